	.target	sm_90a

	.elftype	@"ET_EXEC"


//--------------------- .note.nv.tkinfo           --------------------------
	.section	.note.nv.tkinfo,"",@"SHT_NOTE"
	.sectionflags	@"SHF_NOTE_NV_TKINFO"
	.tkinfo
        /*0018*/ 	.word	0x00000002
        /*0030*/ 	.string	""
        /*0030*/ 	.string	"ptxas"
        /*0030*/ 	.string	"Cuda compilation tools, release 13.0, V13.0.88"
        /*0030*/ 	.string	"Build cuda_13.0.r13.0/compiler.36424714_0"
        /*0030*/ 	.string	"-v  -suppress-debug-info  -lineinfo  -arch sm_90a "



//--------------------- .note.nv.cuinfo           --------------------------
	.section	.note.nv.cuinfo,"",@"SHT_NOTE"
	.sectionflags	@"SHF_NOTE_NV_CUINFO"
        /*0018*/ 	.short	0x0002
        /*001a*/ 	.short	0x005a
        /*001c*/ 	.short	0x0082
	.zero		2


//--------------------- .nv.info                  --------------------------
	.section	.nv.info,"",@"SHT_CUDA_INFO"
	.align	4


	//----- nvinfo : EIATTR_REGCOUNT
	.align		4
        /*0000*/ 	.byte	0x04, 0x2f
        /*0002*/ 	.short	(.L_1 - .L_0)
	.align		4
.L_0:
        /*0004*/ 	.word	index@(matmul_kernel)
        /*0008*/ 	.word	0x000000ff


	//----- nvinfo : EIATTR_FRAME_SIZE
	.align		4
.L_1:
        /*000c*/ 	.byte	0x04, 0x11
        /*000e*/ 	.short	(.L_3 - .L_2)
	.align		4
.L_2:
        /*0010*/ 	.word	index@(matmul_kernel)
        /*0014*/ 	.word	0x00003fa0


	//----- nvinfo : EIATTR_MIN_STACK_SIZE
	.align		4
.L_3:
        /*0018*/ 	.byte	0x04, 0x12
        /*001a*/ 	.short	(.L_5 - .L_4)
	.align		4
.L_4:
        /*001c*/ 	.word	index@(matmul_kernel)
        /*0020*/ 	.word	0x00003fa0
.L_5:


//--------------------- .nv.compat                --------------------------
	.section	.nv.compat,"",@"SHT_CUDA_COMPAT_INFO"
	.align	4
        /*0000*/ 	.byte	0x02, 0x09, 0x01, 0x00, 0x02, 0x02, 0x04, 0x00, 0x02, 0x05, 0x05, 0x00, 0x03, 0x07, 0x01, 0x01
        /*0010*/ 	.byte	0x02, 0x03, 0x00, 0x00, 0x02, 0x06, 0x01, 0x00, 0x04, 0x0b, 0x08, 0x00, 0x00, 0x00, 0x00, 0x00
        /*0020*/ 	.byte	0x00, 0x00, 0x00, 0x00


//--------------------- .nv.info.matmul_kernel    --------------------------
	.section	.nv.info.matmul_kernel,"",@"SHT_CUDA_INFO"
	.sectionflags	@""
	.align	4


	//----- nvinfo : EIATTR_CUDA_API_VERSION
	.align		4
        /*0000*/ 	.byte	0x04, 0x37
        /*0002*/ 	.short	(.L_7 - .L_6)
.L_6:
        /*0004*/ 	.word	0x00000082


	//----- nvinfo : EIATTR_KPARAM_INFO
	.align		4
.L_7:
        /*0008*/ 	.byte	0x04, 0x17
        /*000a*/ 	.short	(.L_9 - .L_8)
.L_8:
        /*000c*/ 	.word	0x00000000
        /*0010*/ 	.short	0x000d
        /*0012*/ 	.short	0x0048
        /*0014*/ 	.byte	0x00, 0xf4, 0x21, 0x00


	//----- nvinfo : EIATTR_KPARAM_INFO
	.align		4
.L_9:
        /*0018*/ 	.byte	0x04, 0x17
        /*001a*/ 	.short	(.L_11 - .L_10)
.L_10:
        /*001c*/ 	.word	0x00000000
        /*0020*/ 	.short	0x000c
        /*0022*/ 	.short	0x0040
        /*0024*/ 	.byte	0x00, 0xf4, 0x21, 0x00


	//----- nvinfo : EIATTR_KPARAM_INFO
	.align		4
.L_11:
        /*0028*/ 	.byte	0x04, 0x17
        /*002a*/ 	.short	(.L_13 - .L_12)
.L_12:
        /*002c*/ 	.word	0x00000000
        /*0030*/ 	.short	0x000b
        /*0032*/ 	.short	0x0038
        /*0034*/ 	.byte	0x00, 0xf0, 0x11, 0x00


	//----- nvinfo : EIATTR_KPARAM_INFO
	.align		4
.L_13:
        /*0038*/ 	.byte	0x04, 0x17
        /*003a*/ 	.short	(.L_15 - .L_14)
.L_14:
        /*003c*/ 	.word	0x00000000
        /*0040*/ 	.short	0x000a
        /*0042*/ 	.short	0x0034
        /*0044*/ 	.byte	0x00, 0xf0, 0x11, 0x00


	//----- nvinfo : EIATTR_KPARAM_INFO
	.align		4
.L_15:
        /*0048*/ 	.byte	0x04, 0x17
        /*004a*/ 	.short	(.L_17 - .L_16)
.L_16:
        /*004c*/ 	.word	0x00000000
        /*0050*/ 	.short	0x0009
        /*0052*/ 	.short	0x0030
        /*0054*/ 	.byte	0x00, 0xf0, 0x11, 0x00


	//----- nvinfo : EIATTR_KPARAM_INFO
	.align		4
.L_17:
        /*0058*/ 	.byte	0x04, 0x17
        /*005a*/ 	.short	(.L_19 - .L_18)
.L_18:
        /*005c*/ 	.word	0x00000000
        /*0060*/ 	.short	0x0008
        /*0062*/ 	.short	0x002c
        /*0064*/ 	.byte	0x00, 0xf0, 0x11, 0x00


	//----- nvinfo : EIATTR_KPARAM_INFO
	.align		4
.L_19:
        /*0068*/ 	.byte	0x04, 0x17
        /*006a*/ 	.short	(.L_21 - .L_20)
.L_20:
        /*006c*/ 	.word	0x00000000
        /*0070*/ 	.short	0x0007
        /*0072*/ 	.short	0x0028
        /*0074*/ 	.byte	0x00, 0xf0, 0x11, 0x00


	//----- nvinfo : EIATTR_KPARAM_INFO
	.align		4
.L_21:
        /*0078*/ 	.byte	0x04, 0x17
        /*007a*/ 	.short	(.L_23 - .L_22)
.L_22:
        /*007c*/ 	.word	0x00000000
        /*0080*/ 	.short	0x0006
        /*0082*/ 	.short	0x0024
        /*0084*/ 	.byte	0x00, 0xf0, 0x11, 0x00


	//----- nvinfo : EIATTR_KPARAM_INFO
	.align		4
.L_23:
        /*0088*/ 	.byte	0x04, 0x17
        /*008a*/ 	.short	(.L_25 - .L_24)
.L_24:
        /*008c*/ 	.word	0x00000000
        /*0090*/ 	.short	0x0005
        /*0092*/ 	.short	0x0020
        /*0094*/ 	.byte	0x00, 0xf0, 0x11, 0x00


	//----- nvinfo : EIATTR_KPARAM_INFO
	.align		4
.L_25:
        /*0098*/ 	.byte	0x04, 0x17
        /*009a*/ 	.short	(.L_27 - .L_26)
.L_26:
        /*009c*/ 	.word	0x00000000
        /*00a0*/ 	.short	0x0004
        /*00a2*/ 	.short	0x001c
        /*00a4*/ 	.byte	0x00, 0xf0, 0x11, 0x00


	//----- nvinfo : EIATTR_KPARAM_INFO
	.align		4
.L_27:
        /*00a8*/ 	.byte	0x04, 0x17
        /*00aa*/ 	.short	(.L_29 - .L_28)
.L_28:
        /*00ac*/ 	.word	0x00000000
        /*00b0*/ 	.short	0x0003
        /*00b2*/ 	.short	0x0018
        /*00b4*/ 	.byte	0x00, 0xf0, 0x11, 0x00


	//----- nvinfo : EIATTR_KPARAM_INFO
	.align		4
.L_29:
        /*00b8*/ 	.byte	0x04, 0x17
        /*00ba*/ 	.short	(.L_31 - .L_30)
.L_30:
        /*00bc*/ 	.word	0x00000000
        /*00c0*/ 	.short	0x0002
        /*00c2*/ 	.short	0x0010
        /*00c4*/ 	.byte	0x00, 0xf4, 0x21, 0x00


	//----- nvinfo : EIATTR_KPARAM_INFO
	.align		4
.L_31:
        /*00c8*/ 	.byte	0x04, 0x17
        /*00ca*/ 	.short	(.L_33 - .L_32)
.L_32:
        /*00cc*/ 	.word	0x00000000
        /*00d0*/ 	.short	0x0001
        /*00d2*/ 	.short	0x0008
        /*00d4*/ 	.byte	0x00, 0xf4, 0x21, 0x00


	//----- nvinfo : EIATTR_KPARAM_INFO
	.align		4
.L_33:
        /*00d8*/ 	.byte	0x04, 0x17
        /*00da*/ 	.short	(.L_35 - .L_34)
.L_34:
        /*00dc*/ 	.word	0x00000000
        /*00e0*/ 	.short	0x0000
        /*00e2*/ 	.short	0x0000
        /*00e4*/ 	.byte	0x00, 0xf4, 0x21, 0x00


	//----- nvinfo : EIATTR_SPARSE_MMA_MASK
	.align		4
.L_35:
        /*00e8*/ 	.byte	0x03, 0x50
        /*00ea*/ 	.short	0x0000


	//----- nvinfo : EIATTR_MAXREG_COUNT
	.align		4
        /*00ec*/ 	.byte	0x03, 0x1b
        /*00ee*/ 	.short	0x00ff


	//----- nvinfo : EIATTR_NUM_BARRIERS
	.align		4
        /*00f0*/ 	.byte	0x02, 0x4c
        /*00f2*/ 	.byte	0x01
	.zero		1


	//----- nvinfo : EIATTR_ANNOTATIONS
	.align		4
        /*00f4*/ 	.byte	0x04, 0x55
        /*00f6*/ 	.short	(.L_37 - .L_36)


	//   ....[0]....
.L_36:
        /*00f8*/ 	.word	0x00000001
        /*00fc*/ 	.byte	0x40, 0x01, 0x00, 0x00, 0x01, 0x00, 0x00, 0x00, 0xf0, 0x07, 0x00, 0x00, 0x01, 0x00, 0x00, 0x00
        /* <DEDUP_REMOVED lines=3416> */
        /*d68c*/ 	.byte	0x20, 0x9a, 0x02, 0x00, 0x01, 0x00, 0x00, 0x00, 0x30, 0x9a, 0x02, 0x00


	//----- nvinfo : EIATTR_MERCURY_ISA_VERSION
	.align		4
.L_37:
        /*d698*/ 	.byte	0x03, 0x5f
        /*d69a*/ 	.short	0x0101


	//----- nvinfo : EIATTR_EXIT_INSTR_OFFSETS
	.align		4
        /*d69c*/ 	.byte	0x04, 0x1c
        /*d69e*/ 	.short	(.L_39 - .L_38)


	//   ....[0]....
.L_38:
        /*d6a0*/ 	.word	0x000921e0


	//   ....[1]....
        /*d6a4*/ 	.word	0x00092200


	//----- nvinfo : EIATTR_REQNTID
	.align		4
.L_39:
        /*d6a8*/ 	.byte	0x04, 0x10
        /*d6aa*/ 	.short	(.L_41 - .L_40)
.L_40:
        /*d6ac*/ 	.word	0x00000080
        /*d6b0*/ 	.word	0x00000001
        /*d6b4*/ 	.word	0x00000001


	//----- nvinfo : EIATTR_CBANK_PARAM_SIZE
	.align		4
.L_41:
        /*d6b8*/ 	.byte	0x03, 0x19
        /*d6ba*/ 	.short	0x0050


	//----- nvinfo : EIATTR_PARAM_CBANK
	.align		4
        /*d6bc*/ 	.byte	0x04, 0x0a
        /*d6be*/ 	.short	(.L_43 - .L_42)
	.align		4
.L_42:
        /*d6c0*/ 	.word	index@(.nv.constant0.matmul_kernel)
        /*d6c4*/ 	.short	0x0210
        /*d6c6*/ 	.short	0x0050


	//----- nvinfo : EIATTR_SW_WAR
	.align		4
.L_43:
        /*d6c8*/ 	.byte	0x04, 0x36
        /*d6ca*/ 	.short	(.L_45 - .L_44)
.L_44:
        /*d6cc*/ 	.word	0x00000008
.L_45:


//--------------------- .nv.callgraph             --------------------------
	.section	.nv.callgraph,"",@"SHT_CUDA_CALLGRAPH"
	.align	4
	.sectionentsize	8
	.align		4
        /*0000*/ 	.word	0x00000000
	.align		4
        /*0004*/ 	.word	0xffffffff
	.align		4
        /*0008*/ 	.word	0x00000000
	.align		4
        /*000c*/ 	.word	0xfffffffe
	.align		4
        /*0010*/ 	.word	0x00000000
	.align		4
        /*0014*/ 	.word	0xfffffffd
	.align		4
        /*0018*/ 	.word	0x00000000
	.align		4
        /*001c*/ 	.word	0xfffffffc


//--------------------- .text.matmul_kernel       --------------------------
	.section	.text.matmul_kernel,"ax",@progbits
	.align	128
        .global         matmul_kernel
        .type           matmul_kernel,@function
        .size           matmul_kernel,(.L_x_3 - matmul_kernel)
        .other          matmul_kernel,@"STO_CUDA_ENTRY STV_DEFAULT"
matmul_kernel:
.text.matmul_kernel:
[----:B------:R-:W1:Y:S08]  /*0000*/  LDC R1, c[0x0][0x28] ;  /* 0x00000a00ff017b82 */ /* 0x000e700000000800 */
[----:B------:R-:W2:Y:S01]  /*0010*/  LDC.64 R2, c[0x0][0x228] ;  /* 0x00008a00ff027b82 */ /* 0x000ea20000000a00 */
[----:B-1----:R-:W-:Y:S01]  /*0020*/  VIADD R1, R1, 0xffffc060 ;  /* 0xffffc06001017836 */ /* 0x002fe20000000000 */
[----:B------:R-:W1:Y:S01]  /*0030*/  S2R R5, SR_CTAID.X ;  /* 0x0000000000057919 */ /* 0x000e620000002500 */
[----:B------:R-:W-:Y:S01]  /*0040*/  ULDC.64 UR6, c[0x0][0x230] ;  /* 0x00008c0000067ab9 */ /* 0x000fe20000000a00 */
[----:B------:R-:W-:Y:S01]  /*0050*/  ULDC UR8, c[0x0][0x230] ;  /* 0x00008c0000087ab9 */ /* 0x000fe20000000800 */
[----:B------:R-:W-:Y:S01]  /*0060*/  UIADD3 UR4, UR6, 0x1f, URZ ;  /* 0x0000001f06047890 */ /* 0x000fe2000fffe03f */
[----:B------:R-:W3:Y:S01]  /*0070*/  S2R R38, SR_TID.X ;  /* 0x0000000000267919 */ /* 0x000ee20000002100 */
[----:B------:R-:W-:Y:S01]  /*0080*/  ULDC.64 UR16, c[0x0][0x218] ;  /* 0x0000860000107ab9 */ /* 0x000fe20000000a00 */
[----:B------:R-:W-:Y:S01]  /*0090*/  UIADD3 UR9, UR6, -0x1, URZ ;  /* 0xffffffff06097890 */ /* 0x000fe2000fffe03f */
[----:B------:R-:W4:Y:S01]  /*00a0*/  LDC R250, c[0x0][0x230] ;  /* 0x00008c00fffa7b82 */ /* 0x000f220000000800 */
[----:B------:R-:W-:Y:S01]  /*00b0*/  UISETP.GT.AND UP0, UPT, UR4, 0x1f, UPT ;  /* 0x0000001f0400788c */ /* 0x000fe2000bf04270 */
[----:B------:R-:W-:Y:S01]  /*00c0*/  ULDC.64 UR22, c[0x0][0x210] ;  /* 0x0000840000167ab9 */ /* 0x000fe20000000a00 */
[----:B------:R-:W-:-:S02]  /*00d0*/  UMOV UR45, 0x400 ;  /* 0x00000400002d7882 */ /* 0x000fc40000000000 */
[----:B------:R-:W-:Y:S02]  /*00e0*/  USEL UR5, URZ, 0x4, !UP0 ;  /* 0x000000043f057887 */ /* 0x000fe4000c000000 */
[----:B------:R-:W-:Y:S02]  /*00f0*/  UIADD3 UR10, UR6, -0x2, URZ ;  /* 0xfffffffe060a7890 */ /* 0x000fe4000fffe03f */
[----:B------:R-:W-:Y:S02]  /*0100*/  UIADD3 UR11, UR6, -0x3, URZ ;  /* 0xfffffffd060b7890 */ /* 0x000fe4000fffe03f */
[----:B------:R-:W-:Y:S02]  /*0110*/  UIADD3 UR12, UR6, -0x4, URZ ;  /* 0xfffffffc060c7890 */ /* 0x000fe4000fffe03f */
[----:B------:R-:W-:Y:S01]  /*0120*/  UIADD3 UR13, UR6, -0x5, URZ ;  /* 0xfffffffb060d7890 */ /* 0x000fe2000fffe03f */
[----:B--2---:R-:W-:Y:S01]  /*0130*/  IMAD.MOV.U32 R42, RZ, RZ, R3 ;  /* 0x000000ffff2a7224 */ /* 0x004fe200078e0003 */
[----:B------:R2:W-:Y:S01]  /*0140*/  STL.64 [R1+0x2668], R2 ;  /* 0x0026680201007387 */ /* 0x0005e20000100a00 */
[----:B------:R-:W-:Y:S01]  /*0150*/  IMAD.MOV.U32 R40, RZ, RZ, R2 ;  /* 0x000000ffff287224 */ /* 0x000fe200078e0002 */
[----:B------:R-:W-:Y:S01]  /*0160*/  UIADD3 UR14, UR6, -0x6, URZ ;  /* 0xfffffffa060e7890 */ /* 0x000fe2000fffe03f */
[----:B------:R-:W-:Y:S01]  /*0170*/  VIADD R0, R42, 0x1ff ;  /* 0x000001ff2a007836 */ /* 0x000fe20000000000 */
[----:B------:R-:W-:Y:S01]  /*0180*/  LOP3.LUT R242, RZ, R42, RZ, 0x33, !PT ;  /* 0x0000002afff27212 */ /* 0x000fe200078e33ff */
[----:B------:R-:W-:Y:S01]  /*0190*/  UIADD3 UR15, UR6, -0x7, URZ ;  /* 0xfffffff9060f7890 */ /* 0x000fe2000fffe03f */
[----:B------:R-:W-:Y:S01]  /*01a0*/  ULDC UR48, c[0x0][0x230] ;  /* 0x00008c0000307ab9 */ /* 0x000fe20000000800 */
[----:B-1----:R-:W-:-:S02]  /*01b0*/  IABS R8, R5 ;  /* 0x0000000500087213 */ /* 0x002fc40000000000 */
[----:B--2---:R-:W-:Y:S02]  /*01c0*/  SHF.R.S32.HI R3, RZ, 0x1f, R0 ;  /* 0x0000001fff037819 */ /* 0x004fe40000011400 */
[----:B---3--:R-:W-:Y:S02]  /*01d0*/  LOP3.LUT R12, R38, 0x7f, RZ, 0xc0, !PT ;  /* 0x0000007f260c7812 */ /* 0x008fe400078ec0ff */
[----:B------:R-:W-:-:S04]  /*01e0*/  LEA.HI R3, R3, R0, RZ, 0x9 ;  /* 0x0000000003037211 */ /* 0x000fc800078f48ff */
[----:B------:R-:W-:-:S05]  /*01f0*/  SHF.R.S32.HI R3, RZ, 0x9, R3 ;  /* 0x00000009ff037819 */ /* 0x000fca0000011403 */
[----:B------:R-:W-:-:S05]  /*0200*/  IMAD.SHL.U32 R4, R3, 0x4, RZ ;  /* 0x0000000403047824 */ /* 0x000fca00078e00ff */
[-C--:B------:R-:W-:Y:S02]  /*0210*/  IABS R7, R4.reuse ;  /* 0x0000000400077213 */ /* 0x080fe40000000000 */
[----:B------:R-:W-:Y:S02]  /*0220*/  IABS R10, R4 ;  /* 0x00000004000a7213 */ /* 0x000fe40000000000 */
[----:B------:R-:W1:Y:S08]  /*0230*/  I2F.RP R0, R7 ;  /* 0x0000000700007306 */ /* 0x000e700000209400 */
[----:B-1----:R-:W1:Y:S02]  /*0240*/  MUFU.RCP R0, R0 ;  /* 0x0000000000007308 */ /* 0x002e640000001000 */
[----:B-1----:R-:W-:-:S02]  /*0250*/  VIADD R2, R0, 0xffffffe ;  /* 0x0ffffffe00027836 */ /* 0x002fc40000000000 */
[----:B------:R-:W-:-:S04]  /*0260*/  IMAD.MOV R0, RZ, RZ, -R10 ;  /* 0x000000ffff007224 */ /* 0x000fc800078e0a0a */
[----:B------:R1:W2:Y:S02]  /*0270*/  F2I.FTZ.U32.TRUNC.NTZ R3, R2 ;  /* 0x0000000200037305 */ /* 0x0002a4000021f000 */
[----:B-1----:R-:W-:Y:S02]  /*0280*/  IMAD.MOV.U32 R2, RZ, RZ, RZ ;  /* 0x000000ffff027224 */ /* 0x002fe400078e00ff */
[----:B--2---:R-:W-:-:S04]  /*0290*/  IMAD.MOV R6, RZ, RZ, -R3 ;  /* 0x000000ffff067224 */ /* 0x004fc800078e0a03 */
[----:B------:R-:W-:Y:S02]  /*02a0*/  IMAD R9, R6, R7, RZ ;  /* 0x0000000706097224 */ /* 0x000fe400078e02ff */
[----:B------:R-:W-:Y:S02]  /*02b0*/  IMAD.MOV.U32 R6, RZ, RZ, R8 ;  /* 0x000000ffff067224 */ /* 0x000fe400078e0008 */
[----:B------:R-:W-:Y:S01]  /*02c0*/  IMAD.HI.U32 R3, R3, R9, R2 ;  /* 0x0000000903037227 */ /* 0x000fe200078e0002 */
[----:B------:R-:W-:-:S05]  /*02d0*/  IABS R9, R40 ;  /* 0x0000002800097213 */ /* 0x000fca0000000000 */
[----:B------:R-:W-:-:S04]  /*02e0*/  IMAD.HI.U32 R3, R3, R6, RZ ;  /* 0x0000000603037227 */ /* 0x000fc800078e00ff */
[----:B------:R-:W-:-:S05]  /*02f0*/  IMAD R0, R3, R0, R6 ;  /* 0x0000000003007224 */ /* 0x000fca00078e0206 */
[----:B------:R-:W-:-:S13]  /*0300*/  ISETP.GT.U32.AND P1, PT, R7, R0, PT ;  /* 0x000000000700720c */ /* 0x000fda0003f24070 */
[----:B------:R-:W-:Y:S02]  /*0310*/  @!P1 IMAD.IADD R0, R0, 0x1, -R7 ;  /* 0x0000000100009824 */ /* 0x000fe400078e0a07 */
[----:B------:R-:W-:Y:S01]  /*0320*/  @!P1 VIADD R3, R3, 0x1 ;  /* 0x0000000103039836 */ /* 0x000fe20000000000 */
[----:B------:R-:W-:Y:S02]  /*0330*/  ISETP.NE.AND P1, PT, R4, RZ, PT ;  /* 0x000000ff0400720c */ /* 0x000fe40003f25270 */
[----:B------:R-:W-:Y:S02]  /*0340*/  ISETP.GE.U32.AND P0, PT, R0, R7, PT ;  /* 0x000000070000720c */ /* 0x000fe40003f06070 */
[----:B------:R-:W-:-:S04]  /*0350*/  LOP3.LUT R0, R5, R4, RZ, 0x3c, !PT ;  /* 0x0000000405007212 */ /* 0x000fc800078e3cff */
[----:B------:R-:W-:Y:S01]  /*0360*/  ISETP.GE.AND P2, PT, R0, RZ, PT ;  /* 0x000000ff0000720c */ /* 0x000fe20003f46270 */
[----:B------:R-:W-:-:S06]  /*0370*/  VIADD R0, R40, 0x1ff ;  /* 0x000001ff28007836 */ /* 0x000fcc0000000000 */
[----:B------:R-:W-:-:S04]  /*0380*/  @P0 VIADD R3, R3, 0x1 ;  /* 0x0000000103030836 */ /* 0x000fc80000000000 */
[----:B------:R-:W-:Y:S01]  /*0390*/  IMAD.MOV.U32 R2, RZ, RZ, R3 ;  /* 0x000000ffff027224 */ /* 0x000fe200078e0003 */
[----:B------:R-:W-:-:S03]  /*03a0*/  SHF.R.S32.HI R3, RZ, 0x1f, R0 ;  /* 0x0000001fff037819 */ /* 0x000fc60000011400 */
[----:B------:R-:W-:Y:S01]  /*03b0*/  @!P2 IMAD.MOV R2, RZ, RZ, -R2 ;  /* 0x000000ffff02a224 */ /* 0x000fe200078e0a02 */
[----:B------:R-:W-:Y:S02]  /*03c0*/  @!P1 LOP3.LUT R2, RZ, R4, RZ, 0x33, !PT ;  /* 0x00000004ff029212 */ /* 0x000fe400078e33ff */
[----:B------:R-:W-:-:S03]  /*03d0*/  LEA.HI R3, R3, R0, RZ, 0x9 ;  /* 0x0000000003037211 */ /* 0x000fc600078f48ff */
[----:B------:R-:W-:Y:S02]  /*03e0*/  IMAD.SHL.U32 R11, R2, 0x4, RZ ;  /* 0x00000004020b7824 */ /* 0x000fe400078e00ff */
[----:B------:R-:W-:-:S03]  /*03f0*/  IMAD.MOV R2, RZ, RZ, -R2 ;  /* 0x000000ffff027224 */ /* 0x000fc600078e0a02 */
[----:B------:R-:W-:Y:S01]  /*0400*/  LEA.HI.SX32 R3, R3, -R11, 0x17 ;  /* 0x8000000b03037211 */ /* 0x000fe200078fbaff */
[----:B------:R-:W-:Y:S02]  /*0410*/  IMAD R10, R4, R2, R5 ;  /* 0x00000002040a7224 */ /* 0x000fe400078e0205 */
[----:B------:R-:W-:Y:S01]  /*0420*/  IMAD.MOV.U32 R2, RZ, RZ, RZ ;  /* 0x000000ffff027224 */ /* 0x000fe200078e00ff */
[----:B------:R-:W-:Y:S02]  /*0430*/  VIMNMX R13, R3, 0x4, PT ;  /* 0x00000004030d7848 */ /* 0x000fe40003fe0100 */
[----:B------:R-:W-:Y:S02]  /*0440*/  IABS R7, R10 ;  /* 0x0000000a00077213 */ /* 0x000fe40000000000 */
[-C--:B------:R-:W-:Y:S02]  /*0450*/  IABS R8, R13.reuse ;  /* 0x0000000d00087213 */ /* 0x080fe40000000000 */
[----:B------:R-:W-:-:S02]  /*0460*/  IABS R4, R13 ;  /* 0x0000000d00047213 */ /* 0x000fc40000000000 */
[----:B------:R-:W1:Y:S08]  /*0470*/  I2F.RP R0, R8 ;  /* 0x0000000800007306 */ /* 0x000e700000209400 */
[----:B-1----:R-:W1:Y:S02]  /*0480*/  MUFU.RCP R0, R0 ;  /* 0x0000000000007308 */ /* 0x002e640000001000 */
[----:B-1----:R-:W-:-:S06]  /*0490*/  VIADD R3, R0, 0xffffffe ;  /* 0x0ffffffe00037836 */ /* 0x002fcc0000000000 */
[----:B------:R-:W1:Y:S02]  /*04a0*/  F2I.FTZ.U32.TRUNC.NTZ R3, R3 ;  /* 0x0000000300037305 */ /* 0x000e64000021f000 */
[----:B-1----:R-:W-:-:S04]  /*04b0*/  IMAD.MOV R6, RZ, RZ, -R3 ;  /* 0x000000ffff067224 */ /* 0x002fc800078e0a03 */
[----:B------:R-:W-:Y:S02]  /*04c0*/  IMAD.MOV.U32 R5, RZ, RZ, R6 ;  /* 0x000000ffff057224 */ /* 0x000fe400078e0006 */
[----:B------:R-:W1:Y:S02]  /*04d0*/  I2F.RP R6, R9 ;  /* 0x0000000900067306 */ /* 0x000e640000209400 */
[----:B------:R-:W-:-:S04]  /*04e0*/  IMAD R5, R5, R8, RZ ;  /* 0x0000000805057224 */ /* 0x000fc800078e02ff */
[----:B------:R-:W-:-:S04]  /*04f0*/  IMAD.HI.U32 R2, R3, R5, R2 ;  /* 0x0000000503027227 */ /* 0x000fc800078e0002 */
[----:B------:R-:W-:Y:S01]  /*0500*/  IMAD.MOV R3, RZ, RZ, -R4 ;  /* 0x000000ffff037224 */ /* 0x000fe200078e0a04 */
[----:B------:R-:W-:Y:S01]  /*0510*/  IABS R4, R42 ;  /* 0x0000002a00047213 */ /* 0x000fe20000000000 */
[----:B------:R-:W-:Y:S01]  /*0520*/  IMAD.HI.U32 R0, R2, R7, RZ ;  /* 0x0000000702007227 */ /* 0x000fe200078e00ff */
[----:B-1----:R-:W1:Y:S03]  /*0530*/  MUFU.RCP R6, R6 ;  /* 0x0000000600067308 */ /* 0x002e660000001000 */
[----:B------:R-:W-:Y:S02]  /*0540*/  IMAD.MOV.U32 R2, RZ, RZ, R4 ;  /* 0x000000ffff027224 */ /* 0x000fe400078e0004 */
[----:B------:R-:W-:-:S03]  /*0550*/  IMAD R3, R0, R3, R7 ;  /* 0x0000000300037224 */ /* 0x000fc600078e0207 */
[----:B------:R-:W2:Y:S02]  /*0560*/  I2F.RP R4, R2 ;  /* 0x0000000200047306 */ /* 0x000ea40000209400 */
[----:B------:R-:W-:Y:S01]  /*0570*/  ISETP.GT.U32.AND P1, PT, R8, R3, PT ;  /* 0x000000030800720c */ /* 0x000fe20003f24070 */
[----:B-1----:R-:W-:-:S12]  /*0580*/  VIADD R7, R6, 0xffffffe ;  /* 0x0ffffffe06077836 */ /* 0x002fd80000000000 */
[----:B------:R-:W-:Y:S01]  /*0590*/  @!P1 IMAD.IADD R3, R3, 0x1, -R8 ;  /* 0x0000000103039824 */ /* 0x000fe200078e0a08 */
[----:B--2---:R-:W1:Y:S01]  /*05a0*/  MUFU.RCP R4, R4 ;  /* 0x0000000400047308 */ /* 0x004e620000001000 */
[----:B------:R-:W-:Y:S01]  /*05b0*/  @!P1 VIADD R0, R0, 0x1 ;  /* 0x0000000100009836 */ /* 0x000fe20000000000 */
[----:B------:R-:W-:Y:S02]  /*05c0*/  ISETP.NE.AND P1, PT, R13, RZ, PT ;  /* 0x000000ff0d00720c */ /* 0x000fe40003f25270 */
[----:B------:R-:W-:Y:S02]  /*05d0*/  ISETP.GE.U32.AND P0, PT, R3, R8, PT ;  /* 0x000000080300720c */ /* 0x000fe40003f06070 */
[----:B------:R-:W-:Y:S02]  /*05e0*/  LOP3.LUT R3, R10, R13, RZ, 0x3c, !PT ;  /* 0x0000000d0a037212 */ /* 0x000fe400078e3cff */
[----:B------:R-:W2:Y:S02]  /*05f0*/  F2I.FTZ.U32.TRUNC.NTZ R7, R7 ;  /* 0x0000000700077305 */ /* 0x000ea4000021f000 */
[----:B------:R-:W-:-:S02]  /*0600*/  ISETP.GE.AND P2, PT, R3, RZ, PT ;  /* 0x000000ff0300720c */ /* 0x000fc40003f46270 */
[----:B------:R-:W-:-:S04]  /*0610*/  SHF.R.U32.HI R3, RZ, 0x5, R38 ;  /* 0x00000005ff037819 */ /* 0x000fc80000011626 */
[----:B------:R-:W-:Y:S01]  /*0620*/  SGXT.U32 R3, R3, 0x2 ;  /* 0x000000020303781a */ /* 0x000fe20000000000 */
[----:B-1----:R-:W-:Y:S02]  /*0630*/  VIADD R5, R4, 0xffffffe ;  /* 0x0ffffffe04057836 */ /* 0x002fe40000000000 */
[----:B------:R-:W-:-:S04]  /*0640*/  @P0 VIADD R0, R0, 0x1 ;  /* 0x0000000100000836 */ /* 0x000fc80000000000 */
[----:B------:R-:W1:Y:S01]  /*0650*/  F2I.FTZ.U32.TRUNC.NTZ R5, R5 ;  /* 0x0000000500057305 */ /* 0x000e62000021f000 */
[----:B------:R-:W-:Y:S02]  /*0660*/  IMAD.MOV.U32 R4, RZ, RZ, R0 ;  /* 0x000000ffff047224 */ /* 0x000fe400078e0000 */
[----:B--2---:R-:W-:Y:S02]  /*0670*/  IMAD.MOV R6, RZ, RZ, -R7 ;  /* 0x000000ffff067224 */ /* 0x004fe400078e0a07 */
[----:B------:R-:W-:Y:S01]  /*0680*/  @!P2 IMAD.MOV R4, RZ, RZ, -R4 ;  /* 0x000000ffff04a224 */ /* 0x000fe200078e0a04 */
[----:B------:R-:W-:-:S05]  /*0690*/  @!P1 LOP3.LUT R4, RZ, R13, RZ, 0x33, !PT ;  /* 0x0000000dff049212 */ /* 0x000fca00078e33ff */
[----:B------:R-:W-:-:S04]  /*06a0*/  IMAD.MOV R0, RZ, RZ, -R4 ;  /* 0x000000ffff007224 */ /* 0x000fc800078e0a04 */
[----:B------:R-:W-:Y:S02]  /*06b0*/  IMAD R0, R13, R0, R10 ;  /* 0x000000000d007224 */ /* 0x000fe400078e020a */
[----:B-1----:R-:W-:Y:S02]  /*06c0*/  IMAD.MOV R13, RZ, RZ, -R5 ;  /* 0x000000ffff0d7224 */ /* 0x002fe400078e0a05 */
[----:B------:R-:W-:Y:S02]  /*06d0*/  IMAD.SHL.U32 R10, R4, 0x200, RZ ;  /* 0x00000200040a7824 */ /* 0x000fe400078e00ff */
[----:B------:R-:W-:Y:S02]  /*06e0*/  IMAD R13, R13, R2, RZ ;  /* 0x000000020d0d7224 */ /* 0x000fe400078e02ff */
[----:B------:R-:W-:Y:S01]  /*06f0*/  IMAD.MOV.U32 R4, RZ, RZ, RZ ;  /* 0x000000ffff047224 */ /* 0x000fe200078e00ff */
[----:B------:R-:W-:Y:S01]  /*0700*/  LOP3.LUT R3, R10, R3, RZ, 0xfc, !PT ;  /* 0x000000030a037212 */ /* 0x000fe200078efcff */
[----:B------:R-:W-:-:S02]  /*0710*/  IMAD.IADD R0, R11, 0x1, R0 ;  /* 0x000000010b007824 */ /* 0x000fc400078e0200 */
[----:B------:R-:W-:Y:S01]  /*0720*/  IMAD.HI.U32 R4, R5, R13, R4 ;  /* 0x0000000d05047227 */ /* 0x000fe200078e0004 */
[C---:B------:R-:W-:Y:S02]  /*0730*/  LOP3.LUT R8, R3.reuse, 0x1fc, RZ, 0xfc, !PT ;  /* 0x000001fc03087812 */ /* 0x040fe400078efcff */
[----:B------:R-:W-:Y:S01]  /*0740*/  IABS R231, R3 ;  /* 0x0000000300e77213 */ /* 0x000fe20000000000 */
[----:B------:R-:W-:Y:S01]  /*0750*/  IMAD R5, R6, R9, RZ ;  /* 0x0000000906057224 */ /* 0x000fe200078e02ff */
[----:B------:R-:W-:Y:S01]  /*0760*/  IABS R37, R8 ;  /* 0x0000000800257213 */ /* 0x000fe20000000000 */
[----:B------:R-:W-:Y:S01]  /*0770*/  IMAD R11, R0, 0x200, R12 ;  /* 0x00000200000b7824 */ /* 0x000fe200078e020c */
[----:B------:R-:W-:Y:S01]  /*0780*/  ISETP.GE.AND P0, PT, R8, RZ, PT ;  /* 0x000000ff0800720c */ /* 0x000fe20003f06270 */
[----:B------:R-:W-:Y:S01]  /*0790*/  IMAD.MOV.U32 R6, RZ, RZ, RZ ;  /* 0x000000ffff067224 */ /* 0x000fe200078e00ff */
[----:B------:R-:W-:Y:S01]  /*07a0*/  LOP3.LUT R17, R3, 0x14, RZ, 0xfc, !PT ;  /* 0x0000001403117812 */ /* 0x000fe200078efcff */
[----:B------:R-:W-:Y:S01]  /*07b0*/  VIADD R12, R11, 0x80 ;  /* 0x000000800b0c7836 */ /* 0x000fe20000000000 */
[----:B------:R-:W-:Y:S01]  /*07c0*/  IABS R18, R11 ;  /* 0x0000000b00127213 */ /* 0x000fe20000000000 */
[----:B------:R-:W-:Y:S01]  /*07d0*/  IMAD.HI.U32 R6, R7, R5, R6 ;  /* 0x0000000507067227 */ /* 0x000fe200078e0006 */
[----:B------:R-:W-:Y:S01]  /*07e0*/  LOP3.LUT R7, R38, 0x60, RZ, 0xc0, !PT ;  /* 0x0000006026077812 */ /* 0x000fe200078ec0ff */
[----:B------:R1:W-:Y:S01]  /*07f0*/  STL.64 [R1+0x2888], R10 ;  /* 0x0028880a01007387 */ /* 0x0003e20000100a00 */
[----:B------:R-:W-:Y:S01]  /*0800*/  IABS R16, R12 ;  /* 0x0000000c00107213 */ /* 0x000fe20000000000 */
[----:B------:R-:W-:Y:S01]  /*0810*/  IMAD.HI.U32 R5, R4, R37, RZ ;  /* 0x0000002504057227 */ /* 0x000fe200078e00ff */
[----:B------:R-:W-:-:S02]  /*0820*/  R2UR UR49, R7 ;  /* 0x00000000073172ca */ /* 0x000fc400000e0000 */
[----:B------:R-:W-:Y:S01]  /*0830*/  IABS R219, R17 ;  /* 0x0000001100db7213 */ /* 0x000fe20000000000 */
[C---:B------:R-:W-:Y:S01]  /*0840*/  IMAD.HI.U32 R0, R6.reuse, R18, RZ ;  /* 0x0000001206007227 */ /* 0x040fe200078e00ff */
[C---:B------:R-:W-:Y:S02]  /*0850*/  LOP3.LUT R19, R3.reuse, 0x3c, RZ, 0xfc, !PT ;  /* 0x0000003c03137812 */ /* 0x040fe400078efcff */
[----:B------:R-:W-:Y:S01]  /*0860*/  LOP3.LUT R21, R3, 0x44, RZ, 0xfc, !PT ;  /* 0x0000004403157812 */ /* 0x000fe200078efcff */
[----:B------:R-:W-:Y:S01]  /*0870*/  IMAD.MOV R0, RZ, RZ, -R0 ;  /* 0x000000ffff007224 */ /* 0x000fe200078e0a00 */
[----:B------:R-:W-:Y:S01]  /*0880*/  IABS R151, R19 ;  /* 0x0000001300977213 */ /* 0x000fe20000000000 */
[----:B------:R-:W-:Y:S01]  /*0890*/  IMAD.MOV R5, RZ, RZ, -R5 ;  /* 0x000000ffff057224 */ /* 0x000fe200078e0a05 */
[----:B------:R-:W-:Y:S01]  /*08a0*/  IABS R135, R21 ;  /* 0x0000001500877213 */ /* 0x000fe20000000000 */
[----:B------:R-:W-:Y:S01]  /*08b0*/  IMAD R18, R9, R0, R18 ;  /* 0x0000000009127224 */ /* 0x000fe200078e0212 */
[----:B------:R-:W-:Y:S01]  /*08c0*/  LOP3.LUT R20, R3, 0x40, RZ, 0xfc, !PT ;  /* 0x0000004003147812 */ /* 0x000fe200078efcff */
[----:B------:R-:W-:Y:S01]  /*08d0*/  VIADD R13, R11, 0x100 ;  /* 0x000001000b0d7836 */ /* 0x000fe20000000000 */
[----:B------:R-:W-:Y:S01]  /*08e0*/  LOP3.LUT R22, R3, 0x128, RZ, 0xfc, !PT ;  /* 0x0000012803167812 */ /* 0x000fe200078efcff */
[----:B------:R-:W-:Y:S01]  /*08f0*/  IMAD.HI.U32 R0, R6, R16, RZ ;  /* 0x0000001006007227 */ /* 0x000fe200078e00ff */
[----:B------:R-:W-:-:S02]  /*0900*/  ISETP.GT.U32.AND P2, PT, R9, R18, PT ;  /* 0x000000120900720c */ /* 0x000fc40003f44070 */
[----:B------:R-:W-:Y:S01]  /*0910*/  IABS R8, R13 ;  /* 0x0000000d00087213 */ /* 0x000fe20000000000 */
[C---:B------:R-:W-:Y:S01]  /*0920*/  IMAD R37, R2.reuse, R5, R37 ;  /* 0x0000000502257224 */ /* 0x040fe200078e0225 */
[----:B------:R-:W-:Y:S01]  /*0930*/  LOP3.LUT R5, R3, 0x4, RZ, 0xfc, !PT ;  /* 0x0000000403057812 */ /* 0x000fe200078efcff */
[----:B------:R-:W-:Y:S01]  /*0940*/  IMAD.MOV R0, RZ, RZ, -R0 ;  /* 0x000000ffff007224 */ /* 0x000fe200078e0a00 */
[----:B------:R-:W-:Y:S01]  /*0950*/  IABS R121, R20 ;  /* 0x0000001400797213 */ /* 0x000fe20000000000 */
[----:B------:R-:W-:Y:S01]  /*0960*/  VIADD R14, R11, 0x180 ;  /* 0x000001800b0e7836 */ /* 0x000fe20000000000 */
[----:B------:R-:W-:Y:S01]  /*0970*/  ISETP.GT.U32.AND P1, PT, R2, R37, PT ;  /* 0x000000250200720c */ /* 0x000fe20003f24070 */
[C---:B------:R-:W-:Y:S01]  /*0980*/  IMAD R16, R9.reuse, R0, R16 ;  /* 0x0000000009107224 */ /* 0x040fe200078e0210 */
[----:B------:R-:W-:Y:S01]  /*0990*/  IABS R227, R5 ;  /* 0x0000000500e37213 */ /* 0x000fe20000000000 */
[----:B------:R-:W-:Y:S01]  /*09a0*/  IMAD.HI.U32 R0, R6, R8, RZ ;  /* 0x0000000806007227 */ /* 0x000fe200078e00ff */
[----:B------:R-:W-:Y:S01]  /*09b0*/  IABS R15, R14 ;  /* 0x0000000e000f7213 */ /* 0x000fe20000000000 */
[----:B------:R2:W-:Y:S01]  /*09c0*/  STL.64 [R1+0x2890], R12 ;  /* 0x0028900c01007387 */ /* 0x0005e20000100a00 */
[----:B------:R-:W-:Y:S01]  /*09d0*/  ISETP.GT.U32.AND P4, PT, R9, R16, PT ;  /* 0x000000100900720c */ /* 0x000fe20003f84070 */
[----:B------:R-:W-:Y:S01]  /*09e0*/  IMAD.MOV R0, RZ, RZ, -R0 ;  /* 0x000000ffff007224 */ /* 0x000fe200078e0a00 */
[----:B------:R-:W-:Y:S01]  /*09f0*/  ISETP.GE.AND P3, PT, R5, RZ, PT ;  /* 0x000000ff0500720c */ /* 0x000fe20003f66270 */
[----:B------:R-:W-:Y:S01]  /*0a00*/  IMAD.HI.U32 R7, R4, R227, RZ ;  /* 0x000000e304077227 */ /* 0x000fe200078e00ff */
[----:B------:R-:W-:-:S02]  /*0a10*/  IABS R93, R22 ;  /* 0x00000016005d7213 */ /* 0x000fc40000000000 */
[----:B------:R-:W-:Y:S01]  /*0a20*/  LOP3.LUT R24, R3, 0x168, RZ, 0xfc, !PT ;  /* 0x0000016803187812 */ /* 0x000fe200078efcff */
[----:B------:R-:W-:Y:S01]  /*0a30*/  IMAD R8, R9, R0, R8 ;  /* 0x0000000009087224 */ /* 0x000fe200078e0208 */
[----:B------:R-:W-:Y:S01]  /*0a40*/  LOP3.LUT R27, R3, 0x194, RZ, 0xfc, !PT ;  /* 0x00000194031b7812 */ /* 0x000fe200078efcff */
[----:B------:R-:W-:Y:S01]  /*0a50*/  @!P1 IMAD.IADD R37, R37, 0x1, -R2 ;  /* 0x0000000125259824 */ /* 0x000fe200078e0a02 */
[----:B------:R-:W-:Y:S01]  /*0a60*/  IABS R105, R24 ;  /* 0x0000001800697213 */ /* 0x000fe20000000000 */
[----:B------:R-:W-:Y:S01]  /*0a70*/  IMAD.MOV R7, RZ, RZ, -R7 ;  /* 0x000000ffff077224 */ /* 0x000fe200078e0a07 */
[----:B------:R-:W-:Y:S01]  /*0a80*/  ISETP.GT.U32.AND P1, PT, R9, R8, PT ;  /* 0x000000080900720c */ /* 0x000fe20003f24070 */
[----:B------:R-:W-:Y:S01]  /*0a90*/  @!P4 IMAD.IADD R16, R16, 0x1, -R9 ;  /* 0x000000011010c824 */ /* 0x000fe200078e0a09 */
[----:B------:R-:W-:Y:S01]  /*0aa0*/  ISETP.GT.U32.AND P6, PT, R2, R37, PT ;  /* 0x000000250200720c */ /* 0x000fe20003fc4070 */
[----:B------:R-:W-:Y:S01]  /*0ab0*/  IMAD.HI.U32 R6, R6, R15, RZ ;  /* 0x0000000f06067227 */ /* 0x000fe200078e00ff */
[----:B------:R-:W-:-:S02]  /*0ac0*/  LOP3.LUT R28, R3, 0x198, RZ, 0xfc, !PT ;  /* 0x00000198031c7812 */ /* 0x000fc400078efcff */
[C---:B------:R-:W-:Y:S01]  /*0ad0*/  LOP3.LUT R32, R3.reuse, 0x1e0, RZ, 0xfc, !PT ;  /* 0x000001e003207812 */ /* 0x040fe200078efcff */
[----:B------:R-:W-:Y:S01]  /*0ae0*/  IMAD R227, R2, R7, R227 ;  /* 0x0000000702e37224 */ /* 0x000fe200078e02e3 */
[C---:B------:R-:W-:Y:S01]  /*0af0*/  LOP3.LUT R7, R3.reuse, 0xc, RZ, 0xfc, !PT ;  /* 0x0000000c03077812 */ /* 0x040fe200078efcff */
[----:B------:R-:W-:Y:S01]  /*0b00*/  IMAD.HI.U32 R5, R4, R231, RZ ;  /* 0x000000e704057227 */ /* 0x000fe200078e00ff */
[----:B------:R-:W-:Y:S02]  /*0b10*/  LOP3.LUT R34, R3, 0x1e4, RZ, 0xfc, !PT ;  /* 0x000001e403227812 */ /* 0x000fe400078efcff */
[----:B------:R-:W-:Y:S01]  /*0b20*/  IABS R223, R7 ;  /* 0x0000000700df7213 */ /* 0x000fe20000000000 */
[----:B------:R-:W-:Y:S01]  /*0b30*/  @!P1 IMAD.IADD R8, R8, 0x1, -R9 ;  /* 0x0000000108089824 */ /* 0x000fe200078e0a09 */
[C---:B------:R-:W-:Y:S01]  /*0b40*/  ISETP.GT.U32.AND P1, PT, R9.reuse, R16, PT ;  /* 0x000000100900720c */ /* 0x040fe20003f24070 */
[----:B------:R-:W-:Y:S01]  /*0b50*/  IMAD.MOV R6, RZ, RZ, -R6 ;  /* 0x000000ffff067224 */ /* 0x000fe200078e0a06 */
[----:B------:R-:W-:Y:S01]  /*0b60*/  IABS R147, R32 ;  /* 0x0000002000937213 */ /* 0x000fe20000000000 */
[----:B------:R-:W-:Y:S01]  /*0b70*/  IMAD.MOV R5, RZ, RZ, -R5 ;  /* 0x000000ffff057224 */ /* 0x000fe200078e0a05 */
[----:B------:R-:W-:Y:S01]  /*0b80*/  IABS R237, R34 ;  /* 0x0000002200ed7213 */ /* 0x000fe20000000000 */
[----:B------:R-:W-:Y:S01]  /*0b90*/  IMAD R0, R9, R6, R15 ;  /* 0x0000000609007224 */ /* 0x000fe200078e020f */
[C---:B------:R-:W-:Y:S01]  /*0ba0*/  LOP3.LUT R15, R3.reuse, 0x10, RZ, 0xfc, !PT ;  /* 0x00000010030f7812 */ /* 0x040fe200078efcff */
[----:B------:R-:W-:Y:S01]  /*0bb0*/  IMAD R231, R2, R5, R231 ;  /* 0x0000000502e77224 */ /* 0x000fe200078e02e7 */
[----:B------:R-:W-:Y:S01]  /*0bc0*/  LOP3.LUT R5, R3, 0x8, RZ, 0xfc, !PT ;  /* 0x0000000803057812 */ /* 0x000fe200078efcff */
[--C-:B------:R-:W-:Y:S01]  /*0bd0*/  @!P2 IMAD.IADD R18, R18, 0x1, -R9.reuse ;  /* 0x000000011212a824 */ /* 0x100fe200078e0a09 */
[----:B------:R-:W-:Y:S01]  /*0be0*/  ISETP.GT.U32.AND P5, PT, R9, R0, PT ;  /* 0x000000000900720c */ /* 0x000fe20003fa4070 */
[----:B------:R-:W-:Y:S01]  /*0bf0*/  @!P6 IMAD.IADD R37, R37, 0x1, -R2 ;  /* 0x000000012525e824 */ /* 0x000fe200078e0a02 */
[----:B------:R-:W-:Y:S01]  /*0c00*/  ISETP.GT.U32.AND P2, PT, R2, R231, PT ;  /* 0x000000e70200720c */ /* 0x000fe20003f44070 */
[----:B------:R-:W-:Y:S01]  /*0c10*/  @!P1 IMAD.IADD R16, R16, 0x1, -R9 ;  /* 0x0000000110109824 */ /* 0x000fe200078e0a09 */
[----:B------:R-:W-:Y:S01]  /*0c20*/  ISETP.GT.U32.AND P1, PT, R2, R227, PT ;  /* 0x000000e30200720c */ /* 0x000fe20003f24070 */
[----:B------:R-:W-:Y:S01]  /*0c30*/  IMAD.HI.U32 R6, R4, R223, RZ ;  /* 0x000000df04067227 */ /* 0x000fe200078e00ff */
[----:B------:R-:W-:-:S02]  /*0c40*/  ISETP.GT.U32.AND P4, PT, R9, R18, PT ;  /* 0x000000120900720c */ /* 0x000fc40003f84070 */
[----:B------:R-:W-:Y:S01]  /*0c50*/  IABS R225, R5 ;  /* 0x0000000500e17213 */ /* 0x000fe20000000000 */
[----:B------:R-:W-:Y:S01]  /*0c60*/  @!P0 IMAD.MOV R37, RZ, RZ, -R37 ;  /* 0x000000ffff258224 */ /* 0x000fe200078e0a25 */
[----:B------:R-:W-:Y:S01]  /*0c70*/  ISETP.GE.AND P6, PT, R5, RZ, PT ;  /* 0x000000ff0500720c */ /* 0x000fe20003fc6270 */
[----:B------:R-:W-:Y:S01]  /*0c80*/  IMAD.MOV R6, RZ, RZ, -R6 ;  /* 0x000000ffff067224 */ /* 0x000fe200078e0a06 */
[----:B------:R-:W-:Y:S01]  /*0c90*/  IABS R221, R15 ;  /* 0x0000000f00dd7213 */ /* 0x000fe20000000000 */
[----:B------:R-:W-:Y:S01]  /*0ca0*/  @!P5 IMAD.IADD R0, R0, 0x1, -R9 ;  /* 0x000000010000d824 */ /* 0x000fe200078e0a09 */
[----:B------:R-:W-:Y:S01]  /*0cb0*/  ISETP.GT.U32.AND P5, PT, R9, R8, PT ;  /* 0x000000080900720c */ /* 0x000fe20003fa4070 */
[----:B------:R-:W-:Y:S01]  /*0cc0*/  IMAD R223, R2, R6, R223 ;  /* 0x0000000602df7224 */ /* 0x000fe200078e02df */
[----:B------:R-:W-:Y:S01]  /*0cd0*/  LOP3.LUT R30, R3, 0x1dc, RZ, 0xfc, !PT ;  /* 0x000001dc031e7812 */ /* 0x000fe200078efcff */
[----:B------:R-:W-:Y:S01]  /*0ce0*/  @!P1 IMAD.IADD R227, R227, 0x1, -R2 ;  /* 0x00000001e3e39824 */ /* 0x000fe200078e0a02 */
[----:B------:R-:W-:Y:S01]  /*0cf0*/  LOP3.LUT R36, R3, 0x1f4, RZ, 0xfc, !PT ;  /* 0x000001f403247812 */ /* 0x000fe200078efcff */
[----:B------:R-:W-:Y:S01]  /*0d00*/  IMAD.HI.U32 R6, R4, R219, RZ ;  /* 0x000000db04067227 */ /* 0x000fe200078e00ff */
[----:B------:R-:W-:-:S02]  /*0d10*/  ISETP.GT.U32.AND P1, PT, R2, R223, PT ;  /* 0x000000df0200720c */ /* 0x000fc40003f24070 */
[----:B------:R-:W-:Y:S01]  /*0d20*/  ISETP.GT.U32.AND P0, PT, R2, R227, PT ;  /* 0x000000e30200720c */ /* 0x000fe20003f04070 */
[----:B------:R-:W-:Y:S01]  /*0d30*/  @!P2 IMAD.IADD R231, R231, 0x1, -R2 ;  /* 0x00000001e7e7a824 */ /* 0x000fe200078e0a02 */
[----:B------:R-:W-:Y:S01]  /*0d40*/  IABS R243, R36 ;  /* 0x0000002400f37213 */ /* 0x000fe20000000000 */
[----:B------:R-:W-:Y:S01]  /*0d50*/  IMAD.MOV R6, RZ, RZ, -R6 ;  /* 0x000000ffff067224 */ /* 0x000fe200078e0a06 */
[----:B------:R-:W-:Y:S01]  /*0d60*/  LOP3.LUT R38, R38, 0x1f, RZ, 0xc0, !PT ;  /* 0x0000001f26267812 */ /* 0x000fe200078ec0ff */
[----:B------:R-:W-:Y:S01]  /*0d70*/  IMAD.HI.U32 R5, R4, R225, RZ ;  /* 0x000000e104057227 */ /* 0x000fe200078e00ff */
[----:B------:R-:W-:-:S03]  /*0d80*/  ISETP.GT.U32.AND P2, PT, R2, R231, PT ;  /* 0x000000e70200720c */ /* 0x000fc60003f44070 */
[----:B------:R-:W-:Y:S01]  /*0d90*/  @!P4 IMAD.IADD R18, R18, 0x1, -R9 ;  /* 0x000000011212c824 */ /* 0x000fe200078e0a09 */
[----:B------:R-:W-:Y:S01]  /*0da0*/  ISETP.GT.U32.AND P4, PT, R9, R0, PT ;  /* 0x000000000900720c */ /* 0x000fe20003f84070 */
[----:B------:R-:W-:Y:S02]  /*0db0*/  IMAD R219, R2, R6, R219 ;  /* 0x0000000602db7224 */ /* 0x000fe400078e02db */
[----:B------:R-:W-:Y:S02]  /*0dc0*/  @!P0 IMAD.IADD R227, R227, 0x1, -R2 ;  /* 0x00000001e3e38824 */ /* 0x000fe400078e0a02 */
[----:B------:R-:W-:Y:S02]  /*0dd0*/  IMAD.MOV R5, RZ, RZ, -R5 ;  /* 0x000000ffff057224 */ /* 0x000fe400078e0a05 */
[----:B------:R-:W-:Y:S01]  /*0de0*/  @!P5 IMAD.IADD R8, R8, 0x1, -R9 ;  /* 0x000000010808d824 */ /* 0x000fe200078e0a09 */
[----:B------:R-:W-:Y:S01]  /*0df0*/  ISETP.GE.AND P5, PT, R7, RZ, PT ;  /* 0x000000ff0700720c */ /* 0x000fe20003fa6270 */
[----:B------:R-:W-:Y:S01]  /*0e00*/  @!P3 IMAD.MOV R227, RZ, RZ, -R227 ;  /* 0x000000ffffe3b224 */ /* 0x000fe200078e0ae3 */
[C---:B------:R-:W-:Y:S01]  /*0e10*/  ISETP.GT.U32.AND P3, PT, R2.reuse, R219, PT ;  /* 0x000000db0200720c */ /* 0x040fe20003f64070 */
[----:B------:R-:W-:Y:S01]  /*0e20*/  IMAD R225, R2, R5, R225 ;  /* 0x0000000502e17224 */ /* 0x000fe200078e02e1 */
[----:B------:R-:W-:Y:S01]  /*0e30*/  LOP3.LUT R7, R3, 0x18, RZ, 0xfc, !PT ;  /* 0x0000001803077812 */ /* 0x000fe200078efcff */
[----:B------:R-:W-:-:S03]  /*0e40*/  IMAD.HI.U32 R5, R4, R221, RZ ;  /* 0x000000dd04057227 */ /* 0x000fc600078e00ff */
[----:B------:R-:W-:Y:S01]  /*0e50*/  IABS R217, R7 ;  /* 0x0000000700d97213 */ /* 0x000fe20000000000 */
[----:B------:R-:W-:Y:S02]  /*0e60*/  IMAD.MOV R5, RZ, RZ, -R5 ;  /* 0x000000ffff057224 */ /* 0x000fe400078e0a05 */
[----:B------:R-:W-:Y:S01]  /*0e70*/  @!P2 IMAD.IADD R231, R231, 0x1, -R2 ;  /* 0x00000001e7e7a824 */ /* 0x000fe200078e0a02 */
[----:B------:R-:W-:Y:S01]  /*0e80*/  ISETP.GT.U32.AND P2, PT, R2, R225, PT ;  /* 0x000000e10200720c */ /* 0x000fe20003f44070 */
[----:B------:R-:W-:Y:S01]  /*0e90*/  @!P4 IMAD.IADD R0, R0, 0x1, -R9 ;  /* 0x000000010000c824 */ /* 0x000fe200078e0a09 */
[C---:B------:R-:W-:Y:S01]  /*0ea0*/  LOP3.LUT R9, R3.reuse, 0x1c, RZ, 0xfc, !PT ;  /* 0x0000001c03097812 */ /* 0x040fe200078efcff */
[----:B------:R-:W-:Y:S01]  /*0eb0*/  IMAD R221, R2, R5, R221 ;  /* 0x0000000502dd7224 */ /* 0x000fe200078e02dd */
[----:B------:R-:W-:Y:S01]  /*0ec0*/  ISETP.GE.AND P4, PT, R3, RZ, PT ;  /* 0x000000ff0300720c */ /* 0x000fe20003f86270 */
[----:B------:R-:W-:Y:S01]  /*0ed0*/  IMAD.HI.U32 R5, R4, R217, RZ ;  /* 0x000000d904057227 */ /* 0x000fe200078e00ff */
[----:B------:R-:W-:-:S02]  /*0ee0*/  IABS R215, R9 ;  /* 0x0000000900d77213 */ /* 0x000fc40000000000 */
[C---:B------:R-:W-:Y:S01]  /*0ef0*/  ISETP.GT.U32.AND P0, PT, R2.reuse, R221, PT ;  /* 0x000000dd0200720c */ /* 0x040fe20003f04070 */
[--C-:B------:R-:W-:Y:S02]  /*0f00*/  @!P1 IMAD.IADD R223, R223, 0x1, -R2.reuse ;  /* 0x00000001dfdf9824 */ /* 0x100fe400078e0a02 */
[--C-:B------:R-:W-:Y:S02]  /*0f10*/  @!P3 IMAD.IADD R219, R219, 0x1, -R2.reuse ;  /* 0x00000001dbdbb824 */ /* 0x100fe400078e0a02 */
[----:B------:R-:W-:Y:S01]  /*0f20*/  IMAD.MOV R5, RZ, RZ, -R5 ;  /* 0x000000ffff057224 */ /* 0x000fe200078e0a05 */
[C---:B------:R-:W-:Y:S01]  /*0f30*/  ISETP.GT.U32.AND P1, PT, R2.reuse, R223, PT ;  /* 0x000000df0200720c */ /* 0x040fe20003f24070 */
[----:B------:R-:W-:Y:S01]  /*0f40*/  @!P2 IMAD.IADD R225, R225, 0x1, -R2 ;  /* 0x00000001e1e1a824 */ /* 0x000fe200078e0a02 */
[C---:B------:R-:W-:Y:S01]  /*0f50*/  ISETP.GT.U32.AND P3, PT, R2.reuse, R219, PT ;  /* 0x000000db0200720c */ /* 0x040fe20003f64070 */
[----:B------:R-:W-:Y:S02]  /*0f60*/  IMAD R217, R2, R5, R217 ;  /* 0x0000000502d97224 */ /* 0x000fe400078e02d9 */
[----:B------:R-:W-:Y:S01]  /*0f70*/  IMAD.HI.U32 R5, R4, R215, RZ ;  /* 0x000000d704057227 */ /* 0x000fe200078e00ff */
[----:B------:R-:W-:-:S03]  /*0f80*/  ISETP.GT.U32.AND P2, PT, R2, R225, PT ;  /* 0x000000e10200720c */ /* 0x000fc60003f44070 */
[----:B------:R-:W-:Y:S02]  /*0f90*/  IMAD.MOV R5, RZ, RZ, -R5 ;  /* 0x000000ffff057224 */ /* 0x000fe400078e0a05 */
[----:B------:R-:W-:Y:S01]  /*0fa0*/  @!P4 IMAD.MOV R231, RZ, RZ, -R231 ;  /* 0x000000ffffe7c224 */ /* 0x000fe200078e0ae7 */
[----:B------:R-:W-:Y:S01]  /*0fb0*/  ISETP.GE.AND P4, PT, R15, RZ, PT ;  /* 0x000000ff0f00720c */ /* 0x000fe20003f86270 */
[--C-:B------:R-:W-:Y:S01]  /*0fc0*/  @!P0 IMAD.IADD R221, R221, 0x1, -R2.reuse ;  /* 0x00000001dddd8824 */ /* 0x100fe200078e0a02 */
[C---:B------:R-:W-:Y:S01]  /*0fd0*/  LOP3.LUT R15, R3.reuse, 0x20, RZ, 0xfc, !PT ;  /* 0x00000020030f7812 */ /* 0x040fe200078efcff */
[C---:B------:R-:W-:Y:S01]  /*0fe0*/  IMAD R215, R2.reuse, R5, R215 ;  /* 0x0000000502d77224 */ /* 0x040fe200078e02d7 */
[----:B------:R-:W-:Y:S01]  /*0ff0*/  LOP3.LUT R5, R3, 0x24, RZ, 0xfc, !PT ;  /* 0x0000002403057812 */ /* 0x000fe200078efcff */
[--C-:B------:R-:W-:Y:S01]  /*1000*/  @!P1 IMAD.IADD R223, R223, 0x1, -R2.reuse ;  /* 0x00000001dfdf9824 */ /* 0x100fe200078e0a02 */
[----:B------:R-:W-:Y:S01]  /*1010*/  IABS R213, R15 ;  /* 0x0000000f00d57213 */ /* 0x000fe20000000000 */
[--C-:B------:R-:W-:Y:S01]  /*1020*/  @!P3 IMAD.IADD R219, R219, 0x1, -R2.reuse ;  /* 0x00000001dbdbb824 */ /* 0x100fe200078e0a02 */
[C---:B------:R-:W-:Y:S01]  /*1030*/  ISETP.GT.U32.AND P0, PT, R2.reuse, R221, PT ;  /* 0x000000dd0200720c */ /* 0x040fe20003f04070 */
[----:B------:R-:W-:Y:S01]  /*1040*/  @!P2 IMAD.IADD R225, R225, 0x1, -R2 ;  /* 0x00000001e1e1a824 */ /* 0x000fe200078e0a02 */
[----:B------:R-:W-:Y:S01]  /*1050*/  ISETP.GT.U32.AND P1, PT, R2, R217, PT ;  /* 0x000000d90200720c */ /* 0x000fe20003f24070 */
[----:B------:R-:W-:Y:S01]  /*1060*/  IMAD.HI.U32 R6, R4, R213, RZ ;  /* 0x000000d504067227 */ /* 0x000fe200078e00ff */
[----:B------:R-:W-:-:S02]  /*1070*/  ISETP.GT.U32.AND P3, PT, R2, R215, PT ;  /* 0x000000d70200720c */ /* 0x000fc40003f64070 */
[----:B------:R-:W-:Y:S01]  /*1080*/  ISETP.GE.AND P2, PT, R17, RZ, PT ;  /* 0x000000ff1100720c */ /* 0x000fe20003f46270 */
[----:B------:R-:W-:Y:S01]  /*1090*/  IMAD.MOV R6, RZ, RZ, -R6 ;  /* 0x000000ffff067224 */ /* 0x000fe200078e0a06 */
[----:B------:R-:W-:Y:S01]  /*10a0*/  IABS R211, R5 ;  /* 0x0000000500d37213 */ /* 0x000fe20000000000 */
[----:B------:R-:W-:Y:S01]  /*10b0*/  @!P6 IMAD.MOV R225, RZ, RZ, -R225 ;  /* 0x000000ffffe1e224 */ /* 0x000fe200078e0ae1 */
[----:B------:R-:W-:Y:S01]  /*10c0*/  ISETP.GE.AND P6, PT, R7, RZ, PT ;  /* 0x000000ff0700720c */ /* 0x000fe20003fc6270 */
[C---:B------:R-:W-:Y:S01]  /*10d0*/  IMAD R213, R2.reuse, R6, R213 ;  /* 0x0000000602d57224 */ /* 0x040fe200078e02d5 */
[----:B------:R-:W-:Y:S01]  /*10e0*/  LOP3.LUT R6, R3, 0x28, RZ, 0xfc, !PT ;  /* 0x0000002803067812 */ /* 0x000fe200078efcff */
[--C-:B------:R-:W-:Y:S01]  /*10f0*/  @!P0 IMAD.IADD R221, R221, 0x1, -R2.reuse ;  /* 0x00000001dddd8824 */ /* 0x100fe200078e0a02 */
[----:B------:R-:W-:Y:S01]  /*1100*/  LOP3.LUT R7, R3, 0x2c, RZ, 0xfc, !PT ;  /* 0x0000002c03077812 */ /* 0x000fe200078efcff */
[--C-:B------:R-:W-:Y:S01]  /*1110*/  @!P1 IMAD.IADD R217, R217, 0x1, -R2.reuse ;  /* 0x00000001d9d99824 */ /* 0x100fe200078e0a02 */
[----:B------:R-:W-:Y:S01]  /*1120*/  IABS R209, R6 ;  /* 0x0000000600d17213 */ /* 0x000fe20000000000 */
[----:B------:R-:W-:Y:S01]  /*1130*/  @!P3 IMAD.IADD R215, R215, 0x1, -R2 ;  /* 0x00000001d7d7b824 */ /* 0x000fe200078e0a02 */
[----:B------:R-:W-:Y:S01]  /*1140*/  IABS R207, R7 ;  /* 0x0000000700cf7213 */ /* 0x000fe20000000000 */
[----:B------:R-:W-:Y:S01]  /*1150*/  @!P4 IMAD.MOV R221, RZ, RZ, -R221 ;  /* 0x000000ffffddc224 */ /* 0x000fe200078e0add */
[----:B------:R-:W-:Y:S01]  /*1160*/  ISETP.GT.U32.AND P1, PT, R2, R217, PT ;  /* 0x000000d90200720c */ /* 0x000fe20003f24070 */
[----:B------:R-:W-:Y:S01]  /*1170*/  @!P2 IMAD.MOV R219, RZ, RZ, -R219 ;  /* 0x000000ffffdba224 */ /* 0x000fe200078e0adb */
[----:B------:R-:W-:Y:S01]  /*1180*/  ISETP.GE.AND P4, PT, R5, RZ, PT ;  /* 0x000000ff0500720c */ /* 0x000fe20003f86270 */
[----:B------:R-:W-:Y:S01]  /*1190*/  IMAD.HI.U32 R5, R4, R211, RZ ;  /* 0x000000d304057227 */ /* 0x000fe200078e00ff */
[----:B------:R-:W-:-:S02]  /*11a0*/  ISETP.GT.U32.AND P3, PT, R2, R215, PT ;  /* 0x000000d70200720c */ /* 0x000fc40003f64070 */
[----:B------:R-:W-:Y:S01]  /*11b0*/  ISETP.GE.AND P2, PT, R6, RZ, PT ;  /* 0x000000ff0600720c */ /* 0x000fe20003f46270 */
[----:B------:R-:W-:Y:S01]  /*11c0*/  IMAD.HI.U32 R6, R4, R209, RZ ;  /* 0x000000d104067227 */ /* 0x000fe200078e00ff */
[----:B------:R-:W-:Y:S02]  /*11d0*/  ISETP.GE.AND P0, PT, R15, RZ, PT ;  /* 0x000000ff0f00720c */ /* 0x000fe40003f06270 */
[C---:B------:R-:W-:Y:S01]  /*11e0*/  LOP3.LUT R15, R3.reuse, 0x34, RZ, 0xfc, !PT ;  /* 0x00000034030f7812 */ /* 0x040fe200078efcff */
[----:B------:R-:W-:Y:S01]  /*11f0*/  IMAD.MOV R5, RZ, RZ, -R5 ;  /* 0x000000ffff057224 */ /* 0x000fe200078e0a05 */
[----:B------:R-:W-:Y:S01]  /*1200*/  LOP3.LUT R17, R3, 0x38, RZ, 0xfc, !PT ;  /* 0x0000003803117812 */ /* 0x000fe200078efcff */
[----:B------:R-:W-:Y:S01]  /*1210*/  IMAD.MOV R6, RZ, RZ, -R6 ;  /* 0x000000ffff067224 */ /* 0x000fe200078e0a06 */
[----:B------:R-:W-:Y:S01]  /*1220*/  IABS R203, R15 ;  /* 0x0000000f00cb7213 */ /* 0x000fe20000000000 */
[C---:B------:R-:W-:Y:S01]  /*1230*/  IMAD R211, R2.reuse, R5, R211 ;  /* 0x0000000502d37224 */ /* 0x040fe200078e02d3 */
[----:B------:R-:W-:Y:S01]  /*1240*/  IABS R201, R17 ;  /* 0x0000001100c97213 */ /* 0x000fe20000000000 */
[----:B------:R-:W-:Y:S01]  /*1250*/  @!P1 IMAD.IADD R217, R217, 0x1, -R2 ;  /* 0x00000001d9d99824 */ /* 0x000fe200078e0a02 */
[C---:B------:R-:W-:Y:S01]  /*1260*/  ISETP.GT.U32.AND P1, PT, R2.reuse, R213, PT ;  /* 0x000000d50200720c */ /* 0x040fe20003f24070 */
[----:B------:R-:W-:-:S02]  /*1270*/  IMAD R209, R2, R6, R209 ;  /* 0x0000000602d17224 */ /* 0x000fc400078e02d1 */
[----:B------:R-:W-:Y:S01]  /*1280*/  @!P3 IMAD.IADD R215, R215, 0x1, -R2 ;  /* 0x00000001d7d7b824 */ /* 0x000fe200078e0a02 */
[C---:B------:R-:W-:Y:S01]  /*1290*/  ISETP.GT.U32.AND P3, PT, R2.reuse, R211, PT ;  /* 0x000000d30200720c */ /* 0x040fe20003f64070 */
[----:B------:R-:W-:Y:S01]  /*12a0*/  @!P6 IMAD.MOV R217, RZ, RZ, -R217 ;  /* 0x000000ffffd9e224 */ /* 0x000fe200078e0ad9 */
[----:B------:R-:W-:Y:S01]  /*12b0*/  ISETP.GT.U32.AND P6, PT, R2, R209, PT ;  /* 0x000000d10200720c */ /* 0x000fe20003fc4070 */
[----:B------:R-:W-:Y:S01]  /*12c0*/  @!P5 IMAD.MOV R223, RZ, RZ, -R223 ;  /* 0x000000ffffdfd224 */ /* 0x000fe200078e0adf */
[----:B------:R-:W-:Y:S01]  /*12d0*/  ISETP.GE.AND P5, PT, R9, RZ, PT ;  /* 0x000000ff0900720c */ /* 0x000fe20003fa6270 */
[----:B------:R-:W-:Y:S01]  /*12e0*/  IMAD.HI.U32 R5, R4, R207, RZ ;  /* 0x000000cf04057227 */ /* 0x000fe200078e00ff */
[----:B------:R-:W-:-:S03]  /*12f0*/  LOP3.LUT R9, R3, 0x30, RZ, 0xfc, !PT ;  /* 0x0000003003097812 */ /* 0x000fc600078efcff */
[--C-:B------:R-:W-:Y:S01]  /*1300*/  @!P1 IMAD.IADD R213, R213, 0x1, -R2.reuse ;  /* 0x00000001d5d59824 */ /* 0x100fe200078e0a02 */
[----:B------:R-:W-:Y:S01]  /*1310*/  IABS R205, R9 ;  /* 0x0000000900cd7213 */ /* 0x000fe20000000000 */
[----:B------:R-:W-:Y:S02]  /*1320*/  IMAD.MOV R5, RZ, RZ, -R5 ;  /* 0x000000ffff057224 */ /* 0x000fe400078e0a05 */
[--C-:B------:R-:W-:Y:S01]  /*1330*/  @!P3 IMAD.IADD R211, R211, 0x1, -R2.reuse ;  /* 0x00000001d3d3b824 */ /* 0x100fe200078e0a02 */
[----:B------:R-:W-:Y:S01]  /*1340*/  ISETP.GT.U32.AND P1, PT, R2, R213, PT ;  /* 0x000000d50200720c */ /* 0x000fe20003f24070 */
[----:B------:R-:W-:Y:S02]  /*1350*/  @!P6 IMAD.IADD R209, R209, 0x1, -R2 ;  /* 0x00000001d1d1e824 */ /* 0x000fe400078e0a02 */
[----:B------:R-:W-:Y:S01]  /*1360*/  IMAD.HI.U32 R6, R4, R205, RZ ;  /* 0x000000cd04067227 */ /* 0x000fe200078e00ff */
[C---:B------:R-:W-:Y:S02]  /*1370*/  ISETP.GT.U32.AND P3, PT, R2.reuse, R211, PT ;  /* 0x000000d30200720c */ /* 0x040fe40003f64070 */
[----:B------:R-:W-:Y:S01]  /*1380*/  ISETP.GT.U32.AND P6, PT, R2, R209, PT ;  /* 0x000000d10200720c */ /* 0x000fe20003fc4070 */
[----:B------:R-:W-:-:S02]  /*1390*/  IMAD.MOV R6, RZ, RZ, -R6 ;  /* 0x000000ffff067224 */ /* 0x000fc400078e0a06 */
[C---:B------:R-:W-:Y:S02]  /*13a0*/  IMAD R207, R2.reuse, R5, R207 ;  /* 0x0000000502cf7224 */ /* 0x040fe400078e02cf */
[----:B------:R-:W-:Y:S02]  /*13b0*/  IMAD R205, R2, R6, R205 ;  /* 0x0000000602cd7224 */ /* 0x000fe400078e02cd */
[----:B------:R-:W-:-:S04]  /*13c0*/  IMAD.HI.U32 R5, R4, R203, RZ ;  /* 0x000000cb04057227 */ /* 0x000fc800078e00ff */
[--C-:B------:R-:W-:Y:S01]  /*13d0*/  @!P3 IMAD.IADD R211, R211, 0x1, -R2.reuse ;  /* 0x00000001d3d3b824 */ /* 0x100fe200078e0a02 */
[C---:B------:R-:W-:Y:S01]  /*13e0*/  ISETP.GT.U32.AND P3, PT, R2.reuse, R207, PT ;  /* 0x000000cf0200720c */ /* 0x040fe20003f64070 */
[----:B------:R-:W-:Y:S01]  /*13f0*/  @!P5 IMAD.MOV R215, RZ, RZ, -R215 ;  /* 0x000000ffffd7d224 */ /* 0x000fe200078e0ad7 */
[----:B------:R-:W-:Y:S01]  /*1400*/  ISETP.GE.AND P5, PT, R7, RZ, PT ;  /* 0x000000ff0700720c */ /* 0x000fe20003fa6270 */
[----:B------:R-:W-:Y:S01]  /*1410*/  @!P6 IMAD.IADD R209, R209, 0x1, -R2 ;  /* 0x00000001d1d1e824 */ /* 0x000fe200078e0a02 */
[----:B------:R-:W-:Y:S01]  /*1420*/  ISETP.GT.U32.AND P6, PT, R2, R205, PT ;  /* 0x000000cd0200720c */ /* 0x000fe20003fc4070 */
[----:B------:R-:W-:Y:S02]  /*1430*/  IMAD.MOV R7, RZ, RZ, -R5 ;  /* 0x000000ffff077224 */ /* 0x000fe400078e0a05 */
[----:B------:R-:W-:-:S04]  /*1440*/  IMAD.HI.U32 R5, R4, R201, RZ ;  /* 0x000000c904057227 */ /* 0x000fc800078e00ff */
[--C-:B------:R-:W-:Y:S01]  /*1450*/  @!P1 IMAD.IADD R213, R213, 0x1, -R2.reuse ;  /* 0x00000001d5d59824 */ /* 0x100fe200078e0a02 */
[----:B------:R-:W-:Y:S01]  /*1460*/  ISETP.GE.AND P1, PT, R9, RZ, PT ;  /* 0x000000ff0900720c */ /* 0x000fe20003f26270 */
[C---:B------:R-:W-:Y:S02]  /*1470*/  IMAD R203, R2.reuse, R7, R203 ;  /* 0x0000000702cb7224 */ /* 0x040fe400078e02cb */
[----:B------:R-:W-:Y:S02]  /*1480*/  IMAD.MOV R9, RZ, RZ, -R5 ;  /* 0x000000ffff097224 */ /* 0x000fe400078e0a05 */
[--C-:B------:R-:W-:Y:S01]  /*1490*/  @!P3 IMAD.IADD R207, R207, 0x1, -R2.reuse ;  /* 0x00000001cfcfb824 */ /* 0x100fe200078e0a02 */
[C---:B------:R-:W-:Y:S01]  /*14a0*/  ISETP.GT.U32.AND P3, PT, R2.reuse, R203, PT ;  /* 0x000000cb0200720c */ /* 0x040fe20003f64070 */
[----:B------:R-:W-:Y:S01]  /*14b0*/  IMAD R201, R2, R9, R201 ;  /* 0x0000000902c97224 */ /* 0x000fe200078e02c9 */
[----:B------:R-:W-:Y:S01]  /*14c0*/  LOP3.LUT R9, R3, 0x4c, RZ, 0xfc, !PT ;  /* 0x0000004c03097812 */ /* 0x000fe200078efcff */
[----:B------:R-:W-:-:S02]  /*14d0*/  @!P6 IMAD.IADD R205, R205, 0x1, -R2 ;  /* 0x00000001cdcde824 */ /* 0x000fc400078e0a02 */
[----:B------:R-:W-:Y:S01]  /*14e0*/  IMAD.HI.U32 R6, R4, R151, RZ ;  /* 0x0000009704067227 */ /* 0x000fe200078e00ff */
[----:B------:R-:W-:Y:S02]  /*14f0*/  ISETP.GT.U32.AND P6, PT, R2, R201, PT ;  /* 0x000000c90200720c */ /* 0x000fe40003fc4070 */
[----:B------:R-:W-:Y:S01]  /*1500*/  IABS R145, R9 ;  /* 0x0000000900917213 */ /* 0x000fe20000000000 */
[----:B------:R-:W-:Y:S02]  /*1510*/  IMAD.MOV R6, RZ, RZ, -R6 ;  /* 0x000000ffff067224 */ /* 0x000fe400078e0a06 */
[----:B------:R-:W-:-:S04]  /*1520*/  IMAD.HI.U32 R5, R4, R135, RZ ;  /* 0x0000008704057227 */ /* 0x000fc800078e00ff */
[--C-:B------:R-:W-:Y:S01]  /*1530*/  @!P3 IMAD.IADD R203, R203, 0x1, -R2.reuse ;  /* 0x00000001cbcbb824 */ /* 0x100fe200078e0a02 */
[C---:B------:R-:W-:Y:S01]  /*1540*/  ISETP.GT.U32.AND P3, PT, R2.reuse, R207, PT ;  /* 0x000000cf0200720c */ /* 0x040fe20003f64070 */
[C---:B------:R-:W-:Y:S02]  /*1550*/  IMAD R151, R2.reuse, R6, R151 ;  /* 0x0000000602977224 */ /* 0x040fe400078e0297 */
[----:B------:R-:W-:Y:S01]  /*1560*/  @!P6 IMAD.IADD R201, R201, 0x1, -R2 ;  /* 0x00000001c9c9e824 */ /* 0x000fe200078e0a02 */
[C---:B------:R-:W-:Y:S01]  /*1570*/  ISETP.GT.U32.AND P6, PT, R2.reuse, R203, PT ;  /* 0x000000cb0200720c */ /* 0x040fe20003fc4070 */
[----:B------:R-:W-:Y:S01]  /*1580*/  @!P2 IMAD.MOV R209, RZ, RZ, -R209 ;  /* 0x000000ffffd1a224 */ /* 0x000fe200078e0ad1 */
[C---:B------:R-:W-:Y:S01]  /*1590*/  ISETP.GT.U32.AND P2, PT, R2.reuse, R151, PT ;  /* 0x000000970200720c */ /* 0x040fe20003f44070 */
[----:B------:R-:W-:Y:S02]  /*15a0*/  IMAD.MOV R5, RZ, RZ, -R5 ;  /* 0x000000ffff057224 */ /* 0x000fe400078e0a05 */
[----:B------:R-:W-:Y:S01]  /*15b0*/  @!P4 IMAD.MOV R211, RZ, RZ, -R211 ;  /* 0x000000ffffd3c224 */ /* 0x000fe200078e0ad3 */
[----:B------:R-:W-:Y:S01]  /*15c0*/  ISETP.GT.U32.AND P4, PT, R2, R201, PT ;  /* 0x000000c90200720c */ /* 0x000fe20003f84070 */
[----:B------:R-:W-:-:S04]  /*15d0*/  IMAD.HI.U32 R7, R4, R121, RZ ;  /* 0x0000007904077227 */ /* 0x000fc800078e00ff */
[C---:B------:R-:W-:Y:S02]  /*15e0*/  IMAD R135, R2.reuse, R5, R135 ;  /* 0x0000000502877224 */ /* 0x040fe400078e0287 */
[----:B------:R-:W-:Y:S01]  /*15f0*/  @!P0 IMAD.MOV R213, RZ, RZ, -R213 ;  /* 0x000000ffffd58224 */ /* 0x000fe200078e0ad5 */
[C---:B------:R-:W-:Y:S01]  /*1600*/  ISETP.GT.U32.AND P0, PT, R2.reuse, R205, PT ;  /* 0x000000cd0200720c */ /* 0x040fe20003f04070 */
[----:B------:R-:W-:Y:S02]  /*1610*/  IMAD.MOV R7, RZ, RZ, -R7 ;  /* 0x000000ffff077224 */ /* 0x000fe400078e0a07 */
[--C-:B------:R-:W-:Y:S01]  /*1620*/  @!P6 IMAD.IADD R203, R203, 0x1, -R2.reuse ;  /* 0x00000001cbcbe824 */ /* 0x100fe200078e0a02 */
[C---:B------:R-:W-:Y:S01]  /*1630*/  ISETP.GT.U32.AND P6, PT, R2.reuse, R135, PT ;  /* 0x000000870200720c */ /* 0x040fe20003fc4070 */
[----:B------:R-:W-:Y:S01]  /*1640*/  IMAD R121, R2, R7, R121 ;  /* 0x0000000702797224 */ /* 0x000fe200078e0279 */
[----:B------:R-:W-:Y:S01]  /*1650*/  LOP3.LUT R7, R3, 0x48, RZ, 0xfc, !PT ;  /* 0x0000004803077812 */ /* 0x000fe200078efcff */
[----:B------:R-:W-:-:S02]  /*1660*/  @!P3 IMAD.IADD R207, R207, 0x1, -R2 ;  /* 0x00000001cfcfb824 */ /* 0x000fc400078e0a02 */
[--C-:B------:R-:W-:Y:S01]  /*1670*/  @!P2 IMAD.IADD R151, R151, 0x1, -R2.reuse ;  /* 0x000000019797a824 */ /* 0x100fe200078e0a02 */
[----:B------:R-:W-:Y:S01]  /*1680*/  IABS R43, R7 ;  /* 0x00000007002b7213 */ /* 0x000fe20000000000 */
[----:B------:R-:W-:Y:S01]  /*1690*/  IMAD.HI.U32 R6, R4, R145, RZ ;  /* 0x0000009104067227 */ /* 0x000fe200078e00ff */
[C---:B------:R-:W-:Y:S02]  /*16a0*/  ISETP.GT.U32.AND P3, PT, R2.reuse, R121, PT ;  /* 0x000000790200720c */ /* 0x040fe40003f64070 */
[----:B------:R-:W-:Y:S01]  /*16b0*/  ISETP.GE.AND P2, PT, R19, RZ, PT ;  /* 0x000000ff1300720c */ /* 0x000fe20003f46270 */
[----:B------:R-:W-:Y:S01]  /*16c0*/  @!P4 IMAD.IADD R201, R201, 0x1, -R2 ;  /* 0x00000001c9c9c824 */ /* 0x000fe200078e0a02 */
[----:B------:R-:W-:Y:S01]  /*16d0*/  ISETP.GE.AND P4, PT, R17, RZ, PT ;  /* 0x000000ff1100720c */ /* 0x000fe20003f86270 */
[----:B------:R-:W-:Y:S01]  /*16e0*/  @!P5 IMAD.MOV R207, RZ, RZ, -R207 ;  /* 0x000000ffffcfd224 */ /* 0x000fe200078e0acf */
[----:B------:R-:W-:Y:S01]  /*16f0*/  ISETP.GT.U32.AND P5, PT, R2, R151, PT ;  /* 0x000000970200720c */ /* 0x000fe20003fa4070 */
[----:B------:R-:W-:Y:S01]  /*1700*/  IMAD.MOV R6, RZ, RZ, -R6 ;  /* 0x000000ffff067224 */ /* 0x000fe200078e0a06 */
[----:B------:R-:W-:Y:S01]  /*1710*/  LOP3.LUT R17, R3, 0x70, RZ, 0xfc, !PT ;  /* 0x0000007003117812 */ /* 0x000fe200078efcff */
[----:B------:R-:W-:Y:S01]  /*1720*/  @!P0 IMAD.IADD R205, R205, 0x1, -R2 ;  /* 0x00000001cdcd8824 */ /* 0x000fe200078e0a02 */
[----:B------:R-:W-:Y:S01]  /*1730*/  ISETP.GE.AND P0, PT, R15, RZ, PT ;  /* 0x000000ff0f00720c */ /* 0x000fe20003f06270 */
[----:B------:R-:W-:Y:S01]  /*1740*/  IMAD.HI.U32 R5, R4, R43, RZ ;  /* 0x0000002b04057227 */ /* 0x000fe200078e00ff */
[----:B------:R-:W-:-:S02]  /*1750*/  LOP3.LUT R15, R3, 0x54, RZ, 0xfc, !PT ;  /* 0x00000054030f7812 */ /* 0x000fc400078efcff */
[----:B------:R-:W-:Y:S01]  /*1760*/  IABS R41, R17 ;  /* 0x0000001100297213 */ /* 0x000fe20000000000 */
[C---:B------:R-:W-:Y:S01]  /*1770*/  IMAD R145, R2.reuse, R6, R145 ;  /* 0x0000000602917224 */ /* 0x040fe200078e0291 */
[----:B------:R-:W-:Y:S01]  /*1780*/  LOP3.LUT R6, R3, 0x50, RZ, 0xfc, !PT ;  /* 0x0000005003067812 */ /* 0x000fe200078efcff */
[--C-:B------:R-:W-:Y:S01]  /*1790*/  @!P6 IMAD.IADD R135, R135, 0x1, -R2.reuse ;  /* 0x000000018787e824 */ /* 0x100fe200078e0a02 */
[----:B------:R-:W-:Y:S01]  /*17a0*/  IABS R167, R15 ;  /* 0x0000000f00a77213 */ /* 0x000fe20000000000 */
[----:B------:R-:W-:Y:S01]  /*17b0*/  IMAD.MOV R5, RZ, RZ, -R5 ;  /* 0x000000ffff057224 */ /* 0x000fe200078e0a05 */
[----:B------:R-:W-:Y:S01]  /*17c0*/  IABS R39, R6 ;  /* 0x0000000600277213 */ /* 0x000fe20000000000 */
[----:B------:R-:W-:Y:S01]  /*17d0*/  @!P4 IMAD.MOV R201, RZ, RZ, -R201 ;  /* 0x000000ffffc9c224 */ /* 0x000fe200078e0ac9 */
[C---:B------:R-:W-:Y:S01]  /*17e0*/  ISETP.GT.U32.AND P6, PT, R2.reuse, R135, PT ;  /* 0x000000870200720c */ /* 0x040fe20003fc4070 */
[C---:B------:R-:W-:Y:S01]  /*17f0*/  IMAD R43, R2.reuse, R5, R43 ;  /* 0x00000005022b7224 */ /* 0x040fe200078e022b */
[----:B------:R-:W-:Y:S01]  /*1800*/  ISETP.GE.AND P4, PT, R21, RZ, PT ;  /* 0x000000ff1500720c */ /* 0x000fe20003f86270 */
[----:B------:R-:W-:Y:S01]  /*1810*/  @!P5 IMAD.IADD R151, R151, 0x1, -R2 ;  /* 0x000000019797d824 */ /* 0x000fe200078e0a02 */
[----:B------:R-:W-:Y:S01]  /*1820*/  ISETP.GT.U32.AND P5, PT, R2, R145, PT ;  /* 0x000000910200720c */ /* 0x000fe20003fa4070 */
[----:B------:R-:W-:Y:S01]  /*1830*/  IMAD.HI.U32 R5, R4, R39, RZ ;  /* 0x0000002704057227 */ /* 0x000fe200078e00ff */
[----:B------:R-:W-:-:S02]  /*1840*/  LOP3.LUT R19, R3, 0x84, RZ, 0xfc, !PT ;  /* 0x0000008403137812 */ /* 0x000fc400078efcff */
[----:B------:R-:W-:Y:S01]  /*1850*/  LOP3.LUT R21, R3, 0x118, RZ, 0xfc, !PT ;  /* 0x0000011803157812 */ /* 0x000fe200078efcff */
[----:B------:R-:W-:Y:S01]  /*1860*/  @!P0 IMAD.MOV R203, RZ, RZ, -R203 ;  /* 0x000000ffffcb8224 */ /* 0x000fe200078e0acb */
[C---:B------:R-:W-:Y:S01]  /*1870*/  ISETP.GT.U32.AND P0, PT, R2.reuse, R43, PT ;  /* 0x0000002b0200720c */ /* 0x040fe20003f04070 */
[----:B------:R-:W-:Y:S01]  /*1880*/  IMAD.MOV R5, RZ, RZ, -R5 ;  /* 0x000000ffff057224 */ /* 0x000fe200078e0a05 */
[----:B------:R-:W-:Y:S01]  /*1890*/  IABS R153, R19 ;  /* 0x0000001300997213 */ /* 0x000fe20000000000 */
[--C-:B------:R-:W-:Y:S01]  /*18a0*/  @!P6 IMAD.IADD R135, R135, 0x1, -R2.reuse ;  /* 0x000000018787e824 */ /* 0x100fe200078e0a02 */
[----:B------:R-:W-:Y:S01]  /*18b0*/  ISETP.GE.AND P6, PT, R9, RZ, PT ;  /* 0x000000ff0900720c */ /* 0x000fe20003fc6270 */
[C---:B------:R-:W-:Y:S01]  /*18c0*/  IMAD R39, R2.reuse, R5, R39 ;  /* 0x0000000502277224 */ /* 0x040fe200078e0227 */
[----:B------:R-:W-:Y:S01]  /*18d0*/  LOP3.LUT R5, R3, 0x58, RZ, 0xfc, !PT ;  /* 0x0000005803057812 */ /* 0x000fe200078efcff */
[--C-:B------:R-:W-:Y:S01]  /*18e0*/  @!P5 IMAD.IADD R145, R145, 0x1, -R2.reuse ;  /* 0x000000019191d824 */ /* 0x100fe200078e0a02 */
[----:B------:R-:W-:Y:S01]  /*18f0*/  LOP3.LUT R9, R3, 0x60, RZ, 0xfc, !PT ;  /* 0x0000006003097812 */ /* 0x000fe200078efcff */
[----:B------:R-:W-:Y:S01]  /*1900*/  @!P4 IMAD.MOV R135, RZ, RZ, -R135 ;  /* 0x000000ffff87c224 */ /* 0x000fe200078e0a87 */
[C---:B------:R-:W-:Y:S01]  /*1910*/  ISETP.GT.U32.AND P4, PT, R2.reuse, R39, PT ;  /* 0x000000270200720c */ /* 0x040fe20003f84070 */
[--C-:B------:R-:W-:Y:S01]  /*1920*/  @!P3 IMAD.IADD R121, R121, 0x1, -R2.reuse ;  /* 0x000000017979b824 */ /* 0x100fe200078e0a02 */
[----:B------:R-:W-:Y:S01]  /*1930*/  ISETP.GT.U32.AND P5, PT, R2, R145, PT ;  /* 0x000000910200720c */ /* 0x000fe20003fa4070 */
[----:B------:R-:W-:Y:S01]  /*1940*/  @!P0 IMAD.IADD R43, R43, 0x1, -R2 ;  /* 0x000000012b2b8824 */ /* 0x000fe200078e0a02 */
[----:B------:R-:W-:Y:S01]  /*1950*/  ISETP.GE.AND P0, PT, R6, RZ, PT ;  /* 0x000000ff0600720c */ /* 0x000fe20003f06270 */
[----:B------:R-:W-:Y:S01]  /*1960*/  IMAD.HI.U32 R6, R4, R167, RZ ;  /* 0x000000a704067227 */ /* 0x000fe200078e00ff */
[----:B------:R-:W-:-:S02]  /*1970*/  IABS R45, R5 ;  /* 0x00000005002d7213 */ /* 0x000fc40000000000 */
[----:B------:R-:W-:Y:S01]  /*1980*/  IABS R47, R9 ;  /* 0x00000009002f7213 */ /* 0x000fe20000000000 */
[----:B------:R-:W-:Y:S01]  /*1990*/  @!P1 IMAD.MOV R205, RZ, RZ, -R205 ;  /* 0x000000ffffcd9224 */ /* 0x000fe200078e0acd */
[C---:B------:R-:W-:Y:S01]  /*19a0*/  ISETP.GT.U32.AND P1, PT, R2.reuse, R121, PT ;  /* 0x000000790200720c */ /* 0x040fe20003f24070 */
[----:B------:R-:W-:Y:S01]  /*19b0*/  @!P2 IMAD.MOV R151, RZ, RZ, -R151 ;  /* 0x000000ffff97a224 */ /* 0x000fe200078e0a97 */
[----:B------:R-:W-:Y:S01]  /*19c0*/  ISETP.GT.U32.AND P2, PT, R2, R43, PT ;  /* 0x0000002b0200720c */ /* 0x000fe20003f44070 */
[----:B------:R-:W-:Y:S01]  /*19d0*/  IMAD.MOV R6, RZ, RZ, -R6 ;  /* 0x000000ffff067224 */ /* 0x000fe200078e0a06 */
[----:B------:R-:W-:Y:S01]  /*19e0*/  ISETP.GE.AND P3, PT, R20, RZ, PT ;  /* 0x000000ff1400720c */ /* 0x000fe20003f66270 */
[--C-:B------:R-:W-:Y:S01]  /*19f0*/  @!P4 IMAD.IADD R39, R39, 0x1, -R2.reuse ;  /* 0x000000012727c824 */ /* 0x100fe200078e0a02 */
[C---:B------:R-:W-:Y:S01]  /*1a00*/  LOP3.LUT R20, R3.reuse, 0x98, RZ, 0xfc, !PT ;  /* 0x0000009803147812 */ /* 0x040fe200078efcff */
[C---:B------:R-:W-:Y:S01]  /*1a10*/  IMAD R167, R2.reuse, R6, R167 ;  /* 0x0000000602a77224 */ /* 0x040fe200078e02a7 */
[----:B------:R-:W-:Y:S01]  /*1a20*/  LOP3.LUT R6, R3, 0x5c, RZ, 0xfc, !PT ;  /* 0x0000005c03067812 */ /* 0x000fe200078efcff */
[----:B------:R-:W-:Y:S01]  /*1a30*/  @!P5 IMAD.IADD R145, R145, 0x1, -R2 ;  /* 0x000000019191d824 */ /* 0x000fe200078e0a02 */
[----:B------:R-:W-:-:S02]  /*1a40*/  ISETP.GT.U32.AND P4, PT, R2, R39, PT ;  /* 0x000000270200720c */ /* 0x000fc40003f84070 */
[----:B------:R-:W-:Y:S01]  /*1a50*/  ISETP.GT.U32.AND P5, PT, R2, R167, PT ;  /* 0x000000a70200720c */ /* 0x000fe20003fa4070 */
[--C-:B------:R-:W-:Y:S01]  /*1a60*/  @!P1 IMAD.IADD R121, R121, 0x1, -R2.reuse ;  /* 0x0000000179799824 */ /* 0x100fe200078e0a02 */
[----:B------:R-:W-:Y:S01]  /*1a70*/  ISETP.GE.AND P1, PT, R7, RZ, PT ;  /* 0x000000ff0700720c */ /* 0x000fe20003f26270 */
[----:B------:R-:W-:Y:S01]  /*1a80*/  @!P2 IMAD.IADD R43, R43, 0x1, -R2 ;  /* 0x000000012b2ba824 */ /* 0x000fe200078e0a02 */
[----:B------:R-:W-:Y:S01]  /*1a90*/  ISETP.GE.AND P2, PT, R5, RZ, PT ;  /* 0x000000ff0500720c */ /* 0x000fe20003f46270 */
[C---:B------:R-:W-:Y:S01]  /*1aa0*/  IMAD.HI.U32 R5, R4.reuse, R45, RZ ;  /* 0x0000002d04057227 */ /* 0x040fe200078e00ff */
[----:B------:R-:W-:Y:S02]  /*1ab0*/  IABS R155, R6 ;  /* 0x00000006009b7213 */ /* 0x000fe40000000000 */
[----:B------:R-:W-:Y:S01]  /*1ac0*/  IABS R33, R20 ;  /* 0x0000001400217213 */ /* 0x000fe20000000000 */
[----:B------:R-:W-:Y:S01]  /*1ad0*/  IMAD.HI.U32 R7, R4, R47, RZ ;  /* 0x0000002f04077227 */ /* 0x000fe200078e00ff */
[----:B------:R-:W-:-:S03]  /*1ae0*/  IABS R85, R21 ;  /* 0x0000001500557213 */ /* 0x000fc60000000000 */
[----:B------:R-:W-:Y:S02]  /*1af0*/  IMAD.MOV R5, RZ, RZ, -R5 ;  /* 0x000000ffff057224 */ /* 0x000fe400078e0a05 */
[----:B------:R-:W-:Y:S02]  /*1b00*/  IMAD.MOV R7, RZ, RZ, -R7 ;  /* 0x000000ffff077224 */ /* 0x000fe400078e0a07 */
[--C-:B------:R-:W-:Y:S02]  /*1b10*/  @!P5 IMAD.IADD R167, R167, 0x1, -R2.reuse ;  /* 0x00000001a7a7d824 */ /* 0x100fe400078e0a02 */
[C---:B------:R-:W-:Y:S02]  /*1b20*/  IMAD R45, R2.reuse, R5, R45 ;  /* 0x00000005022d7224 */ /* 0x040fe400078e022d */
[----:B------:R-:W-:Y:S01]  /*1b30*/  @!P4 IMAD.IADD R39, R39, 0x1, -R2 ;  /* 0x000000012727c824 */ /* 0x000fe200078e0a02 */
[C---:B------:R-:W-:Y:S01]  /*1b40*/  ISETP.GT.U32.AND P5, PT, R2.reuse, R167, PT ;  /* 0x000000a70200720c */ /* 0x040fe20003fa4070 */
[C---:B------:R-:W-:Y:S01]  /*1b50*/  IMAD R47, R2.reuse, R7, R47 ;  /* 0x00000007022f7224 */ /* 0x040fe200078e022f */
[----:B------:R-:W-:Y:S01]  /*1b60*/  ISETP.GT.U32.AND P4, PT, R2, R45, PT ;  /* 0x0000002d0200720c */ /* 0x000fe20003f84070 */
[----:B------:R-:W-:Y:S01]  /*1b70*/  @!P1 IMAD.MOV R43, RZ, RZ, -R43 ;  /* 0x000000ffff2b9224 */ /* 0x000fe200078e0a2b */
[----:B------:R-:W-:Y:S01]  /*1b80*/  ISETP.GE.AND P1, PT, R6, RZ, PT ;  /* 0x000000ff0600720c */ /* 0x000fe20003f26270 */
[----:B------:R-:W-:Y:S01]  /*1b90*/  @!P0 IMAD.MOV R39, RZ, RZ, -R39 ;  /* 0x000000ffff278224 */ /* 0x000fe200078e0a27 */
[----:B------:R-:W-:Y:S01]  /*1ba0*/  ISETP.GT.U32.AND P0, PT, R2, R47, PT ;  /* 0x0000002f0200720c */ /* 0x000fe20003f04070 */
[----:B------:R-:W-:-:S04]  /*1bb0*/  IMAD.HI.U32 R6, R4, R155, RZ ;  /* 0x0000009b04067227 */ /* 0x000fc800078e00ff */
[----:B------:R-:W-:Y:S01]  /*1bc0*/  @!P3 IMAD.MOV R121, RZ, RZ, -R121 ;  /* 0x000000ffff79b224 */ /* 0x000fe200078e0a79 */
[----:B------:R-:W-:Y:S01]  /*1bd0*/  ISETP.GE.AND P3, PT, R15, RZ, PT ;  /* 0x000000ff0f00720c */ /* 0x000fe20003f66270 */
[----:B------:R-:W-:Y:S01]  /*1be0*/  IMAD.MOV R6, RZ, RZ, -R6 ;  /* 0x000000ffff067224 */ /* 0x000fe200078e0a06 */
[----:B------:R-:W-:Y:S01]  /*1bf0*/  LOP3.LUT R15, R3, 0x6c, RZ, 0xfc, !PT ;  /* 0x0000006c030f7812 */ /* 0x000fe200078efcff */
[--C-:B------:R-:W-:Y:S02]  /*1c00*/  @!P5 IMAD.IADD R167, R167, 0x1, -R2.reuse ;  /* 0x00000001a7a7d824 */ /* 0x100fe400078e0a02 */
[C---:B------:R-:W-:Y:S01]  /*1c10*/  IMAD R155, R2.reuse, R6, R155 ;  /* 0x00000006029b7224 */ /* 0x040fe200078e029b */
        /* <DEDUP_REMOVED lines=13> */
[----:B------:R-:W-:Y:S02]  /*1cf0*/  LOP3.LUT R9, R3, 0x68, RZ, 0xfc, !PT ;  /* 0x0000006803097812 */ /* 0x000fe400078efcff */
[----:B------:R-:W-:Y:S01]  /*1d00*/  ISETP.GT.U32.AND P5, PT, R2, R155, PT ;  /* 0x0000009b0200720c */ /* 0x000fe20003fa4070 */
[----:B------:R-:W-:Y:S01]  /*1d10*/  IMAD.MOV R5, RZ, RZ, -R5 ;  /* 0x000000ffff057224 */ /* 0x000fe200078e0a05 */
[----:B------:R-:W-:Y:S01]  /*1d20*/  IABS R49, R9 ;  /* 0x0000000900317213 */ /* 0x000fe20000000000 */
[----:B------:R-:W-:-:S04]  /*1d30*/  IMAD.HI.U32 R7, R4, R41, RZ ;  /* 0x0000002904077227 */ /* 0x000fc800078e00ff */
[----:B------:R-:W-:Y:S02]  /*1d40*/  IMAD.MOV R6, RZ, RZ, -R6 ;  /* 0x000000ffff067224 */ /* 0x000fe400078e0a06 */
[C---:B------:R-:W-:Y:S02]  /*1d50*/  IMAD R137, R2.reuse, R5, R137 ;  /* 0x0000000502897224 */ /* 0x040fe400078e0289 */
[----:B------:R-:W-:Y:S02]  /*1d60*/  IMAD.MOV R7, RZ, RZ, -R7 ;  /* 0x000000ffff077224 */ /* 0x000fe400078e0a07 */
[C---:B------:R-:W-:Y:S01]  /*1d70*/  IMAD R149, R2.reuse, R6, R149 ;  /* 0x0000000602957224 */ /* 0x040fe200078e0295 */
[----:B------:R-:W-:Y:S01]  /*1d80*/  LOP3.LUT R6, R3, 0x74, RZ, 0xfc, !PT ;  /* 0x0000007403067812 */ /* 0x000fe200078efcff */
[--C-:B------:R-:W-:Y:S01]  /*1d90*/  @!P4 IMAD.IADD R45, R45, 0x1, -R2.reuse ;  /* 0x000000012d2dc824 */ /* 0x100fe200078e0a02 */
[C---:B------:R-:W-:Y:S01]  /*1da0*/  ISETP.GT.U32.AND P4, PT, R2.reuse, R137, PT ;  /* 0x000000890200720c */ /* 0x040fe20003f84070 */
[C---:B------:R-:W-:Y:S01]  /*1db0*/  IMAD R41, R2.reuse, R7, R41 ;  /* 0x0000000702297224 */ /* 0x040fe200078e0229 */
[----:B------:R-:W-:Y:S01]  /*1dc0*/  IABS R173, R6 ;  /* 0x0000000600ad7213 */ /* 0x000fe20000000000 */
[----:B------:R-:W-:Y:S01]  /*1dd0*/  @!P0 IMAD.IADD R47, R47, 0x1, -R2 ;  /* 0x000000012f2f8824 */ /* 0x000fe200078e0a02 */
[----:B------:R-:W-:Y:S01]  /*1de0*/  ISETP.GT.U32.AND P0, PT, R2, R149, PT ;  /* 0x000000950200720c */ /* 0x000fe20003f04070 */
[----:B------:R-:W-:Y:S01]  /*1df0*/  IMAD.HI.U32 R5, R4, R49, RZ ;  /* 0x0000003104057227 */ /* 0x000fe200078e00ff */
[----:B------:R-:W-:-:S03]  /*1e00*/  LOP3.LUT R7, R3, 0x78, RZ, 0xfc, !PT ;  /* 0x0000007803077812 */ /* 0x000fc600078efcff */
[----:B------:R-:W-:Y:S01]  /*1e10*/  @!P6 IMAD.MOV R47, RZ, RZ, -R47 ;  /* 0x000000ffff2fe224 */ /* 0x000fe200078e0a2f */
[C---:B------:R-:W-:Y:S01]  /*1e20*/  ISETP.GT.U32.AND P6, PT, R2.reuse, R41, PT ;  /* 0x000000290200720c */ /* 0x040fe20003fc4070 */
[----:B------:R-:W-:Y:S01]  /*1e30*/  IMAD.MOV R5, RZ, RZ, -R5 ;  /* 0x000000ffff057224 */ /* 0x000fe200078e0a05 */
[----:B------:R-:W-:Y:S01]  /*1e40*/  IABS R51, R7 ;  /* 0x0000000700337213 */ /* 0x000fe20000000000 */
[----:B------:R-:W-:Y:S02]  /*1e50*/  @!P5 IMAD.IADD R155, R155, 0x1, -R2 ;  /* 0x000000019b9bd824 */ /* 0x000fe400078e0a02 */
[----:B------:R-:W-:Y:S02]  /*1e60*/  IMAD R49, R2, R5, R49 ;  /* 0x0000000502317224 */ /* 0x000fe400078e0231 */
[----:B------:R-:W-:Y:S01]  /*1e70*/  IMAD.HI.U32 R5, R4, R173, RZ ;  /* 0x000000ad04057227 */ /* 0x000fe200078e00ff */
[----:B------:R-:W-:-:S03]  /*1e80*/  ISETP.GT.U32.AND P5, PT, R2, R155, PT ;  /* 0x0000009b0200720c */ /* 0x000fc60003fa4070 */
[--C-:B------:R-:W-:Y:S02]  /*1e90*/  @!P4 IMAD.IADD R137, R137, 0x1, -R2.reuse ;  /* 0x000000018989c824 */ /* 0x100fe400078e0a02 */
[--C-:B------:R-:W-:Y:S02]  /*1ea0*/  @!P0 IMAD.IADD R149, R149, 0x1, -R2.reuse ;  /* 0x0000000195958824 */ /* 0x100fe400078e0a02 */
[----:B------:R-:W-:Y:S01]  /*1eb0*/  IMAD.MOV R5, RZ, RZ, -R5 ;  /* 0x000000ffff057224 */ /* 0x000fe200078e0a05 */
[C---:B------:R-:W-:Y:S01]  /*1ec0*/  ISETP.GT.U32.AND P4, PT, R2.reuse, R137, PT ;  /* 0x000000890200720c */ /* 0x040fe20003f84070 */
[----:B------:R-:W-:Y:S01]  /*1ed0*/  @!P6 IMAD.IADD R41, R41, 0x1, -R2 ;  /* 0x000000012929e824 */ /* 0x000fe200078e0a02 */
[C---:B------:R-:W-:Y:S01]  /*1ee0*/  ISETP.GT.U32.AND P6, PT, R2.reuse, R149, PT ;  /* 0x000000950200720c */ /* 0x040fe20003fc4070 */
[----:B------:R-:W-:Y:S02]  /*1ef0*/  IMAD R173, R2, R5, R173 ;  /* 0x0000000502ad7224 */ /* 0x000fe400078e02ad */
[----:B------:R-:W-:-:S04]  /*1f00*/  IMAD.HI.U32 R5, R4, R51, RZ ;  /* 0x0000003304057227 */ /* 0x000fc800078e00ff */
[----:B------:R-:W-:Y:S01]  /*1f10*/  @!P2 IMAD.MOV R45, RZ, RZ, -R45 ;  /* 0x000000ffff2da224 */ /* 0x000fe200078e0a2d */
[C---:B------:R-:W-:Y:S01]  /*1f20*/  ISETP.GT.U32.AND P2, PT, R2.reuse, R49, PT ;  /* 0x000000310200720c */ /* 0x040fe20003f44070 */
[----:B------:R-:W-:Y:S02]  /*1f30*/  IMAD.MOV R5, RZ, RZ, -R5 ;  /* 0x000000ffff057224 */ /* 0x000fe400078e0a05 */
[--C-:B------:R-:W-:Y:S01]  /*1f40*/  @!P5 IMAD.IADD R155, R155, 0x1, -R2.reuse ;  /* 0x000000019b9bd824 */ /* 0x100fe200078e0a02 */
[----:B------:R-:W-:Y:S01]  /*1f50*/  ISETP.GE.AND P5, PT, R9, RZ, PT ;  /* 0x000000ff0900720c */ /* 0x000fe20003fa6270 */
[C---:B------:R-:W-:Y:S02]  /*1f60*/  IMAD R51, R2.reuse, R5, R51 ;  /* 0x0000000502337224 */ /* 0x040fe400078e0233 */
[--C-:B------:R-:W-:Y:S01]  /*1f70*/  @!P4 IMAD.IADD R137, R137, 0x1, -R2.reuse ;  /* 0x000000018989c824 */ /* 0x100fe200078e0a02 */
[----:B------:R-:W-:Y:S01]  /*1f80*/  ISETP.GE.AND P4, PT, R17, RZ, PT ;  /* 0x000000ff1100720c */ /* 0x000fe20003f86270 */
[--C-:B------:R-:W-:Y:S01]  /*1f90*/  @!P6 IMAD.IADD R149, R149, 0x1, -R2.reuse ;  /* 0x000000019595e824 */ /* 0x100fe200078e0a02 */
[C---:B------:R-:W-:Y:S01]  /*1fa0*/  ISETP.GT.U32.AND P6, PT, R2.reuse, R51, PT ;  /* 0x000000330200720c */ /* 0x040fe20003fc4070 */
[----:B------:R-:W-:Y:S01]  /*1fb0*/  @!P1 IMAD.MOV R155, RZ, RZ, -R155 ;  /* 0x000000ffff9b9224 */ /* 0x000fe200078e0a9b */
[----:B------:R-:W-:Y:S01]  /*1fc0*/  ISETP.GE.AND P1, PT, R15, RZ, PT ;  /* 0x000000ff0f00720c */ /* 0x000fe20003f26270 */
[----:B------:R-:W-:Y:S01]  /*1fd0*/  @!P3 IMAD.MOV R137, RZ, RZ, -R137 ;  /* 0x000000ffff89b224 */ /* 0x000fe200078e0a89 */
[----:B------:R-:W-:Y:S01]  /*1fe0*/  LOP3.LUT R15, R3, 0x7c, RZ, 0xfc, !PT ;  /* 0x0000007c030f7812 */ /* 0x000fe200078efcff */
[----:B------:R-:W-:Y:S01]  /*1ff0*/  @!P2 IMAD.IADD R49, R49, 0x1, -R2 ;  /* 0x000000013131a824 */ /* 0x000fe200078e0a02 */
[----:B------:R-:W-:-:S02]  /*2000*/  ISETP.GT.U32.AND P3, PT, R2, R41, PT ;  /* 0x000000290200720c */ /* 0x000fc40003f64070 */
[----:B------:R-:W-:Y:S02]  /*2010*/  LOP3.LUT R17, R3, 0x80, RZ, 0xfc, !PT ;  /* 0x0000008003117812 */ /* 0x000fe400078efcff */
[----:B------:R-:W-:Y:S02]  /*2020*/  IABS R139, R15 ;  /* 0x0000000f008b7213 */ /* 0x000fe40000000000 */
[----:B------:R-:W-:Y:S01]  /*2030*/  ISETP.GT.U32.AND P0, PT, R2, R49, PT ;  /* 0x000000310200720c */ /* 0x000fe20003f04070 */
[----:B------:R-:W-:Y:S01]  /*2040*/  @!P6 IMAD.IADD R51, R51, 0x1, -R2 ;  /* 0x000000013333e824 */ /* 0x000fe200078e0a02 */
[----:B------:R-:W-:Y:S01]  /*2050*/  IABS R9, R17 ;  /* 0x0000001100097213 */ /* 0x000fe20000000000 */
[----:B------:R-:W-:Y:S01]  /*2060*/  IMAD.HI.U32 R5, R4, R139, RZ ;  /* 0x0000008b04057227 */ /* 0x000fe200078e00ff */
[----:B------:R-:W-:Y:S02]  /*2070*/  ISETP.GE.AND P2, PT, R6, RZ, PT ;  /* 0x000000ff0600720c */ /* 0x000fe40003f46270 */
[----:B------:R-:W-:Y:S01]  /*2080*/  ISETP.GT.U32.AND P6, PT, R2, R51, PT ;  /* 0x000000330200720c */ /* 0x000fe20003fc4070 */
[----:B------:R-:W-:-:S04]  /*2090*/  IMAD.HI.U32 R6, R4, R9, RZ ;  /* 0x0000000904067227 */ /* 0x000fc800078e00ff */
[----:B------:R-:W-:Y:S02]  /*20a0*/  IMAD.MOV R5, RZ, RZ, -R5 ;  /* 0x000000ffff057224 */ /* 0x000fe400078e0a05 */
[----:B------:R-:W-:Y:S01]  /*20b0*/  @!P3 IMAD.IADD R41, R41, 0x1, -R2 ;  /* 0x000000012929b824 */ /* 0x000fe200078e0a02 */
[----:B------:R-:W-:Y:S01]  /*20c0*/  ISETP.GE.AND P3, PT, R7, RZ, PT ;  /* 0x000000ff0700720c */ /* 0x000fe20003f66270 */
[----:B------:R-:W-:-:S04]  /*20d0*/  IMAD.HI.U32 R7, R4, R153, RZ ;  /* 0x0000009904077227 */ /* 0x000fc800078e00ff */
[----:B------:R-:W-:Y:S02]  /*20e0*/  IMAD.MOV R6, RZ, RZ, -R6 ;  /* 0x000000ffff067224 */ /* 0x000fe400078e0a06 */
[C---:B------:R-:W-:Y:S02]  /*20f0*/  IMAD R139, R2.reuse, R5, R139 ;  /* 0x00000005028b7224 */ /* 0x040fe400078e028b */
[--C-:B------:R-:W-:Y:S01]  /*2100*/  @!P0 IMAD.IADD R49, R49, 0x1, -R2.reuse ;  /* 0x0000000131318824 */ /* 0x100fe200078e0a02 */
[C---:B------:R-:W-:Y:S01]  /*2110*/  ISETP.GT.U32.AND P0, PT, R2.reuse, R173, PT ;  /* 0x000000ad0200720c */ /* 0x040fe20003f04070 */
[----:B------:R-:W-:Y:S02]  /*2120*/  IMAD.MOV R7, RZ, RZ, -R7 ;  /* 0x000000ffff077224 */ /* 0x000fe400078e0a07 */
[C---:B------:R-:W-:Y:S02]  /*2130*/  IMAD R9, R2.reuse, R6, R9 ;  /* 0x0000000602097224 */ /* 0x040fe400078e0209 */
[----:B------:R-:W-:Y:S01]  /*2140*/  @!P1 IMAD.MOV R149, RZ, RZ, -R149 ;  /* 0x000000ffff959224 */ /* 0x000fe200078e0a95 */
[C---:B------:R-:W-:Y:S01]  /*2150*/  ISETP.GT.U32.AND P1, PT, R2.reuse, R139, PT ;  /* 0x0000008b0200720c */ /* 0x040fe20003f24070 */
[C---:B------:R-:W-:Y:S01]  /*2160*/  IMAD R153, R2.reuse, R7, R153 ;  /* 0x0000000702997224 */ /* 0x040fe200078e0299 */
[----:B------:R-:W-:Y:S01]  /*2170*/  LOP3.LUT R7, R3, 0x88, RZ, 0xfc, !PT ;  /* 0x0000008803077812 */ /* 0x000fe200078efcff */
[----:B------:R-:W-:Y:S01]  /*2180*/  @!P4 IMAD.MOV R41, RZ, RZ, -R41 ;  /* 0x000000ffff29c224 */ /* 0x000fe200078e0a29 */
[C---:B------:R-:W-:Y:S01]  /*2190*/  ISETP.GT.U32.AND P4, PT, R2.reuse, R9, PT ;  /* 0x000000090200720c */ /* 0x040fe20003f84070 */
[--C-:B------:R-:W-:Y:S01]  /*21a0*/  @!P6 IMAD.IADD R51, R51, 0x1, -R2.reuse ;  /* 0x000000013333e824 */ /* 0x100fe200078e0a02 */
[C---:B------:R-:W-:Y:S01]  /*21b0*/  ISETP.GT.U32.AND P6, PT, R2.reuse, R153, PT ;  /* 0x000000990200720c */ /* 0x040fe20003fc4070 */
[--C-:B------:R-:W-:Y:S01]  /*21c0*/  @!P0 IMAD.IADD R173, R173, 0x1, -R2.reuse ;  /* 0x00000001adad8824 */ /* 0x100fe200078e0a02 */
[----:B------:R-:W-:Y:S01]  /*21d0*/  ISETP.GE.AND P0, PT, R15, RZ, PT ;  /* 0x000000ff0f00720c */ /* 0x000fe20003f06270 */
[----:B------:R-:W-:Y:S01]  /*21e0*/  @!P5 IMAD.MOV R49, RZ, RZ, -R49 ;  /* 0x000000ffff31d224 */ /* 0x000fe200078e0a31 */
[----:B------:R-:W-:Y:S01]  /*21f0*/  IABS R53, R7 ;  /* 0x0000000700357213 */ /* 0x000fe20000000000 */
[----:B------:R-:W-:Y:S01]  /*2200*/  @!P3 IMAD.MOV R51, RZ, RZ, -R51 ;  /* 0x000000ffff33b224 */ /* 0x000fe200078e0a33 */
[----:B------:R-:W-:Y:S01]  /*2210*/  LOP3.LUT R15, R3, 0x8c, RZ, 0xfc, !PT ;  /* 0x0000008c030f7812 */ /* 0x000fe200078efcff */
[----:B------:R-:W-:Y:S01]  /*2220*/  @!P1 IMAD.IADD R139, R139, 0x1, -R2 ;  /* 0x000000018b8b9824 */ /* 0x000fe200078e0a02 */
[----:B------:R-:W-:Y:S01]  /*2230*/  ISETP.GT.U32.AND P5, PT, R2, R173, PT ;  /* 0x000000ad0200720c */ /* 0x000fe20003fa4070 */
[----:B------:R-:W-:Y:S01]  /*2240*/  IMAD.HI.U32 R5, R4, R53, RZ ;  /* 0x0000003504057227 */ /* 0x000fe200078e00ff */
[----:B------:R-:W-:-:S02]  /*2250*/  IABS R23, R15 ;  /* 0x0000000f00177213 */ /* 0x000fc40000000000 */
[----:B------:R-:W-:Y:S01]  /*2260*/  ISETP.GE.AND P1, PT, R19, RZ, PT ;  /* 0x000000ff1300720c */ /* 0x000fe20003f26270 */
[--C-:B------:R-:W-:Y:S01]  /*2270*/  @!P4 IMAD.IADD R9, R9, 0x1, -R2.reuse ;  /* 0x000000010909c824 */ /* 0x100fe200078e0a02 */
[C---:B------:R-:W-:Y:S01]  /*2280*/  ISETP.GT.U32.AND P4, PT, R2.reuse, R139, PT ;  /* 0x0000008b0200720c */ /* 0x040fe20003f84070 */
[----:B------:R-:W-:Y:S01]  /*2290*/  @!P6 IMAD.IADD R153, R153, 0x1, -R2 ;  /* 0x000000019999e824 */ /* 0x000fe200078e0a02 */
[----:B------:R-:W-:Y:S01]  /*22a0*/  LOP3.LUT R19, R3, 0x94, RZ, 0xfc, !PT ;  /* 0x0000009403137812 */ /* 0x000fe200078efcff */
[----:B------:R-:W-:Y:S01]  /*22b0*/  IMAD.MOV R6, RZ, RZ, -R5 ;  /* 0x000000ffff067224 */ /* 0x000fe200078e0a05 */
[----:B------:R-:W-:Y:S01]  /*22c0*/  ISETP.GT.U32.AND P6, PT, R2, R9, PT ;  /* 0x000000090200720c */ /* 0x000fe20003fc4070 */
[----:B------:R-:W-:Y:S01]  /*22d0*/  IMAD.HI.U32 R5, R4, R23, RZ ;  /* 0x0000001704057227 */ /* 0x000fe200078e00ff */
[----:B------:R-:W-:-:S03]  /*22e0*/  IABS R165, R19 ;  /* 0x0000001300a57213 */ /* 0x000fc60000000000 */
[C---:B------:R-:W-:Y:S02]  /*22f0*/  IMAD R53, R2.reuse, R6, R53 ;  /* 0x0000000602357224 */ /* 0x040fe400078e0235 */
[----:B------:R-:W-:Y:S02]  /*2300*/  IMAD.MOV R5, RZ, RZ, -R5 ;  /* 0x000000ffff057224 */ /* 0x000fe400078e0a05 */
[--C-:B------:R-:W-:Y:S01]  /*2310*/  @!P4 IMAD.IADD R139, R139, 0x1, -R2.reuse ;  /* 0x000000018b8bc824 */ /* 0x100fe200078e0a02 */
[C---:B------:R-:W-:Y:S01]  /*2320*/  ISETP.GT.U32.AND P4, PT, R2.reuse, R53, PT ;  /* 0x000000350200720c */ /* 0x040fe20003f84070 */
[C---:B------:R-:W-:Y:S02]  /*2330*/  IMAD R23, R2.reuse, R5, R23 ;  /* 0x0000000502177224 */ /* 0x040fe400078e0217 */
[--C-:B------:R-:W-:Y:S01]  /*2340*/  @!P5 IMAD.IADD R173, R173, 0x1, -R2.reuse ;  /* 0x00000001adadd824 */ /* 0x100fe200078e0a02 */
[----:B------:R-:W-:Y:S01]  /*2350*/  ISETP.GE.AND P5, PT, R17, RZ, PT ;  /* 0x000000ff1100720c */ /* 0x000fe20003fa6270 */
[----:B------:R-:W-:Y:S01]  /*2360*/  @!P6 IMAD.IADD R9, R9, 0x1, -R2 ;  /* 0x000000010909e824 */ /* 0x000fe200078e0a02 */
[C---:B------:R-:W-:Y:S01]  /*2370*/  ISETP.GT.U32.AND P6, PT, R2.reuse, R23, PT ;  /* 0x000000170200720c */ /* 0x040fe20003fc4070 */
[----:B------:R-:W-:Y:S01]  /*2380*/  @!P2 IMAD.MOV R173, RZ, RZ, -R173 ;  /* 0x000000ffffada224 */ /* 0x000fe200078e0aad */
[----:B------:R-:W-:Y:S01]  /*2390*/  LOP3.LUT R17, R3, 0x90, RZ, 0xfc, !PT ;  /* 0x0000009003117812 */ /* 0x000fe200078efcff */
[----:B------:R-:W-:Y:S01]  /*23a0*/  @!P0 IMAD.MOV R139, RZ, RZ, -R139 ;  /* 0x000000ffff8b8224 */ /* 0x000fe200078e0a8b */
[----:B------:R-:W-:-:S02]  /*23b0*/  ISETP.GT.U32.AND P2, PT, R2, R153, PT ;  /* 0x000000990200720c */ /* 0x000fc40003f44070 */
[----:B------:R-:W-:Y:S01]  /*23c0*/  IABS R55, R17 ;  /* 0x0000001100377213 */ /* 0x000fe20000000000 */
[----:B------:R-:W-:Y:S01]  /*23d0*/  @!P4 IMAD.IADD R53, R53, 0x1, -R2 ;  /* 0x000000013535c824 */ /* 0x000fe200078e0a02 */
[----:B------:R-:W-:Y:S02]  /*23e0*/  ISETP.GE.AND P4, PT, R15, RZ, PT ;  /* 0x000000ff0f00720c */ /* 0x000fe40003f86270 */
[----:B------:R-:W-:Y:S01]  /*23f0*/  LOP3.LUT R15, R3, 0xa4, RZ, 0xfc, !PT ;  /* 0x000000a4030f7812 */ /* 0x000fe200078efcff */
[----:B------:R-:W-:-:S03]  /*2400*/  IMAD.HI.U32 R5, R4, R55, RZ ;  /* 0x0000003704057227 */ /* 0x000fc600078e00ff */
[----:B------:R-:W-:Y:S01]  /*2410*/  IABS R171, R15 ;  /* 0x0000000f00ab7213 */ /* 0x000fe20000000000 */
[----:B------:R-:W-:Y:S01]  /*2420*/  @!P6 IMAD.IADD R23, R23, 0x1, -R2 ;  /* 0x000000011717e824 */ /* 0x000fe200078e0a02 */
[----:B------:R-:W-:Y:S01]  /*2430*/  ISETP.GT.U32.AND P6, PT, R2, R53, PT ;  /* 0x000000350200720c */ /* 0x000fe20003fc4070 */
[----:B------:R-:W-:Y:S02]  /*2440*/  IMAD.MOV R6, RZ, RZ, -R5 ;  /* 0x000000ffff067224 */ /* 0x000fe400078e0a05 */
[----:B------:R-:W-:Y:S01]  /*2450*/  IMAD.HI.U32 R5, R4, R165, RZ ;  /* 0x000000a504057227 */ /* 0x000fe200078e00ff */
[----:B------:R-:W-:-:S03]  /*2460*/  ISETP.GT.U32.AND P0, PT, R2, R23, PT ;  /* 0x000000170200720c */ /* 0x000fc60003f04070 */
[----:B------:R-:W-:Y:S02]  /*2470*/  IMAD R55, R2, R6, R55 ;  /* 0x0000000602377224 */ /* 0x000fe400078e0237 */
[----:B------:R-:W-:Y:S02]  /*2480*/  IMAD.MOV R6, RZ, RZ, -R5 ;  /* 0x000000ffff067224 */ /* 0x000fe400078e0a05 */
[----:B------:R-:W-:Y:S01]  /*2490*/  IMAD.HI.U32 R5, R4, R33, RZ ;  /* 0x0000002104057227 */ /* 0x000fe200078e00ff */
[----:B------:R-:W-:-:S03]  /*24a0*/  ISETP.GT.U32.AND P3, PT, R2, R55, PT ;  /* 0x000000370200720c */ /* 0x000fc60003f64070 */
[C---:B------:R-:W-:Y:S01]  /*24b0*/  IMAD R165, R2.reuse, R6, R165 ;  /* 0x0000000602a57224 */ /* 0x040fe200078e02a5 */
[----:B------:R-:W-:Y:S01]  /*24c0*/  LOP3.LUT R6, R3, 0x9c, RZ, 0xfc, !PT ;  /* 0x0000009c03067812 */ /* 0x000fe200078efcff */
[--C-:B------:R-:W-:Y:S02]  /*24d0*/  @!P6 IMAD.IADD R53, R53, 0x1, -R2.reuse ;  /* 0x000000013535e824 */ /* 0x100fe400078e0a02 */
[----:B------:R-:W-:Y:S01]  /*24e0*/  IMAD.MOV R5, RZ, RZ, -R5 ;  /* 0x000000ffff057224 */ /* 0x000fe200078e0a05 */
[C---:B------:R-:W-:Y:S01]  /*24f0*/  ISETP.GT.U32.AND P6, PT, R2.reuse, R165, PT ;  /* 0x000000a50200720c */ /* 0x040fe20003fc4070 */
[--C-:B------:R-:W-:Y:S01]  /*2500*/  @!P2 IMAD.IADD R153, R153, 0x1, -R2.reuse ;  /* 0x000000019999a824 */ /* 0x100fe200078e0a02 */
[----:B------:R-:W-:Y:S01]  /*2510*/  IABS R179, R6 ;  /* 0x0000000600b37213 */ /* 0x000fe20000000000 */
[----:B------:R-:W-:Y:S01]  /*2520*/  IMAD R33, R2, R5, R33 ;  /* 0x0000000502217224 */ /* 0x000fe200078e0221 */
[----:B------:R-:W-:Y:S01]  /*2530*/  ISETP.GE.AND P2, PT, R7, RZ, PT ;  /* 0x000000ff0700720c */ /* 0x000fe20003f46270 */
[----:B------:R-:W-:Y:S01]  /*2540*/  @!P3 IMAD.IADD R55, R55, 0x1, -R2 ;  /* 0x000000013737b824 */ /* 0x000fe200078e0a02 */
[----:B------:R-:W-:Y:S01]  /*2550*/  LOP3.LUT R7, R3, 0xa0, RZ, 0xfc, !PT ;  /* 0x000000a003077812 */ /* 0x000fe200078efcff */
[----:B------:R-:W-:Y:S01]  /*2560*/  IMAD.HI.U32 R5, R4, R179, RZ ;  /* 0x000000b304057227 */ /* 0x000fe200078e00ff */
[----:B------:R-:W-:-:S02]  /*2570*/  ISETP.GE.AND P3, PT, R6, RZ, PT ;  /* 0x000000ff0600720c */ /* 0x000fc40003f66270 */
[----:B------:R-:W-:Y:S01]  /*2580*/  IABS R63, R7 ;  /* 0x00000007003f7213 */ /* 0x000fe20000000000 */
[--C-:B------:R-:W-:Y:S01]  /*2590*/  @!P0 IMAD.IADD R23, R23, 0x1, -R2.reuse ;  /* 0x0000000117178824 */ /* 0x100fe200078e0a02 */
[----:B------:R-:W-:Y:S01]  /*25a0*/  ISETP.GE.AND P0, PT, R20, RZ, PT ;  /* 0x000000ff1400720c */ /* 0x000fe20003f06270 */
[----:B------:R-:W-:Y:S01]  /*25b0*/  @!P6 IMAD.IADD R165, R165, 0x1, -R2 ;  /* 0x00000001a5a5e824 */ /* 0x000fe200078e0a02 */
[C---:B------:R-:W-:Y:S01]  /*25c0*/  ISETP.GT.U32.AND P6, PT, R2.reuse, R55, PT ;  /* 0x000000370200720c */ /* 0x040fe20003fc4070 */
[----:B------:R-:W-:Y:S01]  /*25d0*/  IMAD.MOV R5, RZ, RZ, -R5 ;  /* 0x000000ffff057224 */ /* 0x000fe200078e0a05 */
[----:B------:R-:W-:Y:S01]  /*25e0*/  LOP3.LUT R20, R3, 0xb8, RZ, 0xfc, !PT ;  /* 0x000000b803147812 */ /* 0x000fe200078efcff */
[----:B------:R-:W-:Y:S01]  /*25f0*/  @!P4 IMAD.MOV R23, RZ, RZ, -R23 ;  /* 0x000000ffff17c224 */ /* 0x000fe200078e0a17 */
[C---:B------:R-:W-:Y:S01]  /*2600*/  ISETP.GT.U32.AND P4, PT, R2.reuse, R33, PT ;  /* 0x000000210200720c */ /* 0x040fe20003f84070 */
[C---:B------:R-:W-:Y:S01]  /*2610*/  IMAD R179, R2.reuse, R5, R179 ;  /* 0x0000000502b37224 */ /* 0x040fe200078e02b3 */
[----:B------:R-:W-:Y:S01]  /*2620*/  IABS R57, R20 ;  /* 0x0000001400397213 */ /* 0x000fe20000000000 */
[----:B------:R-:W-:Y:S01]  /*2630*/  @!P2 IMAD.MOV R53, RZ, RZ, -R53 ;  /* 0x000000ffff35a224 */ /* 0x000fe200078e0a35 */
[----:B------:R-:W-:Y:S01]  /*2640*/  ISETP.GT.U32.AND P2, PT, R2, R165, PT ;  /* 0x000000a50200720c */ /* 0x000fe20003f44070 */
[----:B------:R-:W-:Y:S01]  /*2650*/  @!P1 IMAD.MOV R153, RZ, RZ, -R153 ;  /* 0x000000ffff999224 */ /* 0x000fe200078e0a99 */
[----:B------:R-:W-:Y:S01]  /*2660*/  ISETP.GE.AND P1, PT, R19, RZ, PT ;  /* 0x000000ff1300720c */ /* 0x000fe20003f26270 */
[----:B------:R-:W-:Y:S01]  /*2670*/  IMAD.HI.U32 R5, R4, R63, RZ ;  /* 0x0000003f04057227 */ /* 0x000fe200078e00ff */
[----:B------:R-:W-:-:S03]  /*2680*/  LOP3.LUT R19, R3, 0xb4, RZ, 0xfc, !PT ;  /* 0x000000b403137812 */ /* 0x000fc600078efcff */
[--C-:B------:R-:W-:Y:S01]  /*2690*/  @!P6 IMAD.IADD R55, R55, 0x1, -R2.reuse ;  /* 0x000000013737e824 */ /* 0x100fe200078e0a02 */
[----:B------:R-:W-:Y:S01]  /*26a0*/  ISETP.GT.U32.AND P6, PT, R2, R179, PT ;  /* 0x000000b30200720c */ /* 0x000fe20003fc4070 */
[--C-:B------:R-:W-:Y:S01]  /*26b0*/  @!P4 IMAD.IADD R33, R33, 0x1, -R2.reuse ;  /* 0x000000012121c824 */ /* 0x100fe200078e0a02 */
[----:B------:R-:W-:Y:S01]  /*26c0*/  ISETP.GE.AND P4, PT, R15, RZ, PT ;  /* 0x000000ff0f00720c */ /* 0x000fe20003f86270 */
[----:B------:R-:W-:Y:S01]  /*26d0*/  @!P5 IMAD.MOV R9, RZ, RZ, -R9 ;  /* 0x000000ffff09d224 */ /* 0x000fe200078e0a09 */
[----:B------:R-:W-:Y:S01]  /*26e0*/  ISETP.GE.AND P5, PT, R17, RZ, PT ;  /* 0x000000ff1100720c */ /* 0x000fe20003fa6270 */
[--C-:B------:R-:W-:Y:S01]  /*26f0*/  @!P2 IMAD.IADD R165, R165, 0x1, -R2.reuse ;  /* 0x00000001a5a5a824 */ /* 0x100fe200078e0a02 */
[----:B------:R-:W-:Y:S01]  /*2700*/  ISETP.GE.AND P2, PT, R7, RZ, PT ;  /* 0x000000ff0700720c */ /* 0x000fe20003f46270 */
[----:B------:R-:W-:Y:S01]  /*2710*/  IMAD.HI.U32 R6, R4, R171, RZ ;  /* 0x000000ab04067227 */ /* 0x000fe200078e00ff */
[C---:B------:R-:W-:Y:S02]  /*2720*/  LOP3.LUT R17, R3.reuse, 0xa8, RZ, 0xfc, !PT ;  /* 0x000000a803117812 */ /* 0x040fe400078efcff */
[----:B------:R-:W-:Y:S01]  /*2730*/  LOP3.LUT R15, R3, 0xb0, RZ, 0xfc, !PT ;  /* 0x000000b0030f7812 */ /* 0x000fe200078efcff */
[----:B------:R-:W-:Y:S01]  /*2740*/  IMAD.MOV R7, RZ, RZ, -R5 ;  /* 0x000000ffff077224 */ /* 0x000fe200078e0a05 */
[----:B------:R-:W-:Y:S01]  /*2750*/  IABS R65, R17 ;  /* 0x0000001100417213 */ /* 0x000fe20000000000 */
[----:B------:R-:W-:Y:S01]  /*2760*/  @!P6 IMAD.IADD R179, R179, 0x1, -R2 ;  /* 0x00000001b3b3e824 */ /* 0x000fe200078e0a02 */
[C---:B------:R-:W-:Y:S01]  /*2770*/  ISETP.GT.U32.AND P6, PT, R2.reuse, R33, PT ;  /* 0x000000210200720c */ /* 0x040fe20003fc4070 */
[----:B------:R-:W-:Y:S01]  /*2780*/  IMAD.MOV R6, RZ, RZ, -R6 ;  /* 0x000000ffff067224 */ /* 0x000fe200078e0a06 */
[----:B------:R-:W-:Y:S01]  /*2790*/  IABS R67, R15 ;  /* 0x0000000f00437213 */ /* 0x000fe20000000000 */
[C---:B------:R-:W-:Y:S01]  /*27a0*/  IMAD R63, R2.reuse, R7, R63 ;  /* 0x00000007023f7224 */ /* 0x040fe200078e023f */
[----:B------:R-:W-:Y:S01]  /*27b0*/  LOP3.LUT R7, R3, 0xac, RZ, 0xfc, !PT ;  /* 0x000000ac03077812 */ /* 0x000fe200078efcff */
[C---:B------:R-:W-:Y:S01]  /*27c0*/  IMAD R171, R2.reuse, R6, R171 ;  /* 0x0000000602ab7224 */ /* 0x040fe200078e02ab */
[----:B------:R-:W-:Y:S01]  /*27d0*/  IABS R35, R19 ;  /* 0x0000001300237213 */ /* 0x000fe20000000000 */
[----:B------:R-:W-:Y:S01]  /*27e0*/  @!P1 IMAD.MOV R165, RZ, RZ, -R165 ;  /* 0x000000ffffa59224 */ /* 0x000fe200078e0aa5 */
[C---:B------:R-:W-:Y:S01]  /*27f0*/  ISETP.GT.U32.AND P1, PT, R2.reuse, R63, PT ;  /* 0x0000003f0200720c */ /* 0x040fe20003f24070 */
[----:B------:R-:W-:Y:S01]  /*2800*/  @!P5 IMAD.MOV R55, RZ, RZ, -R55 ;  /* 0x000000ffff37d224 */ /* 0x000fe200078e0a37 */
[----:B------:R-:W-:Y:S01]  /*2810*/  ISETP.GT.U32.AND P5, PT, R2, R179, PT ;  /* 0x000000b30200720c */ /* 0x000fe20003fa4070 */
[----:B------:R-:W-:Y:S01]  /*2820*/  IMAD.HI.U32 R5, R4, R65, RZ ;  /* 0x0000004104057227 */ /* 0x000fe200078e00ff */
[----:B------:R-:W-:-:S03]  /*2830*/  IABS R187, R7 ;  /* 0x0000000700bb7213 */ /* 0x000fc60000000000 */
[----:B------:R-:W-:Y:S01]  /*2840*/  @!P6 IMAD.IADD R33, R33, 0x1, -R2 ;  /* 0x000000012121e824 */ /* 0x000fe200078e0a02 */
[----:B------:R-:W-:Y:S01]  /*2850*/  ISETP.GT.U32.AND P6, PT, R2, R171, PT ;  /* 0x000000ab0200720c */ /* 0x000fe20003fc4070 */
[----:B------:R-:W-:Y:S02]  /*2860*/  IMAD.MOV R5, RZ, RZ, -R5 ;  /* 0x000000ffff057224 */ /* 0x000fe400078e0a05 */
[----:B------:R-:W-:-:S04]  /*2870*/  IMAD.HI.U32 R6, R4, R67, RZ ;  /* 0x0000004304067227 */ /* 0x000fc800078e00ff */
[C---:B------:R-:W-:Y:S02]  /*2880*/  IMAD R65, R2.reuse, R5, R65 ;  /* 0x0000000502417224 */ /* 0x040fe400078e0241 */
[--C-:B------:R-:W-:Y:S01]  /*2890*/  @!P1 IMAD.IADD R63, R63, 0x1, -R2.reuse ;  /* 0x000000013f3f9824 */ /* 0x100fe200078e0a02 */
[----:B------:R-:W-:Y:S01]  /*28a0*/  ISETP.GE.AND P1, PT, R17, RZ, PT ;  /* 0x000000ff1100720c */ /* 0x000fe20003f26270 */
[--C-:B------:R-:W-:Y:S01]  /*28b0*/  @!P5 IMAD.IADD R179, R179, 0x1, -R2.reuse ;  /* 0x00000001b3b3d824 */ /* 0x100fe200078e0a02 */
[C---:B------:R-:W-:Y:S01]  /*28c0*/  ISETP.GT.U32.AND P5, PT, R2.reuse, R65, PT ;  /* 0x000000410200720c */ /* 0x040fe20003fa4070 */
[----:B------:R-:W-:Y:S01]  /*28d0*/  @!P6 IMAD.IADD R171, R171, 0x1, -R2 ;  /* 0x00000001ababe824 */ /* 0x000fe200078e0a02 */
[----:B------:R-:W-:Y:S01]  /*28e0*/  ISETP.GT.U32.AND P6, PT, R2, R63, PT ;  /* 0x0000003f0200720c */ /* 0x000fe20003fc4070 */
[----:B------:R-:W-:Y:S01]  /*28f0*/  IMAD.HI.U32 R5, R4, R187, RZ ;  /* 0x000000bb04057227 */ /* 0x000fe200078e00ff */
[----:B------:R-:W-:-:S03]  /*2900*/  LOP3.LUT R17, R3, 0xdc, RZ, 0xfc, !PT ;  /* 0x000000dc03117812 */ /* 0x000fc600078efcff */
[----:B------:R-:W-:Y:S01]  /*2910*/  IMAD.MOV R5, RZ, RZ, -R5 ;  /* 0x000000ffff057224 */ /* 0x000fe200078e0a05 */
[----:B------:R-:W-:Y:S01]  /*2920*/  IABS R169, R17 ;  /* 0x0000001100a97213 */ /* 0x000fe20000000000 */
[----:B------:R-:W-:Y:S02]  /*2930*/  IMAD.MOV R6, RZ, RZ, -R6 ;  /* 0x000000ffff067224 */ /* 0x000fe400078e0a06 */
[C---:B------:R-:W-:Y:S02]  /*2940*/  IMAD R187, R2.reuse, R5, R187 ;  /* 0x0000000502bb7224 */ /* 0x040fe400078e02bb */
[--C-:B------:R-:W-:Y:S01]  /*2950*/  @!P5 IMAD.IADD R65, R65, 0x1, -R2.reuse ;  /* 0x000000014141d824 */ /* 0x100fe200078e0a02 */
[C---:B------:R-:W-:Y:S01]  /*2960*/  ISETP.GT.U32.AND P5, PT, R2.reuse, R171, PT ;  /* 0x000000ab0200720c */ /* 0x040fe20003fa4070 */
[----:B------:R-:W-:Y:S01]  /*2970*/  @!P6 IMAD.IADD R63, R63, 0x1, -R2 ;  /* 0x000000013f3fe824 */ /* 0x000fe200078e0a02 */
[C---:B------:R-:W-:Y:S01]  /*2980*/  ISETP.GT.U32.AND P6, PT, R2.reuse, R187, PT ;  /* 0x000000bb0200720c */ /* 0x040fe20003fc4070 */
[----:B------:R-:W-:-:S02]  /*2990*/  IMAD R67, R2, R6, R67 ;  /* 0x0000000602437224 */ /* 0x000fc400078e0243 */
[----:B------:R-:W-:-:S04]  /*29a0*/  IMAD.HI.U32 R6, R4, R57, RZ ;  /* 0x0000003904067227 */ /* 0x000fc800078e00ff */
[----:B------:R-:W-:Y:S02]  /*29b0*/  IMAD.MOV R6, RZ, RZ, -R6 ;  /* 0x000000ffff067224 */ /* 0x000fe400078e0a06 */
[----:B------:R-:W-:Y:S01]  /*29c0*/  @!P3 IMAD.MOV R179, RZ, RZ, -R179 ;  /* 0x000000ffffb3b224 */ /* 0x000fe200078e0ab3 */
[----:B------:R-:W-:Y:S01]  /*29d0*/  ISETP.GE.AND P3, PT, R7, RZ, PT ;  /* 0x000000ff0700720c */ /* 0x000fe20003f66270 */
[--C-:B------:R-:W-:Y:S01]  /*29e0*/  @!P5 IMAD.IADD R171, R171, 0x1, -R2.reuse ;  /* 0x00000001ababd824 */ /* 0x100fe200078e0a02 */
[C---:B------:R-:W-:Y:S01]  /*29f0*/  ISETP.GT.U32.AND P5, PT, R2.reuse, R67, PT ;  /* 0x000000430200720c */ /* 0x040fe20003fa4070 */
[C---:B------:R-:W-:Y:S01]  /*2a00*/  IMAD R57, R2.reuse, R6, R57 ;  /* 0x0000000602397224 */ /* 0x040fe200078e0239 */
[----:B------:R-:W-:Y:S01]  /*2a10*/  LOP3.LUT R7, R3, 0xbc, RZ, 0xfc, !PT ;  /* 0x000000bc03077812 */ /* 0x000fe200078efcff */
[----:B------:R-:W-:Y:S01]  /*2a20*/  @!P6 IMAD.IADD R187, R187, 0x1, -R2 ;  /* 0x00000001bbbbe824 */ /* 0x000fe200078e0a02 */
[----:B------:R-:W-:Y:S01]  /*2a30*/  LOP3.LUT R6, R3, 0xc0, RZ, 0xfc, !PT ;  /* 0x000000c003067812 */ /* 0x000fe200078efcff */
[----:B------:R-:W-:Y:S01]  /*2a40*/  @!P2 IMAD.MOV R63, RZ, RZ, -R63 ;  /* 0x000000ffff3fa224 */ /* 0x000fe200078e0a3f */
[----:B------:R-:W-:Y:S01]  /*2a50*/  IABS R163, R7 ;  /* 0x0000000700a37213 */ /* 0x000fe20000000000 */
[----:B------:R-:W-:Y:S01]  /*2a60*/  @!P4 IMAD.MOV R171, RZ, RZ, -R171 ;  /* 0x000000ffffabc224 */ /* 0x000fe200078e0aab */
[----:B------:R-:W-:Y:S01]  /*2a70*/  ISETP.GT.U32.AND P2, PT, R2, R187, PT ;  /* 0x000000bb0200720c */ /* 0x000fe20003f44070 */
[----:B------:R-:W-:Y:S01]  /*2a80*/  IMAD.HI.U32 R5, R4, R35, RZ ;  /* 0x0000002304057227 */ /* 0x000fe200078e00ff */
[----:B------:R-:W-:-:S02]  /*2a90*/  ISETP.GT.U32.AND P4, PT, R2, R57, PT ;  /* 0x000000390200720c */ /* 0x000fc40003f84070 */
[----:B------:R-:W-:Y:S01]  /*2aa0*/  IABS R69, R6 ;  /* 0x0000000600457213 */ /* 0x000fe20000000000 */
[----:B------:R-:W-:Y:S02]  /*2ab0*/  IMAD.MOV R5, RZ, RZ, -R5 ;  /* 0x000000ffff057224 */ /* 0x000fe400078e0a05 */
[--C-:B------:R-:W-:Y:S02]  /*2ac0*/  @!P5 IMAD.IADD R67, R67, 0x1, -R2.reuse ;  /* 0x000000014343d824 */ /* 0x100fe400078e0a02 */
[----:B------:R-:W-:Y:S02]  /*2ad0*/  IMAD R35, R2, R5, R35 ;  /* 0x0000000502237224 */ /* 0x000fe400078e0223 */
[----:B------:R-:W-:Y:S01]  /*2ae0*/  IMAD.HI.U32 R5, R4, R163, RZ ;  /* 0x000000a304057227 */ /* 0x000fe200078e00ff */
[C---:B------:R-:W-:Y:S02]  /*2af0*/  ISETP.GT.U32.AND P5, PT, R2.reuse, R67, PT ;  /* 0x000000430200720c */ /* 0x040fe40003fa4070 */
[----:B------:R-:W-:Y:S01]  /*2b00*/  ISETP.GT.U32.AND P6, PT, R2, R35, PT ;  /* 0x000000230200720c */ /* 0x000fe20003fc4070 */
[--C-:B------:R-:W-:Y:S01]  /*2b10*/  @!P2 IMAD.IADD R187, R187, 0x1, -R2.reuse ;  /* 0x00000001bbbba824 */ /* 0x100fe200078e0a02 */
[----:B------:R-:W-:Y:S01]  /*2b20*/  ISETP.GE.AND P2, PT, R20, RZ, PT ;  /* 0x000000ff1400720c */ /* 0x000fe20003f46270 */
[----:B------:R-:W-:Y:S01]  /*2b30*/  @!P4 IMAD.IADD R57, R57, 0x1, -R2 ;  /* 0x000000013939c824 */ /* 0x000fe200078e0a02 */
[----:B------:R-:W-:Y:S01]  /*2b40*/  ISETP.GE.AND P4, PT, R7, RZ, PT ;  /* 0x000000ff0700720c */ /* 0x000fe20003f86270 */
[----:B------:R-:W-:Y:S01]  /*2b50*/  IMAD.MOV R5, RZ, RZ, -R5 ;  /* 0x000000ffff057224 */ /* 0x000fe200078e0a05 */
[C---:B------:R-:W-:Y:S01]  /*2b60*/  LOP3.LUT R7, R3.reuse, 0xcc, RZ, 0xfc, !PT ;  /* 0x000000cc03077812 */ /* 0x040fe200078efcff */
[----:B------:R-:W-:Y:S01]  /*2b70*/  @!P3 IMAD.MOV R187, RZ, RZ, -R187 ;  /* 0x000000ffffbbb224 */ /* 0x000fe200078e0abb */
[C---:B------:R-:W-:Y:S01]  /*2b80*/  ISETP.GT.U32.AND P3, PT, R2.reuse, R57, PT ;  /* 0x000000390200720c */ /* 0x040fe20003f64070 */
[----:B------:R-:W-:Y:S01]  /*2b90*/  IMAD R163, R2, R5, R163 ;  /* 0x0000000502a37224 */ /* 0x000fe200078e02a3 */
[----:B------:R-:W-:Y:S01]  /*2ba0*/  IABS R177, R7 ;  /* 0x0000000700b17213 */ /* 0x000fe20000000000 */
[----:B------:R-:W-:Y:S01]  /*2bb0*/  IMAD.HI.U32 R5, R4, R69, RZ ;  /* 0x0000004504057227 */ /* 0x000fe200078e00ff */
[----:B------:R-:W-:-:S03]  /*2bc0*/  LOP3.LUT R20, R3, 0xe4, RZ, 0xfc, !PT ;  /* 0x000000e403147812 */ /* 0x000fc600078efcff */
[----:B------:R-:W-:Y:S01]  /*2bd0*/  @!P0 IMAD.MOV R33, RZ, RZ, -R33 ;  /* 0x000000ffff218224 */ /* 0x000fe200078e0a21 */
[C---:B------:R-:W-:Y:S01]  /*2be0*/  ISETP.GT.U32.AND P0, PT, R2.reuse, R65, PT ;  /* 0x000000410200720c */ /* 0x040fe20003f04070 */
[----:B------:R-:W-:Y:S01]  /*2bf0*/  IMAD.MOV R5, RZ, RZ, -R5 ;  /* 0x000000ffff057224 */ /* 0x000fe200078e0a05 */
[----:B------:R-:W-:Y:S01]  /*2c00*/  IABS R199, R20 ;  /* 0x0000001400c77213 */ /* 0x000fe20000000000 */
[--C-:B------:R-:W-:Y:S01]  /*2c10*/  @!P5 IMAD.IADD R67, R67, 0x1, -R2.reuse ;  /* 0x000000014343d824 */ /* 0x100fe200078e0a02 */
[C---:B------:R-:W-:Y:S01]  /*2c20*/  ISETP.GT.U32.AND P5, PT, R2.reuse, R163, PT ;  /* 0x000000a30200720c */ /* 0x040fe20003fa4070 */
[C---:B------:R-:W-:Y:S01]  /*2c30*/  IMAD R69, R2.reuse, R5, R69 ;  /* 0x0000000502457224 */ /* 0x040fe200078e0245 */
[----:B------:R-:W-:Y:S01]  /*2c40*/  LOP3.LUT R5, R3, 0xc4, RZ, 0xfc, !PT ;  /* 0x000000c403057812 */ /* 0x000fe200078efcff */
[--C-:B------:R-:W-:Y:S02]  /*2c50*/  @!P6 IMAD.IADD R35, R35, 0x1, -R2.reuse ;  /* 0x000000012323e824 */ /* 0x100fe400078e0a02 */
[----:B------:R-:W-:Y:S01]  /*2c60*/  @!P3 IMAD.IADD R57, R57, 0x1, -R2 ;  /* 0x000000013939b824 */ /* 0x000fe200078e0a02 */
[----:B------:R-:W-:-:S02]  /*2c70*/  ISETP.GT.U32.AND P3, PT, R2, R69, PT ;  /* 0x000000450200720c */ /* 0x000fc40003f64070 */
[C---:B------:R-:W-:Y:S01]  /*2c80*/  ISETP.GT.U32.AND P6, PT, R2.reuse, R35, PT ;  /* 0x000000230200720c */ /* 0x040fe20003fc4070 */
[--C-:B------:R-:W-:Y:S01]  /*2c90*/  @!P0 IMAD.IADD R65, R65, 0x1, -R2.reuse ;  /* 0x0000000141418824 */ /* 0x100fe200078e0a02 */
[----:B------:R-:W-:Y:S01]  /*2ca0*/  ISETP.GE.AND P0, PT, R15, RZ, PT ;  /* 0x000000ff0f00720c */ /* 0x000fe20003f06270 */
[----:B------:R-:W-:Y:S01]  /*2cb0*/  @!P2 IMAD.MOV R57, RZ, RZ, -R57 ;  /* 0x000000ffff39a224 */ /* 0x000fe200078e0a39 */
[----:B------:R-:W-:Y:S01]  /*2cc0*/  IABS R197, R5 ;  /* 0x0000000500c57213 */ /* 0x000fe20000000000 */
[----:B------:R-:W-:Y:S01]  /*2cd0*/  @!P1 IMAD.MOV R65, RZ, RZ, -R65 ;  /* 0x000000ffff419224 */ /* 0x000fe200078e0a41 */
[----:B------:R-:W-:Y:S01]  /*2ce0*/  ISETP.GE.AND P1, PT, R19, RZ, PT ;  /* 0x000000ff1300720c */ /* 0x000fe20003f26270 */
[--C-:B------:R-:W-:Y:S01]  /*2cf0*/  @!P5 IMAD.IADD R163, R163, 0x1, -R2.reuse ;  /* 0x00000001a3a3d824 */ /* 0x100fe200078e0a02 */
[----:B------:R-:W-:Y:S02]  /*2d00*/  ISETP.GE.AND P2, PT, R7, RZ, PT ;  /* 0x000000ff0700720c */ /* 0x000fe40003f46270 */
[----:B------:R-:W-:Y:S01]  /*2d10*/  LOP3.LUT R15, R3, 0xd0, RZ, 0xfc, !PT ;  /* 0x000000d0030f7812 */ /* 0x000fe200078efcff */
[--C-:B------:R-:W-:Y:S01]  /*2d20*/  @!P3 IMAD.IADD R69, R69, 0x1, -R2.reuse ;  /* 0x000000014545b824 */ /* 0x100fe200078e0a02 */
[----:B------:R-:W-:Y:S01]  /*2d30*/  ISETP.GT.U32.AND P5, PT, R2, R163, PT ;  /* 0x000000a30200720c */ /* 0x000fe20003fa4070 */
[----:B------:R-:W-:Y:S01]  /*2d40*/  @!P6 IMAD.IADD R35, R35, 0x1, -R2 ;  /* 0x000000012323e824 */ /* 0x000fe200078e0a02 */
[----:B------:R-:W-:Y:S01]  /*2d50*/  ISETP.GE.AND P6, PT, R6, RZ, PT ;  /* 0x000000ff0600720c */ /* 0x000fe20003fc6270 */
[----:B------:R-:W-:Y:S01]  /*2d60*/  @!P0 IMAD.MOV R67, RZ, RZ, -R67 ;  /* 0x000000ffff438224 */ /* 0x000fe200078e0a43 */
[----:B------:R-:W-:-:S02]  /*2d70*/  LOP3.LUT R6, R3, 0xc8, RZ, 0xfc, !PT ;  /* 0x000000c803067812 */ /* 0x000fc400078efcff */
[----:B------:R-:W-:Y:S01]  /*2d80*/  ISETP.GE.AND P0, PT, R5, RZ, PT ;  /* 0x000000ff0500720c */ /* 0x000fe20003f06270 */
[----:B------:R-:W-:Y:S01]  /*2d90*/  IMAD.HI.U32 R5, R4, R197, RZ ;  /* 0x000000c504057227 */ /* 0x000fe200078e00ff */
[----:B------:R-:W-:Y:S02]  /*2da0*/  ISETP.GT.U32.AND P3, PT, R2, R69, PT ;  /* 0x000000450200720c */ /* 0x000fe40003f64070 */
[----:B------:R-:W-:Y:S01]  /*2db0*/  IABS R71, R6 ;  /* 0x0000000600477213 */ /* 0x000fe20000000000 */
[----:B------:R-:W-:Y:S01]  /*2dc0*/  @!P1 IMAD.MOV R35, RZ, RZ, -R35 ;  /* 0x000000ffff239224 */ /* 0x000fe200078e0a23 */
[----:B------:R-:W-:Y:S01]  /*2dd0*/  ISETP.GE.AND P1, PT, R6, RZ, PT ;  /* 0x000000ff0600720c */ /* 0x000fe20003f26270 */
[----:B------:R-:W-:Y:S01]  /*2de0*/  IMAD.MOV R7, RZ, RZ, -R5 ;  /* 0x000000ffff077224 */ /* 0x000fe200078e0a05 */
[----:B------:R-:W-:Y:S01]  /*2df0*/  IABS R73, R15 ;  /* 0x0000000f00497213 */ /* 0x000fe20000000000 */
[----:B------:R-:W-:Y:S01]  /*2e00*/  IMAD.HI.U32 R6, R4, R177, RZ ;  /* 0x000000b104067227 */ /* 0x000fe200078e00ff */
[----:B------:R-:W-:-:S03]  /*2e10*/  LOP3.LUT R19, R3, 0xe0, RZ, 0xfc, !PT ;  /* 0x000000e003137812 */ /* 0x000fc600078efcff */
[----:B------:R-:W-:Y:S01]  /*2e20*/  @!P5 IMAD.IADD R163, R163, 0x1, -R2 ;  /* 0x00000001a3a3d824 */ /* 0x000fe200078e0a02 */
[----:B------:R-:W-:Y:S01]  /*2e30*/  ISETP.GE.AND P5, PT, R15, RZ, PT ;  /* 0x000000ff0f00720c */ /* 0x000fe20003fa6270 */
[C---:B------:R-:W-:Y:S01]  /*2e40*/  IMAD R197, R2.reuse, R7, R197 ;  /* 0x0000000702c57224 */ /* 0x040fe200078e02c5 */
[----:B------:R-:W-:Y:S01]  /*2e50*/  LOP3.LUT R15, R3, 0xd8, RZ, 0xfc, !PT ;  /* 0x000000d8030f7812 */ /* 0x000fe200078efcff */
[----:B------:R-:W-:Y:S01]  /*2e60*/  IMAD.MOV R6, RZ, RZ, -R6 ;  /* 0x000000ffff067224 */ /* 0x000fe200078e0a06 */
[----:B------:R-:W-:Y:S01]  /*2e70*/  IABS R75, R19 ;  /* 0x00000013004b7213 */ /* 0x000fe20000000000 */
[----:B------:R-:W-:Y:S01]  /*2e80*/  @!P4 IMAD.MOV R163, RZ, RZ, -R163 ;  /* 0x000000ffffa3c224 */ /* 0x000fe200078e0aa3 */
[C---:B------:R-:W-:Y:S01]  /*2e90*/  ISETP.GT.U32.AND P4, PT, R2.reuse, R197, PT ;  /* 0x000000c50200720c */ /* 0x040fe20003f84070 */
[----:B------:R-:W-:Y:S01]  /*2ea0*/  @!P3 IMAD.IADD R69, R69, 0x1, -R2 ;  /* 0x000000014545b824 */ /* 0x000fe200078e0a02 */
[----:B------:R-:W-:Y:S01]  /*2eb0*/  IABS R59, R15 ;  /* 0x0000000f003b7213 */ /* 0x000fe20000000000 */
[----:B------:R-:W-:-:S02]  /*2ec0*/  IMAD R177, R2, R6, R177 ;  /* 0x0000000602b17224 */ /* 0x000fc400078e02b1 */
[----:B------:R-:W-:Y:S02]  /*2ed0*/  @!P6 IMAD.MOV R69, RZ, RZ, -R69 ;  /* 0x000000ffff45e224 */ /* 0x000fe400078e0a45 */
[----:B------:R-:W-:Y:S01]  /*2ee0*/  IMAD.HI.U32 R5, R4, R71, RZ ;  /* 0x0000004704057227 */ /* 0x000fe200078e00ff */
[----:B------:R-:W-:-:S03]  /*2ef0*/  ISETP.GT.U32.AND P6, PT, R2, R177, PT ;  /* 0x000000b10200720c */ /* 0x000fc60003fc4070 */
[----:B------:R-:W-:Y:S02]  /*2f00*/  IMAD.MOV R7, RZ, RZ, -R5 ;  /* 0x000000ffff077224 */ /* 0x000fe400078e0a05 */
[--C-:B------:R-:W-:Y:S02]  /*2f10*/  @!P4 IMAD.IADD R197, R197, 0x1, -R2.reuse ;  /* 0x00000001c5c5c824 */ /* 0x100fe400078e0a02 */
[----:B------:R-:W-:Y:S01]  /*2f20*/  IMAD R71, R2, R7, R71 ;  /* 0x0000000702477224 */ /* 0x000fe200078e0247 */
[----:B------:R-:W-:Y:S01]  /*2f30*/  LOP3.LUT R7, R3, 0xd4, RZ, 0xfc, !PT ;  /* 0x000000d403077812 */ /* 0x000fe200078efcff */
[----:B------:R-:W-:Y:S01]  /*2f40*/  IMAD.HI.U32 R5, R4, R73, RZ ;  /* 0x0000004904057227 */ /* 0x000fe200078e00ff */
[C---:B------:R-:W-:Y:S02]  /*2f50*/  ISETP.GT.U32.AND P4, PT, R2.reuse, R197, PT ;  /* 0x000000c50200720c */ /* 0x040fe40003f84070 */
[----:B------:R-:W-:Y:S01]  /*2f60*/  ISETP.GT.U32.AND P3, PT, R2, R71, PT ;  /* 0x000000470200720c */ /* 0x000fe20003f64070 */
[----:B------:R-:W-:Y:S01]  /*2f70*/  @!P6 IMAD.IADD R177, R177, 0x1, -R2 ;  /* 0x00000001b1b1e824 */ /* 0x000fe200078e0a02 */
[----:B------:R-:W-:Y:S01]  /*2f80*/  IABS R157, R7 ;  /* 0x00000007009d7213 */ /* 0x000fe20000000000 */
[----:B------:R-:W-:-:S02]  /*2f90*/  IMAD.MOV R5, RZ, RZ, -R5 ;  /* 0x000000ffff057224 */ /* 0x000fc400078e0a05 */
[----:B------:R-:W-:Y:S01]  /*2fa0*/  IMAD.HI.U32 R6, R4, R59, RZ ;  /* 0x0000003b04067227 */ /* 0x000fe200078e00ff */
[----:B------:R-:W-:-:S03]  /*2fb0*/  ISETP.GT.U32.AND P6, PT, R2, R177, PT ;  /* 0x000000b10200720c */ /* 0x000fc60003fc4070 */
[C---:B------:R-:W-:Y:S02]  /*2fc0*/  IMAD R73, R2.reuse, R5, R73 ;  /* 0x0000000502497224 */ /* 0x040fe400078e0249 */
[----:B------:R-:W-:Y:S02]  /*2fd0*/  IMAD.MOV R6, RZ, RZ, -R6 ;  /* 0x000000ffff067224 */ /* 0x000fe400078e0a06 */
[--C-:B------:R-:W-:Y:S02]  /*2fe0*/  @!P3 IMAD.IADD R71, R71, 0x1, -R2.reuse ;  /* 0x000000014747b824 */ /* 0x100fe400078e0a02 */
[--C-:B------:R-:W-:Y:S01]  /*2ff0*/  @!P4 IMAD.IADD R197, R197, 0x1, -R2.reuse ;  /* 0x00000001c5c5c824 */ /* 0x100fe200078e0a02 */
[C---:B------:R-:W-:Y:S01]  /*3000*/  ISETP.GT.U32.AND P4, PT, R2.reuse, R73, PT ;  /* 0x000000490200720c */ /* 0x040fe20003f84070 */
[C---:B------:R-:W-:Y:S01]  /*3010*/  IMAD R59, R2.reuse, R6, R59 ;  /* 0x00000006023b7224 */ /* 0x040fe200078e023b */
[----:B------:R-:W-:Y:S01]  /*3020*/  ISETP.GT.U32.AND P3, PT, R2, R71, PT ;  /* 0x000000470200720c */ /* 0x000fe20003f64070 */
[----:B------:R-:W-:-:S02]  /*3030*/  @!P6 IMAD.IADD R177, R177, 0x1, -R2 ;  /* 0x00000001b1b1e824 */ /* 0x000fc400078e0a02 */
[----:B------:R-:W-:Y:S01]  /*3040*/  IMAD.HI.U32 R5, R4, R157, RZ ;  /* 0x0000009d04057227 */ /* 0x000fe200078e00ff */
[----:B------:R-:W-:-:S03]  /*3050*/  ISETP.GT.U32.AND P6, PT, R2, R59, PT ;  /* 0x0000003b0200720c */ /* 0x000fc60003fc4070 */
[----:B------:R-:W-:Y:S02]  /*3060*/  IMAD.MOV R5, RZ, RZ, -R5 ;  /* 0x000000ffff057224 */ /* 0x000fe400078e0a05 */
[----:B------:R-:W-:Y:S02]  /*3070*/  @!P0 IMAD.MOV R197, RZ, RZ, -R197 ;  /* 0x000000ffffc58224 */ /* 0x000fe400078e0ac5 */
[----:B------:R-:W-:Y:S02]  /*3080*/  IMAD R157, R2, R5, R157 ;  /* 0x00000005029d7224 */ /* 0x000fe400078e029d */
[--C-:B------:R-:W-:Y:S01]  /*3090*/  @!P4 IMAD.IADD R73, R73, 0x1, -R2.reuse ;  /* 0x000000014949c824 */ /* 0x100fe200078e0a02 */
[----:B------:R-:W-:Y:S01]  /*30a0*/  ISETP.GE.AND P4, PT, R7, RZ, PT ;  /* 0x000000ff0700720c */ /* 0x000fe20003f86270 */
[----:B------:R-:W-:Y:S01]  /*30b0*/  IMAD.HI.U32 R5, R4, R169, RZ ;  /* 0x000000a904057227 */ /* 0x000fe200078e00ff */
[----:B------:R-:W-:Y:S02]  /*30c0*/  LOP3.LUT R7, R3, 0xe8, RZ, 0xfc, !PT ;  /* 0x000000e803077812 */ /* 0x000fe400078efcff */
[C---:B------:R-:W-:Y:S01]  /*30d0*/  ISETP.GT.U32.AND P0, PT, R2.reuse, R73, PT ;  /* 0x000000490200720c */ /* 0x040fe20003f04070 */
[--C-:B------:R-:W-:Y:S01]  /*30e0*/  @!P3 IMAD.IADD R71, R71, 0x1, -R2.reuse ;  /* 0x000000014747b824 */ /* 0x100fe200078e0a02 */
[----:B------:R-:W-:Y:S01]  /*30f0*/  ISETP.GT.U32.AND P3, PT, R2, R157, PT ;  /* 0x0000009d0200720c */ /* 0x000fe20003f64070 */
[----:B------:R-:W-:Y:S01]  /*3100*/  @!P6 IMAD.IADD R59, R59, 0x1, -R2 ;  /* 0x000000013b3be824 */ /* 0x000fe200078e0a02 */
[----:B------:R-:W-:Y:S01]  /*3110*/  IABS R77, R7 ;  /* 0x00000007004d7213 */ /* 0x000fe20000000000 */
[----:B------:R-:W-:-:S02]  /*3120*/  IMAD.MOV R5, RZ, RZ, -R5 ;  /* 0x000000ffff057224 */ /* 0x000fc400078e0a05 */
[----:B------:R-:W-:Y:S01]  /*3130*/  IMAD.HI.U32 R6, R4, R75, RZ ;  /* 0x0000004b04067227 */ /* 0x000fe200078e00ff */
[----:B------:R-:W-:-:S03]  /*3140*/  ISETP.GT.U32.AND P6, PT, R2, R59, PT ;  /* 0x0000003b0200720c */ /* 0x000fc60003fc4070 */
[----:B------:R-:W-:Y:S02]  /*3150*/  IMAD R169, R2, R5, R169 ;  /* 0x0000000502a97224 */ /* 0x000fe400078e02a9 */
[----:B------:R-:W-:-:S04]  /*3160*/  IMAD.HI.U32 R5, R4, R199, RZ ;  /* 0x000000c704057227 */ /* 0x000fc800078e00ff */
[----:B------:R-:W-:Y:S02]  /*3170*/  IMAD.MOV R6, RZ, RZ, -R6 ;  /* 0x000000ffff067224 */ /* 0x000fe400078e0a06 */
[----:B------:R-:W-:Y:S02]  /*3180*/  IMAD.MOV R5, RZ, RZ, -R5 ;  /* 0x000000ffff057224 */ /* 0x000fe400078e0a05 */
[--C-:B------:R-:W-:Y:S01]  /*3190*/  @!P3 IMAD.IADD R157, R157, 0x1, -R2.reuse ;  /* 0x000000019d9db824 */ /* 0x100fe200078e0a02 */
[----:B------:R-:W-:Y:S01]  /*31a0*/  ISETP.GE.AND P3, PT, R15, RZ, PT ;  /* 0x000000ff0f00720c */ /* 0x000fe20003f66270 */
[C---:B------:R-:W-:Y:S01]  /*31b0*/  IMAD R75, R2.reuse, R6, R75 ;  /* 0x00000006024b7224 */ /* 0x040fe200078e024b */
[----:B------:R-:W-:Y:S01]  /*31c0*/  LOP3.LUT R15, R3, 0xec, RZ, 0xfc, !PT ;  /* 0x000000ec030f7812 */ /* 0x000fe200078efcff */
[--C-:B------:R-:W-:Y:S01]  /*31d0*/  @!P0 IMAD.IADD R73, R73, 0x1, -R2.reuse ;  /* 0x0000000149498824 */ /* 0x100fe200078e0a02 */
[C---:B------:R-:W-:Y:S01]  /*31e0*/  ISETP.GT.U32.AND P0, PT, R2.reuse, R169, PT ;  /* 0x000000a90200720c */ /* 0x040fe20003f04070 */
[C---:B------:R-:W-:Y:S01]  /*31f0*/  IMAD R199, R2.reuse, R5, R199 ;  /* 0x0000000502c77224 */ /* 0x040fe200078e02c7 */
[----:B------:R-:W-:Y:S01]  /*3200*/  IABS R159, R15 ;  /* 0x0000000f009f7213 */ /* 0x000fe20000000000 */
[----:B------:R-:W-:Y:S01]  /*3210*/  @!P1 IMAD.MOV R71, RZ, RZ, -R71 ;  /* 0x000000ffff479224 */ /* 0x000fe200078e0a47 */
[C---:B------:R-:W-:Y:S01]  /*3220*/  ISETP.GT.U32.AND P1, PT, R2.reuse, R157, PT ;  /* 0x0000009d0200720c */ /* 0x040fe20003f24070 */
[----:B------:R-:W-:Y:S01]  /*3230*/  @!P5 IMAD.MOV R73, RZ, RZ, -R73 ;  /* 0x000000ffff49d224 */ /* 0x000fe200078e0a49 */
[C---:B------:R-:W-:Y:S01]  /*3240*/  ISETP.GT.U32.AND P5, PT, R2.reuse, R75, PT ;  /* 0x0000004b0200720c */ /* 0x040fe20003fa4070 */
[----:B------:R-:W-:Y:S01]  /*3250*/  @!P6 IMAD.IADD R59, R59, 0x1, -R2 ;  /* 0x000000013b3be824 */ /* 0x000fe200078e0a02 */
[----:B------:R-:W-:Y:S01]  /*3260*/  ISETP.GT.U32.AND P6, PT, R2, R199, PT ;  /* 0x000000c70200720c */ /* 0x000fe20003fc4070 */
[----:B------:R-:W-:-:S04]  /*3270*/  IMAD.HI.U32 R5, R4, R77, RZ ;  /* 0x0000004d04057227 */ /* 0x000fc800078e00ff */
[--C-:B------:R-:W-:Y:S01]  /*3280*/  @!P0 IMAD.IADD R169, R169, 0x1, -R2.reuse ;  /* 0x00000001a9a98824 */ /* 0x100fe200078e0a02 */
[----:B------:R-:W-:Y:S01]  /*3290*/  ISETP.GE.AND P0, PT, R20, RZ, PT ;  /* 0x000000ff1400720c */ /* 0x000fe20003f06270 */
[----:B------:R-:W-:Y:S01]  /*32a0*/  IMAD.MOV R6, RZ, RZ, -R5 ;  /* 0x000000ffff067224 */ /* 0x000fe200078e0a05 */
[----:B------:R-:W-:Y:S01]  /*32b0*/  LOP3.LUT R20, R3, 0x114, RZ, 0xfc, !PT ;  /* 0x0000011403147812 */ /* 0x000fe200078efcff */
[--C-:B------:R-:W-:Y:S01]  /*32c0*/  @!P1 IMAD.IADD R157, R157, 0x1, -R2.reuse ;  /* 0x000000019d9d9824 */ /* 0x100fe200078e0a02 */
[----:B------:R-:W-:Y:S01]  /*32d0*/  ISETP.GE.AND P1, PT, R19, RZ, PT ;  /* 0x000000ff1300720c */ /* 0x000fe20003f26270 */
[--C-:B------:R-:W-:Y:S01]  /*32e0*/  @!P5 IMAD.IADD R75, R75, 0x1, -R2.reuse ;  /* 0x000000014b4bd824 */ /* 0x100fe200078e0a02 */
[C---:B------:R-:W-:Y:S01]  /*32f0*/  ISETP.GT.U32.AND P5, PT, R2.reuse, R169, PT ;  /* 0x000000a90200720c */ /* 0x040fe20003fa4070 */
[----:B------:R-:W-:Y:S01]  /*3300*/  @!P6 IMAD.IADD R199, R199, 0x1, -R2 ;  /* 0x00000001c7c7e824 */ /* 0x000fe200078e0a02 */
[----:B------:R-:W-:Y:S01]  /*3310*/  LOP3.LUT R19, R3, 0xf4, RZ, 0xfc, !PT ;  /* 0x000000f403137812 */ /* 0x000fe200078efcff */
[----:B------:R-:W-:Y:S01]  /*3320*/  @!P4 IMAD.MOV R157, RZ, RZ, -R157 ;  /* 0x000000ffff9dc224 */ /* 0x000fe200078e0a9d */
[----:B------:R-:W-:Y:S01]  /*3330*/  ISETP.GT.U32.AND P6, PT, R2, R75, PT ;  /* 0x0000004b0200720c */ /* 0x000fe20003fc4070 */
[----:B------:R-:W-:Y:S01]  /*3340*/  IMAD.HI.U32 R5, R4, R159, RZ ;  /* 0x0000009f04057227 */ /* 0x000fe200078e00ff */
[----:B------:R-:W-:-:S02]  /*3350*/  ISETP.GT.U32.AND P4, PT, R2, R199, PT ;  /* 0x000000c70200720c */ /* 0x000fc40003f84070 */
[----:B------:R-:W-:Y:S01]  /*3360*/  IABS R175, R19 ;  /* 0x0000001300af7213 */ /* 0x000fe20000000000 */
[C---:B------:R-:W-:Y:S01]  /*3370*/  IMAD R77, R2.reuse, R6, R77 ;  /* 0x00000006024d7224 */ /* 0x040fe200078e024d */
[----:B------:R-:W-:Y:S01]  /*3380*/  IABS R161, R20 ;  /* 0x0000001400a17213 */ /* 0x000fe20000000000 */
[----:B------:R-:W-:Y:S02]  /*3390*/  IMAD.MOV R5, RZ, RZ, -R5 ;  /* 0x000000ffff057224 */ /* 0x000fe400078e0a05 */
[--C-:B------:R-:W-:Y:S01]  /*33a0*/  @!P5 IMAD.IADD R169, R169, 0x1, -R2.reuse ;  /* 0x00000001a9a9d824 */ /* 0x100fe200078e0a02 */
[C---:B------:R-:W-:Y:S01]  /*33b0*/  ISETP.GT.U32.AND P5, PT, R2.reuse, R77, PT ;  /* 0x0000004d0200720c */ /* 0x040fe20003fa4070 */
[C---:B------:R-:W-:Y:S02]  /*33c0*/  IMAD R159, R2.reuse, R5, R159 ;  /* 0x00000005029f7224 */ /* 0x040fe400078e029f */
[----:B------:R-:W-:Y:S01]  /*33d0*/  @!P2 IMAD.MOV R177, RZ, RZ, -R177 ;  /* 0x000000ffffb1a224 */ /* 0x000fe200078e0ab1 */
[----:B------:R-:W-:Y:S01]  /*33e0*/  ISETP.GE.AND P2, PT, R17, RZ, PT ;  /* 0x000000ff1100720c */ /* 0x000fe20003f46270 */
[--C-:B------:R-:W-:Y:S01]  /*33f0*/  @!P4 IMAD.IADD R199, R199, 0x1, -R2.reuse ;  /* 0x00000001c7c7c824 */ /* 0x100fe200078e0a02 */
[----:B------:R-:W-:Y:S01]  /*3400*/  ISETP.GT.U32.AND P4, PT, R2, R159, PT ;  /* 0x0000009f0200720c */ /* 0x000fe20003f84070 */
[----:B------:R-:W-:Y:S01]  /*3410*/  @!P6 IMAD.IADD R75, R75, 0x1, -R2 ;  /* 0x000000014b4be824 */ /* 0x000fe200078e0a02 */
[----:B------:R-:W-:Y:S01]  /*3420*/  LOP3.LUT R17, R3, 0xf0, RZ, 0xfc, !PT ;  /* 0x000000f003117812 */ /* 0x000fe200078efcff */
[----:B------:R-:W-:Y:S01]  /*3430*/  IMAD.HI.U32 R6, R4, R175, RZ ;  /* 0x000000af04067227 */ /* 0x000fe200078e00ff */
[----:B------:R-:W-:-:S02]  /*3440*/  ISETP.GE.AND P6, PT, R7, RZ, PT ;  /* 0x000000ff0700720c */ /* 0x000fc40003fc6270 */
[----:B------:R-:W-:Y:S01]  /*3450*/  IABS R79, R17 ;  /* 0x00000011004f7213 */ /* 0x000fe20000000000 */
[----:B------:R-:W-:Y:S01]  /*3460*/  @!P5 IMAD.IADD R77, R77, 0x1, -R2 ;  /* 0x000000014d4dd824 */ /* 0x000fe200078e0a02 */
[----:B------:R-:W-:Y:S01]  /*3470*/  LOP3.LUT R7, R3, 0xf8, RZ, 0xfc, !PT ;  /* 0x000000f803077812 */ /* 0x000fe200078efcff */
[----:B------:R-:W-:Y:S01]  /*3480*/  IMAD.MOV R6, RZ, RZ, -R6 ;  /* 0x000000ffff067224 */ /* 0x000fe200078e0a06 */
[----:B------:R-:W-:Y:S01]  /*3490*/  ISETP.GE.AND P5, PT, R15, RZ, PT ;  /* 0x000000ff0f00720c */ /* 0x000fe20003fa6270 */
[----:B------:R-:W-:Y:S01]  /*34a0*/  IMAD.HI.U32 R5, R4, R79, RZ ;  /* 0x0000004f04057227 */ /* 0x000fe200078e00ff */
[----:B------:R-:W-:Y:S02]  /*34b0*/  LOP3.LUT R15, R3, 0xfc, RZ, 0xfc, !PT ;  /* 0x000000fc030f7812 */ /* 0x000fe400078efcff */
[----:B------:R-:W-:Y:S01]  /*34c0*/  IABS R61, R7 ;  /* 0x00000007003d7213 */ /* 0x000fe20000000000 */
[----:B------:R-:W-:Y:S01]  /*34d0*/  @!P4 IMAD.IADD R159, R159, 0x1, -R2 ;  /* 0x000000019f9fc824 */ /* 0x000fe200078e0a02 */
[----:B------:R-:W-:Y:S01]  /*34e0*/  IABS R183, R15 ;  /* 0x0000000f00b77213 */ /* 0x000fe20000000000 */
[----:B------:R-:W-:Y:S01]  /*34f0*/  @!P3 IMAD.MOV R59, RZ, RZ, -R59 ;  /* 0x000000ffff3bb224 */ /* 0x000fe200078e0a3b */
[----:B------:R-:W-:Y:S01]  /*3500*/  ISETP.GT.U32.AND P3, PT, R2, R77, PT ;  /* 0x0000004d0200720c */ /* 0x000fe20003f64070 */
[----:B------:R-:W-:-:S02]  /*3510*/  IMAD.MOV R5, RZ, RZ, -R5 ;  /* 0x000000ffff057224 */ /* 0x000fc400078e0a05 */
[C---:B------:R-:W-:Y:S02]  /*3520*/  IMAD R175, R2.reuse, R6, R175 ;  /* 0x0000000602af7224 */ /* 0x040fe400078e02af */
[----:B------:R-:W-:Y:S01]  /*3530*/  @!P2 IMAD.MOV R169, RZ, RZ, -R169 ;  /* 0x000000ffffa9a224 */ /* 0x000fe200078e0aa9 */
[C---:B------:R-:W-:Y:S01]  /*3540*/  ISETP.GT.U32.AND P2, PT, R2.reuse, R159, PT ;  /* 0x0000009f0200720c */ /* 0x040fe20003f44070 */
[----:B------:R-:W-:Y:S02]  /*3550*/  IMAD R79, R2, R5, R79 ;  /* 0x00000005024f7224 */ /* 0x000fe400078e024f */
[----:B------:R-:W-:-:S03]  /*3560*/  IMAD.HI.U32 R5, R4, R61, RZ ;  /* 0x0000003d04057227 */ /* 0x000fc600078e00ff */
[C---:B------:R-:W-:Y:S01]  /*3570*/  ISETP.GT.U32.AND P4, PT, R2.reuse, R79, PT ;  /* 0x0000004f0200720c */ /* 0x040fe20003f84070 */
[----:B------:R-:W-:Y:S01]  /*3580*/  @!P1 IMAD.MOV R75, RZ, RZ, -R75 ;  /* 0x000000ffff4b9224 */ /* 0x000fe200078e0a4b */
[----:B------:R-:W-:Y:S01]  /*3590*/  ISETP.GT.U32.AND P1, PT, R2, R175, PT ;  /* 0x000000af0200720c */ /* 0x000fe20003f24070 */
[----:B------:R-:W-:-:S04]  /*35a0*/  IMAD.HI.U32 R6, R4, R183, RZ ;  /* 0x000000b704067227 */ /* 0x000fc800078e00ff */
[----:B------:R-:W-:Y:S02]  /*35b0*/  IMAD.MOV R5, RZ, RZ, -R5 ;  /* 0x000000ffff057224 */ /* 0x000fe400078e0a05 */
[----:B------:R-:W-:Y:S01]  /*35c0*/  @!P3 IMAD.IADD R77, R77, 0x1, -R2 ;  /* 0x000000014d4db824 */ /* 0x000fe200078e0a02 */
[----:B------:R-:W-:Y:S01]  /*35d0*/  ISETP.GE.AND P3, PT, R19, RZ, PT ;  /* 0x000000ff1300720c */ /* 0x000fe20003f66270 */
[----:B------:R-:W-:Y:S01]  /*35e0*/  IMAD.MOV R6, RZ, RZ, -R6 ;  /* 0x000000ffff067224 */ /* 0x000fe200078e0a06 */
[----:B------:R-:W-:Y:S01]  /*35f0*/  LOP3.LUT R19, R3, 0x110, RZ, 0xfc, !PT ;  /* 0x0000011003137812 */ /* 0x000fe200078efcff */
[C---:B------:R-:W-:Y:S02]  /*3600*/  IMAD R61, R2.reuse, R5, R61 ;  /* 0x00000005023d7224 */ /* 0x040fe400078e023d */
[--C-:B------:R-:W-:Y:S01]  /*3610*/  @!P2 IMAD.IADD R159, R159, 0x1, -R2.reuse ;  /* 0x000000019f9fa824 */ /* 0x100fe200078e0a02 */
[----:B------:R-:W-:Y:S01]  /*3620*/  ISETP.GE.AND P2, PT, R7, RZ, PT ;  /* 0x000000ff0700720c */ /* 0x000fe20003f46270 */
[C---:B------:R-:W-:Y:S01]  /*3630*/  IMAD R183, R2.reuse, R6, R183 ;  /* 0x0000000602b77224 */ /* 0x040fe200078e02b7 */
[----:B------:R-:W-:Y:S01]  /*3640*/  LOP3.LUT R6, R3, 0x100, RZ, 0xfc, !PT ;  /* 0x0000010003067812 */ /* 0x000fe200078efcff */
[----:B------:R-:W-:Y:S01]  /*3650*/  @!P6 IMAD.MOV R77, RZ, RZ, -R77 ;  /* 0x000000ffff4de224 */ /* 0x000fe200078e0a4d */
[C---:B------:R-:W-:Y:S01]  /*3660*/  ISETP.GT.U32.AND P6, PT, R2.reuse, R61, PT ;  /* 0x0000003d0200720c */ /* 0x040fe20003fc4070 */
[--C-:B------:R-:W-:Y:S01]  /*3670*/  @!P1 IMAD.IADD R175, R175, 0x1, -R2.reuse ;  /* 0x00000001afaf9824 */ /* 0x100fe200078e0a02 */
[----:B------:R-:W-:Y:S01]  /*3680*/  LOP3.LUT R7, R3, 0x104, RZ, 0xfc, !PT ;  /* 0x0000010403077812 */ /* 0x000fe200078efcff */
[----:B------:R-:W-:Y:S01]  /*3690*/  @!P5 IMAD.MOV R159, RZ, RZ, -R159 ;  /* 0x000000ffff9fd224 */ /* 0x000fe200078e0a9f */
[C---:B------:R-:W-:Y:S01]  /*36a0*/  ISETP.GT.U32.AND P5, PT, R2.reuse, R183, PT ;  /* 0x000000b70200720c */ /* 0x040fe20003fa4070 */
[----:B------:R-:W-:Y:S01]  /*36b0*/  @!P4 IMAD.IADD R79, R79, 0x1, -R2 ;  /* 0x000000014f4fc824 */ /* 0x000fe200078e0a02 */
[----:B------:R-:W-:Y:S01]  /*36c0*/  ISETP.GT.U32.AND P1, PT, R2, R175, PT ;  /* 0x000000af0200720c */ /* 0x000fe20003f24070 */
[----:B------:R-:W-:Y:S01]  /*36d0*/  @!P0 IMAD.MOV R199, RZ, RZ, -R199 ;  /* 0x000000ffffc78224 */ /* 0x000fe200078e0ac7 */
[----:B------:R-:W-:-:S02]  /*36e0*/  IABS R81, R6 ;  /* 0x0000000600517213 */ /* 0x000fc40000000000 */
[----:B------:R-:W-:Y:S02]  /*36f0*/  ISETP.GT.U32.AND P4, PT, R2, R79, PT ;  /* 0x0000004f0200720c */ /* 0x000fe40003f84070 */
[----:B------:R-:W-:Y:S01]  /*3700*/  IABS R195, R7 ;  /* 0x0000000700c37213 */ /* 0x000fe20000000000 */
[--C-:B------:R-:W-:Y:S01]  /*3710*/  @!P6 IMAD.IADD R61, R61, 0x1, -R2.reuse ;  /* 0x000000013d3de824 */ /* 0x100fe200078e0a02 */
[----:B------:R-:W-:Y:S01]  /*3720*/  ISETP.GE.AND P0, PT, R17, RZ, PT ;  /* 0x000000ff1100720c */ /* 0x000fe20003f06270 */
[----:B------:R-:W-:Y:S01]  /*3730*/  IMAD.HI.U32 R5, R4, R81, RZ ;  /* 0x0000005104057227 */ /* 0x000fe200078e00ff */
[----:B------:R-:W-:Y:S02]  /*3740*/  IABS R83, R19 ;  /* 0x0000001300537213 */ /* 0x000fe40000000000 */
[----:B------:R-:W-:Y:S01]  /*3750*/  ISETP.GT.U32.AND P6, PT, R2, R61, PT ;  /* 0x0000003d0200720c */ /* 0x000fe20003fc4070 */
[--C-:B------:R-:W-:Y:S02]  /*3760*/  @!P5 IMAD.IADD R183, R183, 0x1, -R2.reuse ;  /* 0x00000001b7b7d824 */ /* 0x100fe400078e0a02 */
[----:B------:R-:W-:Y:S01]  /*3770*/  @!P1 IMAD.IADD R175, R175, 0x1, -R2 ;  /* 0x00000001afaf9824 */ /* 0x000fe200078e0a02 */
[----:B------:R-:W-:Y:S01]  /*3780*/  ISETP.GE.AND P1, PT, R6, RZ, PT ;  /* 0x000000ff0600720c */ /* 0x000fe20003f26270 */
[----:B------:R-:W-:Y:S01]  /*3790*/  IMAD.HI.U32 R6, R4, R195, RZ ;  /* 0x000000c304067227 */ /* 0x000fe200078e00ff */
[----:B------:R-:W-:-:S03]  /*37a0*/  ISETP.GT.U32.AND P5, PT, R2, R183, PT ;  /* 0x000000b70200720c */ /* 0x000fc60003fa4070 */
[----:B------:R-:W-:Y:S02]  /*37b0*/  IMAD.MOV R5, RZ, RZ, -R5 ;  /* 0x000000ffff057224 */ /* 0x000fe400078e0a05 */
[----:B------:R-:W-:Y:S01]  /*37c0*/  @!P4 IMAD.IADD R79, R79, 0x1, -R2 ;  /* 0x000000014f4fc824 */ /* 0x000fe200078e0a02 */
[----:B------:R-:W-:Y:S01]  /*37d0*/  ISETP.GE.AND P4, PT, R15, RZ, PT ;  /* 0x000000ff0f00720c */ /* 0x000fe20003f86270 */
[----:B------:R-:W-:Y:S01]  /*37e0*/  IMAD.MOV R6, RZ, RZ, -R6 ;  /* 0x000000ffff067224 */ /* 0x000fe200078e0a06 */
[----:B------:R-:W-:Y:S01]  /*37f0*/  LOP3.LUT R15, R3, 0x108, RZ, 0xfc, !PT ;  /* 0x00000108030f7812 */ /* 0x000fe200078efcff */
[C---:B------:R-:W-:Y:S02]  /*3800*/  IMAD R81, R2.reuse, R5, R81 ;  /* 0x0000000502517224 */ /* 0x040fe400078e0251 */
[C---:B------:R-:W-:Y:S01]  /*3810*/  IMAD R195, R2.reuse, R6, R195 ;  /* 0x0000000602c37224 */ /* 0x040fe200078e02c3 */
[----:B------:R-:W-:Y:S01]  /*3820*/  IABS R17, R15 ;  /* 0x0000000f00117213 */ /* 0x000fe20000000000 */
[--C-:B------:R-:W-:Y:S01]  /*3830*/  @!P6 IMAD.IADD R61, R61, 0x1, -R2.reuse ;  /* 0x000000013d3de824 */ /* 0x100fe200078e0a02 */
[C---:B------:R-:W-:Y:S01]  /*3840*/  ISETP.GT.U32.AND P6, PT, R2.reuse, R81, PT ;  /* 0x000000510200720c */ /* 0x040fe20003fc4070 */
[----:B------:R-:W-:Y:S01]  /*3850*/  @!P5 IMAD.IADD R183, R183, 0x1, -R2 ;  /* 0x00000001b7b7d824 */ /* 0x000fe200078e0a02 */
[----:B------:R-:W-:Y:S01]  /*3860*/  ISETP.GT.U32.AND P5, PT, R2, R195, PT ;  /* 0x000000c30200720c */ /* 0x000fe20003fa4070 */
[----:B------:R-:W-:-:S04]  /*3870*/  IMAD.HI.U32 R5, R4, R17, RZ ;  /* 0x0000001104057227 */ /* 0x000fc800078e00ff */
[----:B------:R-:W-:Y:S01]  /*3880*/  @!P0 IMAD.MOV R79, RZ, RZ, -R79 ;  /* 0x000000ffff4f8224 */ /* 0x000fe200078e0a4f */
[----:B------:R-:W-:Y:S01]  /*3890*/  ISETP.GE.AND P0, PT, R7, RZ, PT ;  /* 0x000000ff0700720c */ /* 0x000fe20003f06270 */
[----:B------:R-:W-:Y:S01]  /*38a0*/  IMAD.MOV R5, RZ, RZ, -R5 ;  /* 0x000000ffff057224 */ /* 0x000fe200078e0a05 */
[----:B------:R-:W-:Y:S01]  /*38b0*/  LOP3.LUT R7, R3, 0x10c, RZ, 0xfc, !PT ;  /* 0x0000010c03077812 */ /* 0x000fe200078efcff */
[----:B------:R-:W-:-:S03]  /*38c0*/  IMAD.HI.U32 R6, R4, R83, RZ ;  /* 0x0000005304067227 */ /* 0x000fc600078e00ff */
[----:B------:R-:W-:Y:S01]  /*38d0*/  IABS R25, R7 ;  /* 0x0000000700197213 */ /* 0x000fe20000000000 */
[C---:B------:R-:W-:Y:S02]  /*38e0*/  IMAD R17, R2.reuse, R5, R17 ;  /* 0x0000000502117224 */ /* 0x040fe400078e0211 */
[--C-:B------:R-:W-:Y:S02]  /*38f0*/  @!P6 IMAD.IADD R81, R81, 0x1, -R2.reuse ;  /* 0x000000015151e824 */ /* 0x100fe400078e0a02 */
[----:B------:R-:W-:Y:S01]  /*3900*/  @!P5 IMAD.IADD R195, R195, 0x1, -R2 ;  /* 0x00000001c3c3d824 */ /* 0x000fe200078e0a02 */
[----:B------:R-:W-:Y:S01]  /*3910*/  ISETP.GT.U32.AND P6, PT, R2, R17, PT ;  /* 0x000000110200720c */ /* 0x000fe20003fc4070 */
[----:B------:R-:W-:Y:S01]  /*3920*/  IMAD.HI.U32 R5, R4, R25, RZ ;  /* 0x0000001904057227 */ /* 0x000fe200078e00ff */
[----:B------:R-:W-:-:S03]  /*3930*/  ISETP.GT.U32.AND P5, PT, R2, R81, PT ;  /* 0x000000510200720c */ /* 0x000fc60003fa4070 */
[----:B------:R-:W-:Y:S02]  /*3940*/  IMAD.MOV R5, RZ, RZ, -R5 ;  /* 0x000000ffff057224 */ /* 0x000fe400078e0a05 */
[----:B------:R-:W-:Y:S02]  /*3950*/  IMAD.MOV R6, RZ, RZ, -R6 ;  /* 0x000000ffff067224 */ /* 0x000fe400078e0a06 */
[----:B------:R-:W-:Y:S02]  /*3960*/  IMAD R25, R2, R5, R25 ;  /* 0x0000000502197224 */ /* 0x000fe400078e0219 */
[----:B------:R-:W-:-:S04]  /*3970*/  IMAD.HI.U32 R5, R4, R161, RZ ;  /* 0x000000a104057227 */ /* 0x000fc800078e00ff */
[--C-:B------:R-:W-:Y:S01]  /*3980*/  @!P6 IMAD.IADD R17, R17, 0x1, -R2.reuse ;  /* 0x000000011111e824 */ /* 0x100fe200078e0a02 */
[C---:B------:R-:W-:Y:S01]  /*3990*/  ISETP.GT.U32.AND P6, PT, R2.reuse, R195, PT ;  /* 0x000000c30200720c */ /* 0x040fe20003fc4070 */
[--C-:B------:R-:W-:Y:S01]  /*39a0*/  @!P5 IMAD.IADD R81, R81, 0x1, -R2.reuse ;  /* 0x000000015151d824 */ /* 0x100fe200078e0a02 */
[C---:B------:R-:W-:Y:S01]  /*39b0*/  ISETP.GT.U32.AND P5, PT, R2.reuse, R25, PT ;  /* 0x000000190200720c */ /* 0x040fe20003fa4070 */
[----:B------:R-:W-:Y:S02]  /*39c0*/  IMAD.MOV R5, RZ, RZ, -R5 ;  /* 0x000000ffff057224 */ /* 0x000fe400078e0a05 */
[C---:B------:R-:W-:Y:S02]  /*39d0*/  IMAD R83, R2.reuse, R6, R83 ;  /* 0x0000000602537224 */ /* 0x040fe400078e0253 */
[C---:B------:R-:W-:Y:S02]  /*39e0*/  IMAD R161, R2.reuse, R5, R161 ;  /* 0x0000000502a17224 */ /* 0x040fe400078e02a1 */
[----:B------:R-:W-:Y:S01]  /*39f0*/  @!P2 IMAD.MOV R61, RZ, RZ, -R61 ;  /* 0x000000ffff3da224 */ /* 0x000fe200078e0a3d */
[C---:B------:R-:W-:Y:S01]  /*3a00*/  ISETP.GT.U32.AND P2, PT, R2.reuse, R17, PT ;  /* 0x000000110200720c */ /* 0x040fe20003f44070 */
[----:B------:R-:W-:Y:S01]  /*3a10*/  @!P1 IMAD.MOV R81, RZ, RZ, -R81 ;  /* 0x000000ffff519224 */ /* 0x000fe200078e0a51 */
[C---:B------:R-:W-:Y:S01]  /*3a20*/  ISETP.GT.U32.AND P1, PT, R2.reuse, R83, PT ;  /* 0x000000530200720c */ /* 0x040fe20003f24070 */
[--C-:B------:R-:W-:Y:S01]  /*3a30*/  @!P6 IMAD.IADD R195, R195, 0x1, -R2.reuse ;  /* 0x00000001c3c3e824 */ /* 0x100fe200078e0a02 */
[----:B------:R-:W-:Y:S01]  /*3a40*/  ISETP.GE.AND P6, PT, R19, RZ, PT ;  /* 0x000000ff1300720c */ /* 0x000fe20003fc6270 */
[----:B------:R-:W-:Y:S01]  /*3a50*/  @!P5 IMAD.IADD R25, R25, 0x1, -R2 ;  /* 0x000000011919d824 */ /* 0x000fe200078e0a02 */
[----:B------:R-:W-:Y:S01]  /*3a60*/  ISETP.GT.U32.AND P5, PT, R2, R161, PT ;  /* 0x000000a10200720c */ /* 0x000fe20003fa4070 */
[----:B------:R-:W-:Y:S01]  /*3a70*/  @!P0 IMAD.MOV R195, RZ, RZ, -R195 ;  /* 0x000000ffffc38224 */ /* 0x000fe200078e0ac3 */
[----:B------:R-:W-:Y:S01]  /*3a80*/  LOP3.LUT R19, R3, 0x120, RZ, 0xfc, !PT ;  /* 0x0000012003137812 */ /* 0x000fe200078efcff */
[----:B------:R-:W-:Y:S01]  /*3a90*/  IMAD.HI.U32 R6, R4, R85, RZ ;  /* 0x0000005504067227 */ /* 0x000fe200078e00ff */
[----:B------:R-:W-:-:S02]  /*3aa0*/  ISETP.GT.U32.AND P0, PT, R2, R25, PT ;  /* 0x000000190200720c */ /* 0x000fc40003f04070 */
[----:B------:R-:W-:Y:S01]  /*3ab0*/  IABS R31, R19 ;  /* 0x00000013001f7213 */ /* 0x000fe20000000000 */
[----:B------:R-:W-:Y:S01]  /*3ac0*/  @!P3 IMAD.MOV R175, RZ, RZ, -R175 ;  /* 0x000000ffffafb224 */ /* 0x000fe200078e0aaf */
[----:B------:R-:W-:Y:S01]  /*3ad0*/  ISETP.GE.AND P3, PT, R15, RZ, PT ;  /* 0x000000ff0f00720c */ /* 0x000fe20003f66270 */
[----:B------:R-:W-:Y:S01]  /*3ae0*/  IMAD.MOV R6, RZ, RZ, -R6 ;  /* 0x000000ffff067224 */ /* 0x000fe200078e0a06 */
[----:B------:R-:W-:Y:S01]  /*3af0*/  LOP3.LUT R15, R3, 0x11c, RZ, 0xfc, !PT ;  /* 0x0000011c030f7812 */ /* 0x000fe200078efcff */
[--C-:B------:R-:W-:Y:S01]  /*3b00*/  @!P2 IMAD.IADD R17, R17, 0x1, -R2.reuse ;  /* 0x000000011111a824 */ /* 0x100fe200078e0a02 */
[----:B------:R-:W-:Y:S01]  /*3b10*/  ISETP.GE.AND P2, PT, R20, RZ, PT ;  /* 0x000000ff1400720c */ /* 0x000fe20003f46270 */
[C---:B------:R-:W-:Y:S01]  /*3b20*/  IMAD R85, R2.reuse, R6, R85 ;  /* 0x0000000602557224 */ /* 0x040fe200078e0255 */
[----:B------:R-:W-:Y:S01]  /*3b30*/  IABS R181, R15 ;  /* 0x0000000f00b57213 */ /* 0x000fe20000000000 */
[--C-:B------:R-:W-:Y:S01]  /*3b40*/  @!P5 IMAD.IADD R161, R161, 0x1, -R2.reuse ;  /* 0x00000001a1a1d824 */ /* 0x100fe200078e0a02 */
[----:B------:R-:W-:Y:S01]  /*3b50*/  LOP3.LUT R20, R3, 0x124, RZ, 0xfc, !PT ;  /* 0x0000012403147812 */ /* 0x000fe200078efcff */
[--C-:B------:R-:W-:Y:S01]  /*3b60*/  @!P0 IMAD.IADD R25, R25, 0x1, -R2.reuse ;  /* 0x0000000119198824 */ /* 0x100fe200078e0a02 */
[C---:B------:R-:W-:Y:S01]  /*3b70*/  ISETP.GT.U32.AND P0, PT, R2.reuse, R85, PT ;  /* 0x000000550200720c */ /* 0x040fe20003f04070 */
[----:B------:R-:W-:Y:S01]  /*3b80*/  @!P1 IMAD.IADD R83, R83, 0x1, -R2 ;  /* 0x0000000153539824 */ /* 0x000fe200078e0a02 */
[----:B------:R-:W-:Y:S01]  /*3b90*/  ISETP.GT.U32.AND P5, PT, R2, R161, PT ;  /* 0x000000a10200720c */ /* 0x000fe20003fa4070 */
[----:B------:R-:W-:Y:S01]  /*3ba0*/  IMAD.HI.U32 R5, R4, R181, RZ ;  /* 0x000000b504057227 */ /* 0x000fe200078e00ff */
[----:B------:R-:W-:-:S02]  /*3bb0*/  IABS R185, R20 ;  /* 0x0000001400b97213 */ /* 0x000fc40000000000 */
[----:B------:R-:W-:Y:S01]  /*3bc0*/  ISETP.GT.U32.AND P1, PT, R2, R83, PT ;  /* 0x000000530200720c */ /* 0x000fe20003f24070 */
[----:B------:R-:W-:Y:S02]  /*3bd0*/  IMAD.MOV R5, RZ, RZ, -R5 ;  /* 0x000000ffff057224 */ /* 0x000fe400078e0a05 */
[----:B------:R-:W-:-:S04]  /*3be0*/  IMAD.HI.U32 R6, R4, R185, RZ ;  /* 0x000000b904067227 */ /* 0x000fc800078e00ff */
[C---:B------:R-:W-:Y:S02]  /*3bf0*/  IMAD R181, R2.reuse, R5, R181 ;  /* 0x0000000502b57224 */ /* 0x040fe400078e02b5 */
[--C-:B------:R-:W-:Y:S01]  /*3c00*/  @!P0 IMAD.IADD R85, R85, 0x1, -R2.reuse ;  /* 0x0000000155558824 */ /* 0x100fe200078e0a02 */
[----:B------:R-:W-:Y:S01]  /*3c10*/  ISETP.GE.AND P0, PT, R15, RZ, PT ;  /* 0x000000ff0f00720c */ /* 0x000fe20003f06270 */
[----:B------:R-:W-:Y:S01]  /*3c20*/  @!P5 IMAD.IADD R161, R161, 0x1, -R2 ;  /* 0x00000001a1a1d824 */ /* 0x000fe200078e0a02 */
[C---:B------:R-:W-:Y:S01]  /*3c30*/  ISETP.GT.U32.AND P5, PT, R2.reuse, R181, PT ;  /* 0x000000b50200720c */ /* 0x040fe20003fa4070 */
[----:B------:R-:W-:Y:S01]  /*3c40*/  IMAD.MOV R6, RZ, RZ, -R6 ;  /* 0x000000ffff067224 */ /* 0x000fe200078e0a06 */
[----:B------:R-:W-:Y:S01]  /*3c50*/  LOP3.LUT R15, R3, 0x12c, RZ, 0xfc, !PT ;  /* 0x0000012c030f7812 */ /* 0x000fe200078efcff */
[----:B------:R-:W-:Y:S01]  /*3c60*/  @!P4 IMAD.MOV R183, RZ, RZ, -R183 ;  /* 0x000000ffffb7c224 */ /* 0x000fe200078e0ab7 */
[----:B------:R-:W-:Y:S01]  /*3c70*/  ISETP.GE.AND P4, PT, R7, RZ, PT ;  /* 0x000000ff0700720c */ /* 0x000fe20003f86270 */
[----:B------:R-:W-:Y:S01]  /*3c80*/  @!P3 IMAD.MOV R17, RZ, RZ, -R17 ;  /* 0x000000ffff11b224 */ /* 0x000fe200078e0a11 */
[C---:B------:R-:W-:Y:S01]  /*3c90*/  ISETP.GT.U32.AND P3, PT, R2.reuse, R85, PT ;  /* 0x000000550200720c */ /* 0x040fe20003f64070 */
[----:B------:R-:W-:Y:S01]  /*3ca0*/  @!P1 IMAD.IADD R83, R83, 0x1, -R2 ;  /* 0x0000000153539824 */ /* 0x000fe200078e0a02 */
[----:B------:R-:W-:Y:S01]  /*3cb0*/  ISETP.GE.AND P1, PT, R21, RZ, PT ;  /* 0x000000ff1500720c */ /* 0x000fe20003f26270 */
[----:B------:R-:W-:Y:S01]  /*3cc0*/  IMAD R185, R2, R6, R185 ;  /* 0x0000000602b97224 */ /* 0x000fe200078e02b9 */
[----:B------:R-:W-:Y:S01]  /*3cd0*/  IABS R193, R15 ;  /* 0x0000000f00c17213 */ /* 0x000fe20000000000 */
[----:B------:R-:W-:Y:S01]  /*3ce0*/  IMAD.HI.U32 R7, R4, R93, RZ ;  /* 0x0000005d04077227 */ /* 0x000fe200078e00ff */
[----:B------:R-:W-:-:S03]  /*3cf0*/  LOP3.LUT R21, R3, 0x158, RZ, 0xfc, !PT ;  /* 0x0000015803157812 */ /* 0x000fc600078efcff */
[----:B------:R-:W-:Y:S01]  /*3d00*/  @!P6 IMAD.MOV R83, RZ, RZ, -R83 ;  /* 0x000000ffff53e224 */ /* 0x000fe200078e0a53 */
[----:B------:R-:W-:Y:S01]  /*3d10*/  ISETP.GT.U32.AND P6, PT, R2, R185, PT ;  /* 0x000000b90200720c */ /* 0x000fe20003fc4070 */
[----:B------:R-:W-:Y:S01]  /*3d20*/  IMAD.MOV R7, RZ, RZ, -R7 ;  /* 0x000000ffff077224 */ /* 0x000fe200078e0a07 */
[----:B------:R-:W-:Y:S01]  /*3d30*/  IABS R103, R21 ;  /* 0x0000001500677213 */ /* 0x000fe20000000000 */
[----:B------:R-:W-:-:S04]  /*3d40*/  IMAD.HI.U32 R5, R4, R31, RZ ;  /* 0x0000001f04057227 */ /* 0x000fc800078e00ff */
[C---:B------:R-:W-:Y:S01]  /*3d50*/  IMAD R93, R2.reuse, R7, R93 ;  /* 0x00000007025d7224 */ /* 0x040fe200078e025d */
[----:B------:R-:W-:Y:S01]  /*3d60*/  LOP3.LUT R7, R3, 0x130, RZ, 0xfc, !PT ;  /* 0x0000013003077812 */ /* 0x000fe200078efcff */
[--C-:B------:R-:W-:Y:S02]  /*3d70*/  @!P5 IMAD.IADD R181, R181, 0x1, -R2.reuse ;  /* 0x00000001b5b5d824 */ /* 0x100fe400078e0a02 */
[----:B------:R-:W-:Y:S01]  /*3d80*/  @!P3 IMAD.IADD R85, R85, 0x1, -R2 ;  /* 0x000000015555b824 */ /* 0x000fe200078e0a02 */
[C---:B------:R-:W-:Y:S01]  /*3d90*/  ISETP.GT.U32.AND P3, PT, R2.reuse, R93, PT ;  /* 0x0000005d0200720c */ /* 0x040fe20003f64070 */
[----:B------:R-:W-:Y:S01]  /*3da0*/  IMAD.MOV R5, RZ, RZ, -R5 ;  /* 0x000000ffff057224 */ /* 0x000fe200078e0a05 */
[----:B------:R-:W-:Y:S01]  /*3db0*/  IABS R95, R7 ;  /* 0x00000007005f7213 */ /* 0x000fe20000000000 */
[----:B------:R-:W-:Y:S01]  /*3dc0*/  @!P4 IMAD.MOV R25, RZ, RZ, -R25 ;  /* 0x000000ffff19c224 */ /* 0x000fe200078e0a19 */
[C---:B------:R-:W-:Y:S01]  /*3dd0*/  ISETP.GT.U32.AND P4, PT, R2.reuse, R181, PT ;  /* 0x000000b50200720c */ /* 0x040fe20003f84070 */
[----:B------:R-:W-:-:S02]  /*3de0*/  IMAD R31, R2, R5, R31 ;  /* 0x00000005021f7224 */ /* 0x000fc400078e021f */
[----:B------:R-:W-:Y:S02]  /*3df0*/  @!P6 IMAD.IADD R185, R185, 0x1, -R2 ;  /* 0x00000001b9b9e824 */ /* 0x000fe400078e0a02 */
[----:B------:R-:W-:Y:S01]  /*3e00*/  IMAD.HI.U32 R5, R4, R193, RZ ;  /* 0x000000c104057227 */ /* 0x000fe200078e00ff */
[----:B------:R-:W-:-:S03]  /*3e10*/  ISETP.GT.U32.AND P5, PT, R2, R31, PT ;  /* 0x0000001f0200720c */ /* 0x000fc60003fa4070 */
[----:B------:R-:W-:Y:S01]  /*3e20*/  @!P1 IMAD.MOV R85, RZ, RZ, -R85 ;  /* 0x000000ffff559224 */ /* 0x000fe200078e0a55 */
[----:B------:R-:W-:Y:S01]  /*3e30*/  ISETP.GT.U32.AND P1, PT, R2, R185, PT ;  /* 0x000000b90200720c */ /* 0x000fe20003f24070 */
[----:B------:R-:W-:Y:S02]  /*3e40*/  IMAD.MOV R6, RZ, RZ, -R5 ;  /* 0x000000ffff067224 */ /* 0x000fe400078e0a05 */
[----:B------:R-:W-:-:S04]  /*3e50*/  IMAD.HI.U32 R5, R4, R95, RZ ;  /* 0x0000005f04057227 */ /* 0x000fc800078e00ff */
[--C-:B------:R-:W-:Y:S02]  /*3e60*/  @!P3 IMAD.IADD R93, R93, 0x1, -R2.reuse ;  /* 0x000000015d5db824 */ /* 0x100fe400078e0a02 */
[--C-:B------:R-:W-:Y:S01]  /*3e70*/  @!P4 IMAD.IADD R181, R181, 0x1, -R2.reuse ;  /* 0x00000001b5b5c824 */ /* 0x100fe200078e0a02 */
[----:B------:R-:W-:Y:S01]  /*3e80*/  ISETP.GE.AND P4, PT, R20, RZ, PT ;  /* 0x000000ff1400720c */ /* 0x000fe20003f86270 */
[C---:B------:R-:W-:Y:S01]  /*3e90*/  IMAD R193, R2.reuse, R6, R193 ;  /* 0x0000000602c17224 */ /* 0x040fe200078e02c1 */
        /* <DEDUP_REMOVED lines=8> */
[----:B------:R-:W-:Y:S01]  /*3f20*/  ISETP.GE.AND P2, PT, R19, RZ, PT ;  /* 0x000000ff1300720c */ /* 0x000fe20003f46270 */
        /* <DEDUP_REMOVED lines=8> */
[----:B------:R-:W-:Y:S01]  /*3fb0*/  ISETP.GE.AND P3, PT, R7, RZ, PT ;  /* 0x000000ff0700720c */ /* 0x000fe20003f66270 */
[--C-:B------:R-:W-:Y:S01]  /*3fc0*/  @!P0 IMAD.IADD R193, R193, 0x1, -R2.reuse ;  /* 0x00000001c1c18824 */ /* 0x100fe200078e0a02 */
[----:B------:R-:W-:Y:S01]  /*3fd0*/  LOP3.LUT R7, R3, 0x13c, RZ, 0xfc, !PT ;  /* 0x0000013c03077812 */ /* 0x000fe200078efcff */
[----:B------:R-:W-:Y:S01]  /*3fe0*/  IMAD.HI.U32 R5, R4, R191, RZ ;  /* 0x000000bf04057227 */ /* 0x000fe200078e00ff */
[----:B------:R-:W-:Y:S02]  /*3ff0*/  ISETP.GE.AND P5, PT, R22, RZ, PT ;  /* 0x000000ff1600720c */ /* 0x000fe40003fa6270 */
[----:B------:R-:W-:Y:S01]  /*4000*/  IABS R29, R7 ;  /* 0x00000007001d7213 */ /* 0x000fe20000000000 */
[--C-:B------:R-:W-:Y:S01]  /*4010*/  @!P1 IMAD.IADD R95, R95, 0x1, -R2.reuse ;  /* 0x000000015f5f9824 */ /* 0x100fe200078e0a02 */
[C---:B------:R-:W-:Y:S01]  /*4020*/  ISETP.GT.U32.AND P1, PT, R2.reuse, R193, PT ;  /* 0x000000c10200720c */ /* 0x040fe20003f24070 */
[----:B------:R-:W-:Y:S01]  /*4030*/  IMAD.MOV R5, RZ, RZ, -R5 ;  /* 0x000000ffff057224 */ /* 0x000fe200078e0a05 */
[----:B------:R-:W-:Y:S01]  /*4040*/  ISETP.GE.AND P0, PT, R19, RZ, PT ;  /* 0x000000ff1300720c */ /* 0x000fe20003f06270 */
[----:B------:R-:W-:Y:S01]  /*4050*/  @!P6 IMAD.IADD R31, R31, 0x1, -R2 ;  /* 0x000000011f1fe824 */ /* 0x000fe200078e0a02 */
[----:B------:R-:W-:Y:S01]  /*4060*/  ISETP.GE.AND P6, PT, R15, RZ, PT ;  /* 0x000000ff0f00720c */ /* 0x000fe20003fc6270 */
[----:B------:R-:W-:Y:S01]  /*4070*/  IMAD R191, R2, R5, R191 ;  /* 0x0000000502bf7224 */ /* 0x000fe200078e02bf */
[C---:B------:R-:W-:Y:S01]  /*4080*/  LOP3.LUT R15, R3.reuse, 0x144, RZ, 0xfc, !PT ;  /* 0x00000144030f7812 */ /* 0x040fe200078efcff */
[----:B------:R-:W-:Y:S01]  /*4090*/  IMAD.HI.U32 R5, R4, R29, RZ ;  /* 0x0000001d04057227 */ /* 0x000fe200078e00ff */
[----:B------:R-:W-:-:S02]  /*40a0*/  LOP3.LUT R19, R3, 0x148, RZ, 0xfc, !PT ;  /* 0x0000014803137812 */ /* 0x000fc400078efcff */
[----:B------:R-:W-:Y:S01]  /*40b0*/  IABS R189, R15 ;  /* 0x0000000f00bd7213 */ /* 0x000fe20000000000 */
[----:B------:R-:W-:Y:S01]  /*40c0*/  IMAD.MOV R5, RZ, RZ, -R5 ;  /* 0x000000ffff057224 */ /* 0x000fe200078e0a05 */
[----:B------:R-:W-:Y:S01]  /*40d0*/  IABS R99, R19 ;  /* 0x0000001300637213 */ /* 0x000fe20000000000 */
[----:B------:R-:W-:Y:S01]  /*40e0*/  @!P1 IMAD.IADD R193, R193, 0x1, -R2 ;  /* 0x00000001c1c19824 */ /* 0x000fe200078e0a02 */
[C---:B------:R-:W-:Y:S01]  /*40f0*/  LOP3.LUT R22, R3.reuse, 0x164, RZ, 0xfc, !PT ;  /* 0x0000016403167812 */ /* 0x040fe200078efcff */
[C---:B------:R-:W-:Y:S02]  /*4100*/  IMAD R29, R2.reuse, R5, R29 ;  /* 0x00000005021d7224 */ /* 0x040fe400078e021d */
[----:B------:R-:W-:Y:S01]  /*4110*/  @!P2 IMAD.MOV R31, RZ, RZ, -R31 ;  /* 0x000000ffff1fa224 */ /* 0x000fe200078e0a1f */
[C---:B------:R-:W-:Y:S01]  /*4120*/  ISETP.GT.U32.AND P2, PT, R2.reuse, R95, PT ;  /* 0x0000005f0200720c */ /* 0x040fe20003f44070 */
[----:B------:R-:W-:Y:S01]  /*4130*/  @!P6 IMAD.MOV R193, RZ, RZ, -R193 ;  /* 0x000000ffffc1e224 */ /* 0x000fe200078e0ac1 */
[C---:B------:R-:W-:Y:S01]  /*4140*/  ISETP.GT.U32.AND P6, PT, R2.reuse, R29, PT ;  /* 0x0000001d0200720c */ /* 0x040fe20003fc4070 */
[----:B------:R-:W-:Y:S01]  /*4150*/  IMAD.MOV R6, RZ, RZ, -R6 ;  /* 0x000000ffff067224 */ /* 0x000fe200078e0a06 */
[----:B------:R-:W-:Y:S01]  /*4160*/  IABS R129, R22 ;  /* 0x0000001600817213 */ /* 0x000fe20000000000 */
[----:B------:R-:W-:Y:S01]  /*4170*/  @!P4 IMAD.MOV R185, RZ, RZ, -R185 ;  /* 0x000000ffffb9c224 */ /* 0x000fe200078e0ab9 */
[C---:B------:R-:W-:Y:S01]  /*4180*/  ISETP.GT.U32.AND P4, PT, R2.reuse, R191, PT ;  /* 0x000000bf0200720c */ /* 0x040fe20003f84070 */
[----:B------:R-:W-:Y:S01]  /*4190*/  IMAD R97, R2, R6, R97 ;  /* 0x0000000602617224 */ /* 0x000fe200078e0261 */
[----:B------:R-:W-:Y:S01]  /*41a0*/  LOP3.LUT R6, R3, 0x140, RZ, 0xfc, !PT ;  /* 0x0000014003067812 */ /* 0x000fe200078efcff */
[----:B------:R-:W-:Y:S01]  /*41b0*/  @!P5 IMAD.MOV R93, RZ, RZ, -R93 ;  /* 0x000000ffff5dd224 */ /* 0x000fe200078e0a5d */
[----:B------:R-:W-:-:S02]  /*41c0*/  ISETP.GE.AND P5, PT, R20, RZ, PT ;  /* 0x000000ff1400720c */ /* 0x000fc40003fa6270 */
[----:B------:R-:W-:Y:S01]  /*41d0*/  ISETP.GT.U32.AND P1, PT, R2, R97, PT ;  /* 0x000000610200720c */ /* 0x000fe20003f24070 */
[--C-:B------:R-:W-:Y:S01]  /*41e0*/  @!P2 IMAD.IADD R95, R95, 0x1, -R2.reuse ;  /* 0x000000015f5fa824 */ /* 0x100fe200078e0a02 */
[----:B------:R-:W-:Y:S01]  /*41f0*/  IABS R87, R6 ;  /* 0x0000000600577213 */ /* 0x000fe20000000000 */
[--C-:B------:R-:W-:Y:S01]  /*4200*/  @!P6 IMAD.IADD R29, R29, 0x1, -R2.reuse ;  /* 0x000000011d1de824 */ /* 0x100fe200078e0a02 */
[----:B------:R-:W-:Y:S01]  /*4210*/  ISETP.GE.AND P2, PT, R7, RZ, PT ;  /* 0x000000ff0700720c */ /* 0x000fe20003f46270 */
[----:B------:R-:W-:Y:S01]  /*4220*/  @!P3 IMAD.MOV R95, RZ, RZ, -R95 ;  /* 0x000000ffff5fb224 */ /* 0x000fe200078e0a5f */
[----:B------:R-:W-:Y:S01]  /*4230*/  ISETP.GE.AND P3, PT, R6, RZ, PT ;  /* 0x000000ff0600720c */ /* 0x000fe20003f66270 */
[----:B------:R-:W-:Y:S01]  /*4240*/  IMAD.HI.U32 R6, R4, R189, RZ ;  /* 0x000000bd04067227 */ /* 0x000fe200078e00ff */
[----:B------:R-:W-:Y:S02]  /*4250*/  ISETP.GT.U32.AND P6, PT, R2, R29, PT ;  /* 0x0000001d0200720c */ /* 0x000fe40003fc4070 */
[----:B------:R-:W-:Y:S01]  /*4260*/  LOP3.LUT R20, R3, 0x154, RZ, 0xfc, !PT ;  /* 0x0000015403147812 */ /* 0x000fe200078efcff */
[----:B------:R-:W-:-:S02]  /*4270*/  @!P4 IMAD.IADD R191, R191, 0x1, -R2 ;  /* 0x00000001bfbfc824 */ /* 0x000fc400078e0a02 */
[----:B------:R-:W-:Y:S01]  /*4280*/  IMAD.MOV R6, RZ, RZ, -R6 ;  /* 0x000000ffff067224 */ /* 0x000fe200078e0a06 */
[----:B------:R-:W-:Y:S01]  /*4290*/  IABS R141, R20 ;  /* 0x00000014008d7213 */ /* 0x000fe20000000000 */
[----:B------:R-:W-:Y:S01]  /*42a0*/  @!P1 IMAD.IADD R97, R97, 0x1, -R2 ;  /* 0x0000000161619824 */ /* 0x000fe200078e0a02 */
[C---:B------:R-:W-:Y:S01]  /*42b0*/  ISETP.GT.U32.AND P4, PT, R2.reuse, R191, PT ;  /* 0x000000bf0200720c */ /* 0x040fe20003f84070 */
[----:B------:R-:W-:Y:S02]  /*42c0*/  IMAD R189, R2, R6, R189 ;  /* 0x0000000602bd7224 */ /* 0x000fe400078e02bd */
[----:B------:R-:W-:Y:S01]  /*42d0*/  IMAD.HI.U32 R5, R4, R87, RZ ;  /* 0x0000005704057227 */ /* 0x000fe200078e00ff */
[----:B------:R-:W-:-:S03]  /*42e0*/  ISETP.GT.U32.AND P1, PT, R2, R97, PT ;  /* 0x000000610200720c */ /* 0x000fc60003f24070 */
[----:B------:R-:W-:Y:S01]  /*42f0*/  @!P6 IMAD.IADD R29, R29, 0x1, -R2 ;  /* 0x000000011d1de824 */ /* 0x000fe200078e0a02 */
[----:B------:R-:W-:Y:S01]  /*4300*/  ISETP.GT.U32.AND P6, PT, R2, R189, PT ;  /* 0x000000bd0200720c */ /* 0x000fe20003fc4070 */
[----:B------:R-:W-:Y:S02]  /*4310*/  IMAD.MOV R5, RZ, RZ, -R5 ;  /* 0x000000ffff057224 */ /* 0x000fe400078e0a05 */
[----:B------:R-:W-:-:S04]  /*4320*/  IMAD.HI.U32 R7, R4, R99, RZ ;  /* 0x0000006304077227 */ /* 0x000fc800078e00ff */
[--C-:B------:R-:W-:Y:S01]  /*4330*/  @!P4 IMAD.IADD R191, R191, 0x1, -R2.reuse ;  /* 0x00000001bfbfc824 */ /* 0x100fe200078e0a02 */
[----:B------:R-:W-:Y:S01]  /*4340*/  ISETP.GE.AND P4, PT, R15, RZ, PT ;  /* 0x000000ff0f00720c */ /* 0x000fe20003f86270 */
[C---:B------:R-:W-:Y:S01]  /*4350*/  IMAD R87, R2.reuse, R5, R87 ;  /* 0x0000000502577224 */ /* 0x040fe200078e0257 */
[----:B------:R-:W-:Y:S01]  /*4360*/  LOP3.LUT R5, R3, 0x14c, RZ, 0xfc, !PT ;  /* 0x0000014c03057812 */ /* 0x000fe200078efcff */
[--C-:B------:R-:W-:Y:S01]  /*4370*/  @!P1 IMAD.IADD R97, R97, 0x1, -R2.reuse ;  /* 0x0000000161619824 */ /* 0x100fe200078e0a02 */
[----:B------:R-:W-:Y:S01]  /*4380*/  ISETP.GE.AND P1, PT, R19, RZ, PT ;  /* 0x000000ff1300720c */ /* 0x000fe20003f26270 */
[----:B------:R-:W-:Y:S01]  /*4390*/  @!P0 IMAD.MOV R191, RZ, RZ, -R191 ;  /* 0x000000ffffbf8224 */ /* 0x000fe200078e0abf */
[C---:B------:R-:W-:Y:S01]  /*43a0*/  ISETP.GT.U32.AND P0, PT, R2.reuse, R87, PT ;  /* 0x000000570200720c */ /* 0x040fe20003f04070 */
[----:B------:R-:W-:Y:S01]  /*43b0*/  @!P6 IMAD.IADD R189, R189, 0x1, -R2 ;  /* 0x00000001bdbde824 */ /* 0x000fe200078e0a02 */
[----:B------:R-:W-:Y:S01]  /*43c0*/  IABS R143, R5 ;  /* 0x00000005008f7213 */ /* 0x000fe20000000000 */
[----:B------:R-:W-:Y:S01]  /*43d0*/  @!P5 IMAD.MOV R97, RZ, RZ, -R97 ;  /* 0x000000ffff61d224 */ /* 0x000fe200078e0a61 */
[----:B------:R-:W-:Y:S01]  /*43e0*/  ISETP.GE.AND P5, PT, R5, RZ, PT ;  /* 0x000000ff0500720c */ /* 0x000fe20003fa6270 */
[----:B------:R-:W-:Y:S01]  /*43f0*/  IMAD.MOV R7, RZ, RZ, -R7 ;  /* 0x000000ffff077224 */ /* 0x000fe200078e0a07 */
[----:B------:R-:W-:Y:S01]  /*4400*/  ISETP.GT.U32.AND P6, PT, R2, R189, PT ;  /* 0x000000bd0200720c */ /* 0x000fe20003fc4070 */
[----:B------:R-:W-:Y:S01]  /*4410*/  IMAD.HI.U32 R5, R4, R143, RZ ;  /* 0x0000008f04057227 */ /* 0x000fe200078e00ff */
[----:B------:R-:W-:-:S03]  /*4420*/  LOP3.LUT R19, R3, 0x150, RZ, 0xfc, !PT ;  /* 0x0000015003137812 */ /* 0x000fc600078efcff */
[C---:B------:R-:W-:Y:S01]  /*4430*/  IMAD R99, R2.reuse, R7, R99 ;  /* 0x0000000702637224 */ /* 0x040fe200078e0263 */
[----:B------:R-:W-:Y:S01]  /*4440*/  IABS R101, R19 ;  /* 0x0000001300657213 */ /* 0x000fe20000000000 */
[----:B------:R-:W-:Y:S02]  /*4450*/  IMAD.MOV R5, RZ, RZ, -R5 ;  /* 0x000000ffff057224 */ /* 0x000fe400078e0a05 */
[----:B------:R-:W-:Y:S02]  /*4460*/  @!P0 IMAD.IADD R87, R87, 0x1, -R2 ;  /* 0x0000000157578824 */ /* 0x000fe400078e0a02 */
[----:B------:R-:W-:Y:S01]  /*4470*/  @!P2 IMAD.MOV R29, RZ, RZ, -R29 ;  /* 0x000000ffff1da224 */ /* 0x000fe200078e0a1d */
[C---:B------:R-:W-:Y:S01]  /*4480*/  ISETP.GT.U32.AND P2, PT, R2.reuse, R99, PT ;  /* 0x000000630200720c */ /* 0x040fe20003f44070 */
[C---:B------:R-:W-:Y:S01]  /*4490*/  IMAD R143, R2.reuse, R5, R143 ;  /* 0x00000005028f7224 */ /* 0x040fe200078e028f */
[----:B------:R-:W-:Y:S01]  /*44a0*/  ISETP.GT.U32.AND P0, PT, R2, R87, PT ;  /* 0x000000570200720c */ /* 0x000fe20003f04070 */
[----:B------:R-:W-:-:S04]  /*44b0*/  IMAD.HI.U32 R6, R4, R101, RZ ;  /* 0x0000006504067227 */ /* 0x000fc800078e00ff */
[----:B------:R-:W-:Y:S01]  /*44c0*/  @!P6 IMAD.IADD R189, R189, 0x1, -R2 ;  /* 0x00000001bdbde824 */ /* 0x000fe200078e0a02 */
[----:B------:R-:W-:Y:S01]  /*44d0*/  ISETP.GT.U32.AND P6, PT, R2, R143, PT ;  /* 0x0000008f0200720c */ /* 0x000fe20003fc4070 */
[----:B------:R-:W-:-:S04]  /*44e0*/  IMAD.HI.U32 R15, R4, R103, RZ ;  /* 0x00000067040f7227 */ /* 0x000fc800078e00ff */
[----:B------:R-:W-:Y:S02]  /*44f0*/  IMAD.MOV R6, RZ, RZ, -R6 ;  /* 0x000000ffff067224 */ /* 0x000fe400078e0a06 */
[----:B------:R-:W-:Y:S02]  /*4500*/  IMAD.MOV R15, RZ, RZ, -R15 ;  /* 0x000000ffff0f7224 */ /* 0x000fe400078e0a0f */
[C---:B------:R-:W-:Y:S02]  /*4510*/  IMAD R101, R2.reuse, R6, R101 ;  /* 0x0000000602657224 */ /* 0x040fe400078e0265 */
[C---:B------:R-:W-:Y:S01]  /*4520*/  IMAD R103, R2.reuse, R15, R103 ;  /* 0x0000000f02677224 */ /* 0x040fe200078e0267 */
[----:B------:R-:W-:Y:S01]  /*4530*/  LOP3.LUT R15, R3, 0x15c, RZ, 0xfc, !PT ;  /* 0x0000015c030f7812 */ /* 0x000fe200078efcff */
[--C-:B------:R-:W-:Y:S01]  /*4540*/  @!P2 IMAD.IADD R99, R99, 0x1, -R2.reuse ;  /* 0x000000016363a824 */ /* 0x100fe200078e0a02 */
[C---:B------:R-:W-:Y:S01]  /*4550*/  ISETP.GT.U32.AND P2, PT, R2.reuse, R101, PT ;  /* 0x000000650200720c */ /* 0x040fe20003f44070 */
[--C-:B------:R-:W-:Y:S01]  /*4560*/  @!P0 IMAD.IADD R87, R87, 0x1, -R2.reuse ;  /* 0x0000000157578824 */ /* 0x100fe200078e0a02 */
[----:B------:R-:W-:Y:S01]  /*4570*/  IABS R133, R15 ;  /* 0x0000000f00857213 */ /* 0x000fe20000000000 */
[----:B------:R-:W-:Y:S01]  /*4580*/  @!P6 IMAD.IADD R143, R143, 0x1, -R2 ;  /* 0x000000018f8fe824 */ /* 0x000fe200078e0a02 */
[----:B------:R-:W-:Y:S01]  /*4590*/  ISETP.GT.U32.AND P6, PT, R2, R99, PT ;  /* 0x000000630200720c */ /* 0x000fe20003fc4070 */
[----:B------:R-:W-:Y:S01]  /*45a0*/  IMAD.HI.U32 R7, R4, R141, RZ ;  /* 0x0000008d04077227 */ /* 0x000fe200078e00ff */
[----:B------:R-:W-:-:S02]  /*45b0*/  ISETP.GE.AND P0, PT, R19, RZ, PT ;  /* 0x000000ff1300720c */ /* 0x000fc40003f06270 */
[----:B------:R-:W-:Y:S01]  /*45c0*/  LOP3.LUT R19, R3, 0x160, RZ, 0xfc, !PT ;  /* 0x0000016003137812 */ /* 0x000fe200078efcff */
[----:B------:R-:W-:Y:S01]  /*45d0*/  @!P3 IMAD.MOV R87, RZ, RZ, -R87 ;  /* 0x000000ffff57b224 */ /* 0x000fe200078e0a57 */
[----:B------:R-:W-:Y:S01]  /*45e0*/  ISETP.GT.U32.AND P3, PT, R2, R143, PT ;  /* 0x0000008f0200720c */ /* 0x000fe20003f64070 */
[----:B------:R-:W-:Y:S01]  /*45f0*/  IMAD.MOV R7, RZ, RZ, -R7 ;  /* 0x000000ffff077224 */ /* 0x000fe200078e0a07 */
[----:B------:R-:W-:Y:S01]  /*4600*/  IABS R89, R19 ;  /* 0x0000001300597213 */ /* 0x000fe20000000000 */
[----:B------:R-:W-:-:S04]  /*4610*/  IMAD.HI.U32 R5, R4, R133, RZ ;  /* 0x0000008504057227 */ /* 0x000fc800078e00ff */
[C---:B------:R-:W-:Y:S02]  /*4620*/  IMAD R141, R2.reuse, R7, R141 ;  /* 0x00000007028d7224 */ /* 0x040fe400078e028d */
[--C-:B------:R-:W-:Y:S02]  /*4630*/  @!P2 IMAD.IADD R101, R101, 0x1, -R2.reuse ;  /* 0x000000016565a824 */ /* 0x100fe400078e0a02 */
[----:B------:R-:W-:Y:S02]  /*4640*/  IMAD.MOV R5, RZ, RZ, -R5 ;  /* 0x000000ffff057224 */ /* 0x000fe400078e0a05 */
[----:B------:R-:W-:Y:S01]  /*4650*/  @!P4 IMAD.MOV R189, RZ, RZ, -R189 ;  /* 0x000000ffffbdc224 */ /* 0x000fe200078e0abd */
[C---:B------:R-:W-:Y:S01]  /*4660*/  ISETP.GT.U32.AND P2, PT, R2.reuse, R101, PT ;  /* 0x000000650200720c */ /* 0x040fe20003f44070 */
[----:B------:R-:W-:Y:S01]  /*4670*/  @!P6 IMAD.IADD R99, R99, 0x1, -R2 ;  /* 0x000000016363e824 */ /* 0x000fe200078e0a02 */
[C---:B------:R-:W-:Y:S01]  /*4680*/  ISETP.GT.U32.AND P4, PT, R2.reuse, R141, PT ;  /* 0x0000008d0200720c */ /* 0x040fe20003f84070 */
[C---:B------:R-:W-:Y:S01]  /*4690*/  IMAD R133, R2.reuse, R5, R133 ;  /* 0x0000000502857224 */ /* 0x040fe200078e0285 */
[----:B------:R-:W-:Y:S01]  /*46a0*/  ISETP.GT.U32.AND P6, PT, R2, R103, PT ;  /* 0x000000670200720c */ /* 0x000fe20003fc4070 */
[----:B------:R-:W-:-:S04]  /*46b0*/  IMAD.HI.U32 R6, R4, R89, RZ ;  /* 0x0000005904067227 */ /* 0x000fc800078e00ff */
[----:B------:R-:W-:Y:S01]  /*46c0*/  @!P3 IMAD.IADD R143, R143, 0x1, -R2 ;  /* 0x000000018f8fb824 */ /* 0x000fe200078e0a02 */
[C---:B------:R-:W-:Y:S01]  /*46d0*/  ISETP.GT.U32.AND P3, PT, R2.reuse, R133, PT ;  /* 0x000000850200720c */ /* 0x040fe20003f64070 */
[----:B------:R-:W-:Y:S02]  /*46e0*/  IMAD.MOV R7, RZ, RZ, -R6 ;  /* 0x000000ffff077224 */ /* 0x000fe400078e0a06 */
[--C-:B------:R-:W-:Y:S02]  /*46f0*/  @!P2 IMAD.IADD R101, R101, 0x1, -R2.reuse ;  /* 0x000000016565a824 */ /* 0x100fe400078e0a02 */
[----:B------:R-:W-:Y:S01]  /*4700*/  IMAD R89, R2, R7, R89 ;  /* 0x0000000702597224 */ /* 0x000fe200078e0259 */
[----:B------:R-:W-:Y:S01]  /*4710*/  LOP3.LUT R7, R3, 0x16c, RZ, 0xfc, !PT ;  /* 0x0000016c03077812 */ /* 0x000fe200078efcff */
[--C-:B------:R-:W-:Y:S01]  /*4720*/  @!P4 IMAD.IADD R141, R141, 0x1, -R2.reuse ;  /* 0x000000018d8dc824 */ /* 0x100fe200078e0a02 */
[----:B------:R-:W-:Y:S01]  /*4730*/  ISETP.GE.AND P4, PT, R20, RZ, PT ;  /* 0x000000ff1400720c */ /* 0x000fe20003f86270 */
[--C-:B------:R-:W-:Y:S01]  /*4740*/  @!P6 IMAD.IADD R103, R103, 0x1, -R2.reuse ;  /* 0x000000016767e824 */ /* 0x100fe200078e0a02 */
[C---:B------:R-:W-:Y:S01]  /*4750*/  ISETP.GT.U32.AND P2, PT, R2.reuse, R89, PT ;  /* 0x000000590200720c */ /* 0x040fe20003f44070 */
[----:B------:R-:W-:Y:S01]  /*4760*/  @!P1 IMAD.MOV R99, RZ, RZ, -R99 ;  /* 0x000000ffff639224 */ /* 0x000fe200078e0a63 */
[----:B------:R-:W-:Y:S01]  /*4770*/  LOP3.LUT R20, R3, 0x170, RZ, 0xfc, !PT ;  /* 0x0000017003147812 */ /* 0x000fe200078efcff */
[----:B------:R-:W-:Y:S01]  /*4780*/  @!P3 IMAD.IADD R133, R133, 0x1, -R2 ;  /* 0x000000018585b824 */ /* 0x000fe200078e0a02 */
[----:B------:R-:W-:Y:S01]  /*4790*/  ISETP.GT.U32.AND P3, PT, R2, R141, PT ;  /* 0x0000008d0200720c */ /* 0x000fe20003f64070 */
[----:B------:R-:W-:Y:S01]  /*47a0*/  IMAD.HI.U32 R6, R4, R105, RZ ;  /* 0x0000006904067227 */ /* 0x000fe200078e00ff */
[----:B------:R-:W-:-:S02]  /*47b0*/  ISETP.GT.U32.AND P1, PT, R2, R103, PT ;  /* 0x000000670200720c */ /* 0x000fc40003f24070 */
[----:B------:R-:W-:Y:S01]  /*47c0*/  IABS R127, R7 ;  /* 0x00000007007f7213 */ /* 0x000fe20000000000 */
[----:B------:R-:W-:Y:S01]  /*47d0*/  @!P5 IMAD.MOV R143, RZ, RZ, -R143 ;  /* 0x000000ffff8fd224 */ /* 0x000fe200078e0a8f */
[----:B------:R-:W-:Y:S01]  /*47e0*/  ISETP.GT.U32.AND P5, PT, R2, R133, PT ;  /* 0x000000850200720c */ /* 0x000fe20003fa4070 */
[----:B------:R-:W-:Y:S01]  /*47f0*/  IMAD.MOV R6, RZ, RZ, -R6 ;  /* 0x000000ffff067224 */ /* 0x000fe200078e0a06 */
[----:B------:R-:W-:Y:S01]  /*4800*/  IABS R107, R20 ;  /* 0x00000014006b7213 */ /* 0x000fe20000000000 */
[----:B------:R-:W-:Y:S01]  /*4810*/  IMAD.HI.U32 R5, R4, R129, RZ ;  /* 0x0000008104057227 */ /* 0x000fe200078e00ff */
[----:B------:R-:W-:Y:S02]  /*4820*/  ISETP.GE.AND P6, PT, R21, RZ, PT ;  /* 0x000000ff1500720c */ /* 0x000fe40003fc6270 */
[----:B------:R-:W-:Y:S01]  /*4830*/  IABS R21, R28 ;  /* 0x0000001c00157213 */ /* 0x000fe20000000000 */
[----:B------:R-:W-:Y:S02]  /*4840*/  IMAD R105, R2, R6, R105 ;  /* 0x0000000602697224 */ /* 0x000fe400078e0269 */
[----:B------:R-:W-:-:S02]  /*4850*/  @!P2 IMAD.IADD R89, R89, 0x1, -R2 ;  /* 0x000000015959a824 */ /* 0x000fc400078e0a02 */
[----:B------:R-:W-:Y:S02]  /*4860*/  IMAD.MOV R5, RZ, RZ, -R5 ;  /* 0x000000ffff057224 */ /* 0x000fe400078e0a05 */
[--C-:B------:R-:W-:Y:S01]  /*4870*/  @!P3 IMAD.IADD R141, R141, 0x1, -R2.reuse ;  /* 0x000000018d8db824 */ /* 0x100fe200078e0a02 */
[C---:B------:R-:W-:Y:S01]  /*4880*/  ISETP.GT.U32.AND P2, PT, R2.reuse, R89, PT ;  /* 0x000000590200720c */ /* 0x040fe20003f44070 */
[----:B------:R-:W-:Y:S01]  /*4890*/  @!P1 IMAD.IADD R103, R103, 0x1, -R2 ;  /* 0x0000000167679824 */ /* 0x000fe200078e0a02 */
[----:B------:R-:W-:Y:S01]  /*48a0*/  ISETP.GE.AND P3, PT, R15, RZ, PT ;  /* 0x000000ff0f00720c */ /* 0x000fe20003f66270 */
[C---:B------:R-:W-:Y:S01]  /*48b0*/  IMAD R129, R2.reuse, R5, R129 ;  /* 0x0000000502817224 */ /* 0x040fe200078e0281 */
[----:B------:R-:W-:Y:S01]  /*48c0*/  ISETP.GT.U32.AND P1, PT, R2, R105, PT ;  /* 0x000000690200720c */ /* 0x000fe20003f24070 */
[----:B------:R-:W-:Y:S01]  /*48d0*/  IMAD.HI.U32 R5, R4, R127, RZ ;  /* 0x0000007f04057227 */ /* 0x000fe200078e00ff */
[----:B------:R-:W-:-:S03]  /*48e0*/  IABS R15, R27 ;  /* 0x0000001b000f7213 */ /* 0x000fc60000000000 */
[----:B------:R-:W-:Y:S01]  /*48f0*/  @!P5 IMAD.IADD R133, R133, 0x1, -R2 ;  /* 0x000000018585d824 */ /* 0x000fe200078e0a02 */
[----:B------:R-:W-:Y:S01]  /*4900*/  ISETP.GE.AND P5, PT, R19, RZ, PT ;  /* 0x000000ff1300720c */ /* 0x000fe20003fa6270 */
[----:B------:R-:W-:-:S04]  /*4910*/  IMAD.HI.U32 R6, R4, R107, RZ ;  /* 0x0000006b04067227 */ /* 0x000fc800078e00ff */
[----:B------:R-:W-:Y:S02]  /*4920*/  IMAD.MOV R5, RZ, RZ, -R5 ;  /* 0x000000ffff057224 */ /* 0x000fe400078e0a05 */
[----:B------:R-:W-:Y:S01]  /*4930*/  @!P0 IMAD.MOV R101, RZ, RZ, -R101 ;  /* 0x000000ffff658224 */ /* 0x000fe200078e0a65 */
[C---:B------:R-:W-:Y:S01]  /*4940*/  ISETP.GT.U32.AND P0, PT, R2.reuse, R129, PT ;  /* 0x000000810200720c */ /* 0x040fe20003f04070 */
[----:B------:R-:W-:Y:S02]  /*4950*/  IMAD.MOV R6, RZ, RZ, -R6 ;  /* 0x000000ffff067224 */ /* 0x000fe400078e0a06 */
[----:B------:R-:W-:Y:S01]  /*4960*/  IMAD R127, R2, R5, R127 ;  /* 0x00000005027f7224 */ /* 0x000fe200078e027f */
[----:B------:R-:W-:Y:S01]  /*4970*/  LOP3.LUT R5, R3, 0x174, RZ, 0xfc, !PT ;  /* 0x0000017403057812 */ /* 0x000fe200078efcff */
[--C-:B------:R-:W-:Y:S01]  /*4980*/  @!P2 IMAD.IADD R89, R89, 0x1, -R2.reuse ;  /* 0x000000015959a824 */ /* 0x100fe200078e0a02 */
[----:B------:R-:W-:Y:S01]  /*4990*/  ISETP.GE.AND P2, PT, R22, RZ, PT ;  /* 0x000000ff1600720c */ /* 0x000fe20003f46270 */
[--C-:B------:R-:W-:Y:S01]  /*49a0*/  @!P1 IMAD.IADD R105, R105, 0x1, -R2.reuse ;  /* 0x0000000169699824 */ /* 0x100fe200078e0a02 */
[----:B------:R-:W-:Y:S01]  /*49b0*/  IABS R125, R5 ;  /* 0x00000005007d7213 */ /* 0x000fe20000000000 */
[C---:B------:R-:W-:Y:S01]  /*49c0*/  IMAD R107, R2.reuse, R6, R107 ;  /* 0x00000006026b7224 */ /* 0x040fe200078e026b */
[----:B------:R-:W-:Y:S01]  /*49d0*/  LOP3.LUT R6, R3, 0x178, RZ, 0xfc, !PT ;  /* 0x0000017803067812 */ /* 0x000fe200078efcff */
[----:B------:R-:W-:Y:S01]  /*49e0*/  @!P3 IMAD.MOV R133, RZ, RZ, -R133 ;  /* 0x000000ffff85b224 */ /* 0x000fe200078e0a85 */
[C---:B------:R-:W-:Y:S01]  /*49f0*/  ISETP.GT.U32.AND P3, PT, R2.reuse, R127, PT ;  /* 0x0000007f0200720c */ /* 0x040fe20003f64070 */
[----:B------:R-:W-:Y:S01]  /*4a00*/  @!P6 IMAD.MOV R103, RZ, RZ, -R103 ;  /* 0x000000ffff67e224 */ /* 0x000fe200078e0a67 */
[C---:B------:R-:W-:Y:S01]  /*4a10*/  ISETP.GT.U32.AND P6, PT, R2.reuse, R105, PT ;  /* 0x000000690200720c */ /* 0x040fe20003fc4070 */
[----:B------:R-:W-:Y:S01]  /*4a20*/  @!P5 IMAD.MOV R89, RZ, RZ, -R89 ;  /* 0x000000ffff59d224 */ /* 0x000fe200078e0a59 */
[----:B------:R-:W-:Y:S01]  /*4a30*/  ISETP.GT.U32.AND P5, PT, R2, R107, PT ;  /* 0x0000006b0200720c */ /* 0x000fe20003fa4070 */
[----:B------:R-:W-:Y:S01]  /*4a40*/  @!P0 IMAD.IADD R129, R129, 0x1, -R2 ;  /* 0x0000000181818824 */ /* 0x000fe200078e0a02 */
[----:B------:R-:W-:Y:S01]  /*4a50*/  IABS R91, R6 ;  /* 0x00000006005b7213 */ /* 0x000fe20000000000 */
[----:B------:R-:W-:Y:S01]  /*4a60*/  @!P4 IMAD.MOV R141, RZ, RZ, -R141 ;  /* 0x000000ffff8dc224 */ /* 0x000fe200078e0a8d */
[----:B------:R-:W-:-:S02]  /*4a70*/  ISETP.GE.AND P4, PT, R7, RZ, PT ;  /* 0x000000ff0700720c */ /* 0x000fc40003f86270 */
[----:B------:R-:W-:Y:S02]  /*4a80*/  ISETP.GT.U32.AND P1, PT, R2, R129, PT ;  /* 0x000000810200720c */ /* 0x000fe40003f24070 */
[----:B------:R-:W-:Y:S01]  /*4a90*/  ISETP.GE.AND P0, PT, R24, RZ, PT ;  /* 0x000000ff1800720c */ /* 0x000fe20003f06270 */
[--C-:B------:R-:W-:Y:S01]  /*4aa0*/  @!P3 IMAD.IADD R127, R127, 0x1, -R2.reuse ;  /* 0x000000017f7fb824 */ /* 0x100fe200078e0a02 */
[----:B------:R-:W-:Y:S01]  /*4ab0*/  ISETP.GE.AND P3, PT, R6, RZ, PT ;  /* 0x000000ff0600720c */ /* 0x000fe20003f66270 */
[--C-:B------:R-:W-:Y:S01]  /*4ac0*/  @!P6 IMAD.IADD R105, R105, 0x1, -R2.reuse ;  /* 0x000000016969e824 */ /* 0x100fe200078e0a02 */
[----:B------:R-:W-:Y:S01]  /*4ad0*/  ISETP.GE.AND P6, PT, R5, RZ, PT ;  /* 0x000000ff0500720c */ /* 0x000fe20003fc6270 */
[----:B------:R-:W-:Y:S01]  /*4ae0*/  @!P5 IMAD.IADD R107, R107, 0x1, -R2 ;  /* 0x000000016b6bd824 */ /* 0x000fe200078e0a02 */
[----:B------:R-:W-:Y:S01]  /*4af0*/  ISETP.GT.U32.AND P5, PT, R2, R127, PT ;  /* 0x0000007f0200720c */ /* 0x000fe20003fa4070 */
[----:B------:R-:W-:Y:S01]  /*4b00*/  IMAD.HI.U32 R5, R4, R125, RZ ;  /* 0x0000007d04057227 */ /* 0x000fe200078e00ff */
[----:B------:R-:W-:-:S02]  /*4b10*/  LOP3.LUT R7, R3, 0x17c, RZ, 0xfc, !PT ;  /* 0x0000017c03077812 */ /* 0x000fc400078efcff */
[----:B------:R-:W-:Y:S01]  /*4b20*/  LOP3.LUT R22, R3, 0x18c, RZ, 0xfc, !PT ;  /* 0x0000018c03167812 */ /* 0x000fe200078efcff */
[----:B------:R-:W-:Y:S01]  /*4b30*/  IMAD.MOV R5, RZ, RZ, -R5 ;  /* 0x000000ffff057224 */ /* 0x000fe200078e0a05 */
[----:B------:R-:W-:Y:S01]  /*4b40*/  IABS R19, R7 ;  /* 0x0000000700137213 */ /* 0x000fe20000000000 */
[--C-:B------:R-:W-:Y:S01]  /*4b50*/  @!P1 IMAD.IADD R129, R129, 0x1, -R2.reuse ;  /* 0x0000000181819824 */ /* 0x100fe200078e0a02 */
[----:B------:R-:W-:Y:S01]  /*4b60*/  ISETP.GE.AND P1, PT, R20, RZ, PT ;  /* 0x000000ff1400720c */ /* 0x000fe20003f26270 */
[----:B------:R-:W-:Y:S01]  /*4b70*/  IMAD R125, R2, R5, R125 ;  /* 0x00000005027d7224 */ /* 0x000fe200078e027d */
[C---:B------:R-:W-:Y:S01]  /*4b80*/  LOP3.LUT R5, R3.reuse, 0x180, RZ, 0xfc, !PT ;  /* 0x0000018003057812 */ /* 0x040fe200078efcff */
[----:B------:R-:W-:Y:S01]  /*4b90*/  IMAD.HI.U32 R6, R4, R91, RZ ;  /* 0x0000005b04067227 */ /* 0x000fe200078e00ff */
[----:B------:R-:W-:Y:S02]  /*4ba0*/  LOP3.LUT R20, R3, 0x188, RZ, 0xfc, !PT ;  /* 0x0000018803147812 */ /* 0x000fe400078efcff */
[----:B------:R-:W-:Y:S01]  /*4bb0*/  IABS R109, R5 ;  /* 0x00000005006d7213 */ /* 0x000fe20000000000 */
[----:B------:R-:W-:Y:S01]  /*4bc0*/  @!P2 IMAD.MOV R129, RZ, RZ, -R129 ;  /* 0x000000ffff81a224 */ /* 0x000fe200078e0a81 */
[C---:B------:R-:W-:Y:S01]  /*4bd0*/  ISETP.GT.U32.AND P2, PT, R2.reuse, R107, PT ;  /* 0x0000006b0200720c */ /* 0x040fe20003f44070 */
[----:B------:R-:W-:Y:S01]  /*4be0*/  @!P5 IMAD.IADD R127, R127, 0x1, -R2 ;  /* 0x000000017f7fd824 */ /* 0x000fe200078e0a02 */
[C---:B------:R-:W-:Y:S01]  /*4bf0*/  ISETP.GT.U32.AND P5, PT, R2.reuse, R125, PT ;  /* 0x0000007d0200720c */ /* 0x040fe20003fa4070 */
[----:B------:R-:W-:Y:S01]  /*4c00*/  IMAD.MOV R6, RZ, RZ, -R6 ;  /* 0x000000ffff067224 */ /* 0x000fe200078e0a06 */
[----:B------:R-:W-:Y:S01]  /*4c10*/  IABS R113, R20 ;  /* 0x0000001400717213 */ /* 0x000fe20000000000 */
[----:B------:R-:W-:Y:S01]  /*4c20*/  @!P4 IMAD.MOV R127, RZ, RZ, -R127 ;  /* 0x000000ffff7fc224 */ /* 0x000fe200078e0a7f */
[----:B------:R-:W-:Y:S01]  /*4c30*/  IABS R123, R22 ;  /* 0x00000016007b7213 */ /* 0x000fe20000000000 */
[----:B------:R-:W-:Y:S01]  /*4c40*/  IMAD R91, R2, R6, R91 ;  /* 0x00000006025b7224 */ /* 0x000fe200078e025b */
[----:B------:R-:W-:Y:S01]  /*4c50*/  LOP3.LUT R24, R3, 0x190, RZ, 0xfc, !PT ;  /* 0x0000019003187812 */ /* 0x000fe200078efcff */
[----:B------:R-:W-:Y:S01]  /*4c60*/  @!P0 IMAD.MOV R105, RZ, RZ, -R105 ;  /* 0x000000ffff698224 */ /* 0x000fe200078e0a69 */
[----:B------:R-:W-:-:S02]  /*4c70*/  ISETP.GE.AND P0, PT, R7, RZ, PT ;  /* 0x000000ff0700720c */ /* 0x000fc40003f06270 */
[----:B------:R-:W-:Y:S01]  /*4c80*/  ISETP.GT.U32.AND P4, PT, R2, R91, PT ;  /* 0x0000005b0200720c */ /* 0x000fe20003f84070 */
[--C-:B------:R-:W-:Y:S01]  /*4c90*/  @!P2 IMAD.IADD R107, R107, 0x1, -R2.reuse ;  /* 0x000000016b6ba824 */ /* 0x100fe200078e0a02 */
[----:B------:R-:W-:Y:S01]  /*4ca0*/  ISETP.GE.AND P2, PT, R5, RZ, PT ;  /* 0x000000ff0500720c */ /* 0x000fe20003f46270 */
[----:B------:R-:W-:Y:S01]  /*4cb0*/  @!P5 IMAD.IADD R125, R125, 0x1, -R2 ;  /* 0x000000017d7dd824 */ /* 0x000fe200078e0a02 */
[----:B------:R-:W-:Y:S01]  /*4cc0*/  LOP3.LUT R7, R3, 0x184, RZ, 0xfc, !PT ;  /* 0x0000018403077812 */ /* 0x000fe200078efcff */
[----:B------:R-:W-:-:S03]  /*4cd0*/  IMAD.HI.U32 R5, R4, R19, RZ ;  /* 0x0000001304057227 */ /* 0x000fc600078e00ff */
[----:B------:R-:W-:Y:S01]  /*4ce0*/  ISETP.GT.U32.AND P5, PT, R2, R125, PT ;  /* 0x0000007d0200720c */ /* 0x000fe20003fa4070 */
[----:B------:R-:W-:Y:S02]  /*4cf0*/  IMAD.MOV R6, RZ, RZ, -R5 ;  /* 0x000000ffff067224 */ /* 0x000fe400078e0a05 */
[----:B------:R-:W-:-:S04]  /*4d00*/  IMAD.HI.U32 R5, R4, R109, RZ ;  /* 0x0000006d04057227 */ /* 0x000fc800078e00ff */
[----:B------:R-:W-:Y:S01]  /*4d10*/  @!P1 IMAD.MOV R107, RZ, RZ, -R107 ;  /* 0x000000ffff6b9224 */ /* 0x000fe200078e0a6b */
[----:B------:R-:W-:Y:S01]  /*4d20*/  ISETP.GE.AND P1, PT, R7, RZ, PT ;  /* 0x000000ff0700720c */ /* 0x000fe20003f26270 */
[----:B------:R-:W-:Y:S01]  /*4d30*/  @!P4 IMAD.IADD R91, R91, 0x1, -R2 ;  /* 0x000000015b5bc824 */ /* 0x000fe200078e0a02 */
[----:B------:R-:W-:Y:S01]  /*4d40*/  IABS R7, R7 ;  /* 0x0000000700077213 */ /* 0x000fe20000000000 */
[----:B------:R-:W-:Y:S02]  /*4d50*/  IMAD.MOV R5, RZ, RZ, -R5 ;  /* 0x000000ffff057224 */ /* 0x000fe400078e0a05 */
[C---:B------:R-:W-:Y:S01]  /*4d60*/  IMAD R19, R2.reuse, R6, R19 ;  /* 0x0000000602137224 */ /* 0x040fe200078e0213 */
[C---:B------:R-:W-:Y:S01]  /*4d70*/  ISETP.GT.U32.AND P4, PT, R2.reuse, R91, PT ;  /* 0x0000005b0200720c */ /* 0x040fe20003f84070 */
[----:B------:R-:W-:Y:S02]  /*4d80*/  IMAD R109, R2, R5, R109 ;  /* 0x00000005026d7224 */ /* 0x000fe400078e026d */
[----:B------:R-:W-:-:S04]  /*4d90*/  IMAD.HI.U32 R5, R4, R7, RZ ;  /* 0x0000000704057227 */ /* 0x000fc800078e00ff */
[----:B------:R-:W-:Y:S01]  /*4da0*/  @!P5 IMAD.IADD R125, R125, 0x1, -R2 ;  /* 0x000000017d7dd824 */ /* 0x000fe200078e0a02 */
[----:B------:R-:W-:Y:S01]  /*4db0*/  ISETP.GT.U32.AND P5, PT, R2, R19, PT ;  /* 0x000000130200720c */ /* 0x000fe20003fa4070 */
[----:B------:R-:W-:-:S04]  /*4dc0*/  IMAD.HI.U32 R6, R4, R113, RZ ;  /* 0x0000007104067227 */ /* 0x000fc800078e00ff */
[----:B------:R-:W-:Y:S02]  /*4dd0*/  IMAD.MOV R5, RZ, RZ, -R5 ;  /* 0x000000ffff057224 */ /* 0x000fe400078e0a05 */
[----:B------:R-:W-:Y:S02]  /*4de0*/  IMAD.MOV R6, RZ, RZ, -R6 ;  /* 0x000000ffff067224 */ /* 0x000fe400078e0a06 */
[C---:B------:R-:W-:Y:S01]  /*4df0*/  IMAD R124, R2.reuse, R5, R7 ;  /* 0x00000005027c7224 */ /* 0x040fe200078e0207 */
[----:B------:R-:W-:Y:S01]  /*4e00*/  IABS R7, R24 ;  /* 0x0000001800077213 */ /* 0x000fe20000000000 */
[C---:B------:R-:W-:Y:S02]  /*4e10*/  IMAD R113, R2.reuse, R6, R113 ;  /* 0x0000000602717224 */ /* 0x040fe400078e0271 */
[--C-:B------:R-:W-:Y:S01]  /*4e20*/  @!P4 IMAD.IADD R91, R91, 0x1, -R2.reuse ;  /* 0x000000015b5bc824 */ /* 0x100fe200078e0a02 */
[C---:B------:R-:W-:Y:S01]  /*4e30*/  ISETP.GT.U32.AND P4, PT, R2.reuse, R124, PT ;  /* 0x0000007c0200720c */ /* 0x040fe20003f84070 */
[----:B------:R-:W-:Y:S01]  /*4e40*/  @!P5 IMAD.IADD R19, R19, 0x1, -R2 ;  /* 0x000000011313d824 */ /* 0x000fe200078e0a02 */
[C---:B------:R-:W-:Y:S01]  /*4e50*/  ISETP.GT.U32.AND P5, PT, R2.reuse, R113, PT ;  /* 0x000000710200720c */ /* 0x040fe20003fa4070 */
[----:B------:R-:W-:Y:S01]  /*4e60*/  @!P6 IMAD.MOV R125, RZ, RZ, -R125 ;  /* 0x000000ffff7de224 */ /* 0x000fe200078e0a7d */
[----:B------:R-:W-:Y:S01]  /*4e70*/  ISETP.GT.U32.AND P6, PT, R2, R109, PT ;  /* 0x0000006d0200720c */ /* 0x000fe20003fc4070 */
[----:B------:R-:W-:-:S04]  /*4e80*/  IMAD.HI.U32 R5, R4, R123, RZ ;  /* 0x0000007b04057227 */ /* 0x000fc800078e00ff */
[----:B------:R-:W-:Y:S02]  /*4e90*/  IMAD.MOV R5, RZ, RZ, -R5 ;  /* 0x000000ffff057224 */ /* 0x000fe400078e0a05 */
[----:B------:R-:W-:Y:S02]  /*4ea0*/  @!P3 IMAD.MOV R91, RZ, RZ, -R91 ;  /* 0x000000ffff5bb224 */ /* 0x000fe400078e0a5b */
[--C-:B------:R-:W-:Y:S02]  /*4eb0*/  @!P4 IMAD.IADD R124, R124, 0x1, -R2.reuse ;  /* 0x000000017c7cc824 */ /* 0x100fe400078e0a02 */
[----:B------:R-:W-:Y:S02]  /*4ec0*/  @!P5 IMAD.IADD R113, R113, 0x1, -R2 ;  /* 0x000000017171d824 */ /* 0x000fe400078e0a02 */
[C---:B------:R-:W-:Y:S01]  /*4ed0*/  IMAD R123, R2.reuse, R5, R123 ;  /* 0x00000005027b7224 */ /* 0x040fe200078e027b */
[----:B------:R-:W-:Y:S01]  /*4ee0*/  ISETP.GT.U32.AND P5, PT, R2, R124, PT ;  /* 0x0000007c0200720c */ /* 0x000fe20003fa4070 */
[----:B------:R-:W-:Y:S01]  /*4ef0*/  IMAD.HI.U32 R5, R4, R7, RZ ;  /* 0x0000000704057227 */ /* 0x000fe200078e00ff */
[----:B------:R-:W-:-:S03]  /*4f00*/  ISETP.GT.U32.AND P3, PT, R2, R113, PT ;  /* 0x000000710200720c */ /* 0x000fc60003f64070 */
[----:B------:R-:W-:Y:S01]  /*4f10*/  @!P6 IMAD.IADD R109, R109, 0x1, -R2 ;  /* 0x000000016d6de824 */ /* 0x000fe200078e0a02 */
[----:B------:R-:W-:Y:S01]  /*4f20*/  ISETP.GT.U32.AND P6, PT, R2, R19, PT ;  /* 0x000000130200720c */ /* 0x000fe20003fc4070 */
[----:B------:R-:W-:Y:S02]  /*4f30*/  IMAD.MOV R5, RZ, RZ, -R5 ;  /* 0x000000ffff057224 */ /* 0x000fe400078e0a05 */
[----:B------:R-:W-:Y:S01]  /*4f40*/  IMAD.HI.U32 R6, R4, R21, RZ ;  /* 0x0000001504067227 */ /* 0x000fe200078e00ff */
[----:B------:R-:W-:-:S03]  /*4f50*/  ISETP.GT.U32.AND P4, PT, R2, R109, PT ;  /* 0x0000006d0200720c */ /* 0x000fc60003f84070 */
[----:B------:R-:W-:Y:S02]  /*4f60*/  IMAD R114, R2, R5, R7 ;  /* 0x0000000502727224 */ /* 0x000fe400078e0207 */
[----:B------:R-:W-:Y:S02]  /*4f70*/  @!P5 IMAD.IADD R124, R124, 0x1, -R2 ;  /* 0x000000017c7cd824 */ /* 0x000fe400078e0a02 */
[----:B------:R-:W-:Y:S01]  /*4f80*/  IMAD.HI.U32 R5, R4, R15, RZ ;  /* 0x0000000f04057227 */ /* 0x000fe200078e00ff */
[----:B------:R-:W-:-:S03]  /*4f90*/  ISETP.GT.U32.AND P5, PT, R2, R114, PT ;  /* 0x000000720200720c */ /* 0x000fc60003fa4070 */
[----:B------:R-:W-:Y:S02]  /*4fa0*/  IMAD.MOV R5, RZ, RZ, -R5 ;  /* 0x000000ffff057224 */ /* 0x000fe400078e0a05 */
[----:B------:R-:W-:Y:S01]  /*4fb0*/  @!P4 IMAD.IADD R109, R109, 0x1, -R2 ;  /* 0x000000016d6dc824 */ /* 0x000fe200078e0a02 */
[----:B------:R-:W-:Y:S01]  /*4fc0*/  ISETP.GE.AND P4, PT, R20, RZ, PT ;  /* 0x000000ff1400720c */ /* 0x000fe20003f86270 */
[----:B------:R-:W-:Y:S01]  /*4fd0*/  IMAD R26, R2, R5, R15 ;  /* 0x00000005021a7224 */ /* 0x000fe200078e020f */
[----:B------:R-:W-:Y:S01]  /*4fe0*/  LOP3.LUT R20, R3, 0x19c, RZ, 0xfc, !PT ;  /* 0x0000019c03147812 */ /* 0x000fe200078efcff */
[----:B------:R-:W-:Y:S02]  /*4ff0*/  IMAD.MOV R6, RZ, RZ, -R6 ;  /* 0x000000ffff067224 */ /* 0x000fe400078e0a06 */
[--C-:B------:R-:W-:Y:S01]  /*5000*/  @!P3 IMAD.IADD R113, R113, 0x1, -R2.reuse ;  /* 0x000000017171b824 */ /* 0x100fe200078e0a02 */
[----:B------:R-:W-:Y:S01]  /*5010*/  IABS R7, R20 ;  /* 0x0000001400077213 */ /* 0x000fe20000000000 */
[----:B------:R-:W-:Y:S01]  /*5020*/  @!P5 IMAD.IADD R114, R114, 0x1, -R2 ;  /* 0x000000017272d824 */ /* 0x000fe200078e0a02 */
[----:B------:R-:W-:Y:S01]  /*5030*/  ISETP.GE.AND P3, PT, R22, RZ, PT ;  /* 0x000000ff1600720c */ /* 0x000fe20003f66270 */
[----:B------:R-:W-:Y:S01]  /*5040*/  IMAD R6, R2, R6, R21 ;  /* 0x0000000602067224 */ /* 0x000fe200078e0215 */
[----:B------:R-:W-:Y:S01]  /*5050*/  LOP3.LUT R21, R3, 0x1a0, RZ, 0xfc, !PT ;  /* 0x000001a003157812 */ /* 0x000fe200078efcff */
[----:B------:R-:W-:Y:S01]  /*5060*/  IMAD.HI.U32 R5, R4, R7, RZ ;  /* 0x0000000704057227 */ /* 0x000fe200078e00ff */
[----:B------:R-:W-:-:S02]  /*5070*/  ISETP.GT.U32.AND P5, PT, R2, R114, PT ;  /* 0x000000720200720c */ /* 0x000fc40003fa4070 */
[----:B------:R-:W-:Y:S01]  /*5080*/  IABS R117, R21 ;  /* 0x0000001500757213 */ /* 0x000fe20000000000 */
[----:B------:R-:W-:Y:S01]  /*5090*/  IMAD.MOV R5, RZ, RZ, -R5 ;  /* 0x000000ffff057224 */ /* 0x000fe200078e0a05 */
[----:B------:R-:W-:Y:S01]  /*50a0*/  LOP3.LUT R22, R3, 0x1a4, RZ, 0xfc, !PT ;  /* 0x000001a403167812 */ /* 0x000fe200078efcff */
[----:B------:R-:W-:Y:S01]  /*50b0*/  @!P2 IMAD.MOV R109, RZ, RZ, -R109 ;  /* 0x000000ffff6da224 */ /* 0x000fe200078e0a6d */
[C---:B------:R-:W-:Y:S01]  /*50c0*/  ISETP.GT.U32.AND P2, PT, R2.reuse, R26, PT ;  /* 0x0000001a0200720c */ /* 0x040fe20003f44070 */
[C---:B------:R-:W-:Y:S01]  /*50d0*/  IMAD R122, R2.reuse, R5, R7 ;  /* 0x00000005027a7224 */ /* 0x040fe200078e0207 */
[----:B------:R-:W-:Y:S01]  /*50e0*/  IABS R15, R22 ;  /* 0x00000016000f7213 */ /* 0x000fe20000000000 */
[--C-:B------:R-:W-:Y:S01]  /*50f0*/  @!P6 IMAD.IADD R19, R19, 0x1, -R2.reuse ;  /* 0x000000011313e824 */ /* 0x100fe200078e0a02 */
[C---:B------:R-:W-:Y:S01]  /*5100*/  ISETP.GT.U32.AND P6, PT, R2.reuse, R123, PT ;  /* 0x0000007b0200720c */ /* 0x040fe20003fc4070 */
[----:B------:R-:W-:Y:S01]  /*5110*/  @!P4 IMAD.MOV R113, RZ, RZ, -R113 ;  /* 0x000000ffff71c224 */ /* 0x000fe200078e0a71 */
[----:B------:R-:W-:Y:S01]  /*5120*/  ISETP.GT.U32.AND P4, PT, R2, R6, PT ;  /* 0x000000060200720c */ /* 0x000fe20003f84070 */
[----:B------:R-:W-:Y:S01]  /*5130*/  @!P5 IMAD.IADD R114, R114, 0x1, -R2 ;  /* 0x000000017272d824 */ /* 0x000fe200078e0a02 */
[----:B------:R-:W-:Y:S01]  /*5140*/  ISETP.GT.U32.AND P5, PT, R2, R122, PT ;  /* 0x0000007a0200720c */ /* 0x000fe20003fa4070 */
[----:B------:R-:W-:-:S04]  /*5150*/  IMAD.HI.U32 R5, R4, R117, RZ ;  /* 0x0000007504057227 */ /* 0x000fc800078e00ff */
[----:B------:R-:W-:Y:S02]  /*5160*/  IMAD.MOV R7, RZ, RZ, -R5 ;  /* 0x000000ffff077224 */ /* 0x000fe400078e0a05 */
[----:B------:R-:W-:-:S04]  /*5170*/  IMAD.HI.U32 R5, R4, R15, RZ ;  /* 0x0000000f04057227 */ /* 0x000fc800078e00ff */
[--C-:B------:R-:W-:Y:S01]  /*5180*/  @!P2 IMAD.IADD R26, R26, 0x1, -R2.reuse ;  /* 0x000000011a1aa824 */ /* 0x100fe200078e0a02 */
[----:B------:R-:W-:Y:S01]  /*5190*/  ISETP.GE.AND P2, PT, R20, RZ, PT ;  /* 0x000000ff1400720c */ /* 0x000fe20003f46270 */
[--C-:B------:R-:W-:Y:S01]  /*51a0*/  @!P5 IMAD.IADD R122, R122, 0x1, -R2.reuse ;  /* 0x000000017a7ad824 */ /* 0x100fe200078e0a02 */
[----:B------:R-:W-:Y:S01]  /*51b0*/  LOP3.LUT R20, R3, 0x1a8, RZ, 0xfc, !PT ;  /* 0x000001a803147812 */ /* 0x000fe200078efcff */
[----:B------:R-:W-:Y:S02]  /*51c0*/  IMAD.MOV R5, RZ, RZ, -R5 ;  /* 0x000000ffff057224 */ /* 0x000fe400078e0a05 */
[--C-:B------:R-:W-:Y:S01]  /*51d0*/  @!P6 IMAD.IADD R123, R123, 0x1, -R2.reuse ;  /* 0x000000017b7be824 */ /* 0x100fe200078e0a02 */
[----:B------:R-:W-:Y:S01]  /*51e0*/  ISETP.GT.U32.AND P5, PT, R2, R122, PT ;  /* 0x0000007a0200720c */ /* 0x000fe20003fa4070 */
[----:B------:R-:W-:Y:S01]  /*51f0*/  @!P4 IMAD.IADD R6, R6, 0x1, -R2 ;  /* 0x000000010606c824 */ /* 0x000fe200078e0a02 */
[C---:B------:R-:W-:Y:S01]  /*5200*/  ISETP.GT.U32.AND P4, PT, R2.reuse, R26, PT ;  /* 0x0000001a0200720c */ /* 0x040fe20003f84070 */
[C---:B------:R-:W-:Y:S01]  /*5210*/  IMAD R116, R2.reuse, R5, R15 ;  /* 0x0000000502747224 */ /* 0x040fe200078e020f */
[----:B------:R-:W-:Y:S01]  /*5220*/  IABS R115, R20 ;  /* 0x0000001400737213 */ /* 0x000fe20000000000 */
[----:B------:R-:W-:Y:S01]  /*5230*/  @!P0 IMAD.MOV R19, RZ, RZ, -R19 ;  /* 0x000000ffff138224 */ /* 0x000fe200078e0a13 */
[C---:B------:R-:W-:Y:S01]  /*5240*/  ISETP.GT.U32.AND P0, PT, R2.reuse, R123, PT ;  /* 0x0000007b0200720c */ /* 0x040fe20003f04070 */
[----:B------:R-:W-:Y:S01]  /*5250*/  @!P1 IMAD.MOV R124, RZ, RZ, -R124 ;  /* 0x000000ffff7c9224 */ /* 0x000fe200078e0a7c */
[----:B------:R-:W-:Y:S01]  /*5260*/  ISETP.GE.AND P1, PT, R27, RZ, PT ;  /* 0x000000ff1b00720c */ /* 0x000fe20003f26270 */
[----:B------:R-:W-:Y:S01]  /*5270*/  IMAD R117, R2, R7, R117 ;  /* 0x0000000702757224 */ /* 0x000fe200078e0275 */
[----:B------:R-:W-:Y:S01]  /*5280*/  LOP3.LUT R15, R3, 0x1b0, RZ, 0xfc, !PT ;  /* 0x000001b0030f7812 */ /* 0x000fe200078efcff */
[----:B------:R-:W-:Y:S01]  /*5290*/  IMAD.HI.U32 R5, R4, R115, RZ ;  /* 0x0000007304057227 */ /* 0x000fe200078e00ff */
[----:B------:R-:W-:-:S02]  /*52a0*/  ISETP.GE.AND P6, PT, R24, RZ, PT ;  /* 0x000000ff1800720c */ /* 0x000fc40003fc6270 */
[----:B------:R-:W-:Y:S01]  /*52b0*/  IABS R111, R15 ;  /* 0x0000000f006f7213 */ /* 0x000fe20000000000 */
[--C-:B------:R-:W-:Y:S01]  /*52c0*/  @!P5 IMAD.IADD R122, R122, 0x1, -R2.reuse ;  /* 0x000000017a7ad824 */ /* 0x100fe200078e0a02 */
[----:B------:R-:W-:Y:S01]  /*52d0*/  ISETP.GT.U32.AND P5, PT, R2, R116, PT ;  /* 0x000000740200720c */ /* 0x000fe20003fa4070 */
[--C-:B------:R-:W-:Y:S01]  /*52e0*/  @!P4 IMAD.IADD R26, R26, 0x1, -R2.reuse ;  /* 0x000000011a1ac824 */ /* 0x100fe200078e0a02 */
[----:B------:R-:W-:Y:S01]  /*52f0*/  ISETP.GT.U32.AND P4, PT, R2, R117, PT ;  /* 0x000000750200720c */ /* 0x000fe20003f84070 */
[----:B------:R-:W-:Y:S01]  /*5300*/  @!P0 IMAD.IADD R123, R123, 0x1, -R2 ;  /* 0x000000017b7b8824 */ /* 0x000fe200078e0a02 */
[----:B------:R-:W-:Y:S01]  /*5310*/  LOP3.LUT R24, R3, 0x1ac, RZ, 0xfc, !PT ;  /* 0x000001ac03187812 */ /* 0x000fe200078efcff */
[----:B------:R-:W-:Y:S01]  /*5320*/  IMAD.MOV R5, RZ, RZ, -R5 ;  /* 0x000000ffff057224 */ /* 0x000fe200078e0a05 */
[----:B------:R-:W-:Y:S01]  /*5330*/  ISETP.GE.AND P0, PT, R28, RZ, PT ;  /* 0x000000ff1c00720c */ /* 0x000fe20003f06270 */
[----:B------:R-:W-:Y:S01]  /*5340*/  @!P3 IMAD.MOV R123, RZ, RZ, -R123 ;  /* 0x000000ffff7bb224 */ /* 0x000fe200078e0a7b */
[C---:B------:R-:W-:Y:S01]  /*5350*/  ISETP.GT.U32.AND P3, PT, R2.reuse, R6, PT ;  /* 0x000000060200720c */ /* 0x040fe20003f64070 */
[----:B------:R-:W-:Y:S01]  /*5360*/  @!P1 IMAD.MOV R26, RZ, RZ, -R26 ;  /* 0x000000ffff1a9224 */ /* 0x000fe200078e0a1a */
[----:B------:R-:W-:Y:S01]  /*5370*/  IABS R27, R24 ;  /* 0x00000018001b7213 */ /* 0x000fe20000000000 */
[----:B------:R-:W-:-:S02]  /*5380*/  IMAD R115, R2, R5, R115 ;  /* 0x0000000502737224 */ /* 0x000fc400078e0273 */
[----:B------:R-:W-:Y:S02]  /*5390*/  @!P5 IMAD.IADD R116, R116, 0x1, -R2 ;  /* 0x000000017474d824 */ /* 0x000fe400078e0a02 */
[----:B------:R-:W-:-:S03]  /*53a0*/  IMAD.HI.U32 R5, R4, R111, RZ ;  /* 0x0000006f04057227 */ /* 0x000fc600078e00ff */
[----:B------:R-:W-:Y:S01]  /*53b0*/  ISETP.GT.U32.AND P1, PT, R2, R116, PT ;  /* 0x000000740200720c */ /* 0x000fe20003f24070 */
[----:B------:R-:W-:Y:S01]  /*53c0*/  @!P4 IMAD.IADD R117, R117, 0x1, -R2 ;  /* 0x000000017575c824 */ /* 0x000fe200078e0a02 */
[----:B------:R-:W-:Y:S01]  /*53d0*/  ISETP.GE.AND P4, PT, R22, RZ, PT ;  /* 0x000000ff1600720c */ /* 0x000fe20003f86270 */
[----:B------:R-:W-:Y:S01]  /*53e0*/  IMAD.MOV R5, RZ, RZ, -R5 ;  /* 0x000000ffff057224 */ /* 0x000fe200078e0a05 */
[----:B------:R-:W-:Y:S01]  /*53f0*/  LOP3.LUT R22, R3, 0x1b4, RZ, 0xfc, !PT ;  /* 0x000001b403167812 */ /* 0x000fe200078efcff */
[----:B------:R-:W-:Y:S01]  /*5400*/  @!P6 IMAD.MOV R114, RZ, RZ, -R114 ;  /* 0x000000ffff72e224 */ /* 0x000fe200078e0a72 */
[C---:B------:R-:W-:Y:S01]  /*5410*/  ISETP.GT.U32.AND P5, PT, R2.reuse, R117, PT ;  /* 0x000000750200720c */ /* 0x040fe20003fa4070 */
[C---:B------:R-:W-:Y:S01]  /*5420*/  IMAD R111, R2.reuse, R5, R111 ;  /* 0x00000005026f7224 */ /* 0x040fe200078e026f */
[----:B------:R-:W-:Y:S01]  /*5430*/  ISETP.GT.U32.AND P6, PT, R2, R115, PT ;  /* 0x000000730200720c */ /* 0x000fe20003fc4070 */
[----:B------:R-:W-:Y:S01]  /*5440*/  @!P3 IMAD.IADD R6, R6, 0x1, -R2 ;  /* 0x000000010606b824 */ /* 0x000fe200078e0a02 */
[----:B------:R-:W-:Y:S01]  /*5450*/  ISETP.GE.AND P3, PT, R21, RZ, PT ;  /* 0x000000ff1500720c */ /* 0x000fe20003f66270 */
[----:B------:R-:W-:Y:S01]  /*5460*/  IMAD.HI.U32 R7, R4, R27, RZ ;  /* 0x0000001b04077227 */ /* 0x000fe200078e00ff */
[----:B------:R-:W-:-:S03]  /*5470*/  IABS R251, R22 ;  /* 0x0000001600fb7213 */ /* 0x000fc60000000000 */
[--C-:B------:R-:W-:Y:S01]  /*5480*/  @!P1 IMAD.IADD R116, R116, 0x1, -R2.reuse ;  /* 0x0000000174749824 */ /* 0x100fe200078e0a02 */
[----:B------:R-:W-:Y:S01]  /*5490*/  ISETP.GT.U32.AND P1, PT, R2, R111, PT ;  /* 0x0000006f0200720c */ /* 0x000fe20003f24070 */
[----:B------:R-:W-:Y:S02]  /*54a0*/  IMAD.MOV R7, RZ, RZ, -R7 ;  /* 0x000000ffff077224 */ /* 0x000fe400078e0a07 */
[--C-:B------:R-:W-:Y:S01]  /*54b0*/  @!P5 IMAD.IADD R117, R117, 0x1, -R2.reuse ;  /* 0x000000017575d824 */ /* 0x100fe200078e0a02 */
[----:B------:R-:W-:Y:S01]  /*54c0*/  ISETP.GE.AND P5, PT, R24, RZ, PT ;  /* 0x000000ff1800720c */ /* 0x000fe20003fa6270 */
[----:B------:R-:W-:Y:S01]  /*54d0*/  @!P6 IMAD.IADD R115, R115, 0x1, -R2 ;  /* 0x000000017373e824 */ /* 0x000fe200078e0a02 */
[C---:B------:R-:W-:Y:S01]  /*54e0*/  LOP3.LUT R24, R3.reuse, 0x1c4, RZ, 0xfc, !PT ;  /* 0x000001c403187812 */ /* 0x040fe200078efcff */
[----:B------:R-:W-:Y:S01]  /*54f0*/  IMAD R27, R2, R7, R27 ;  /* 0x00000007021b7224 */ /* 0x000fe200078e021b */
[----:B------:R-:W-:Y:S01]  /*5500*/  LOP3.LUT R7, R3, 0x1b8, RZ, 0xfc, !PT ;  /* 0x000001b803077812 */ /* 0x000fe200078efcff */
[----:B------:R-:W-:Y:S01]  /*5510*/  IMAD.HI.U32 R5, R4, R251, RZ ;  /* 0x000000fb04057227 */ /* 0x000fe200078e00ff */
[----:B------:R-:W-:-:S02]  /*5520*/  ISETP.GE.AND P6, PT, R15, RZ, PT ;  /* 0x000000ff0f00720c */ /* 0x000fc40003fc6270 */
[----:B------:R-:W-:Y:S01]  /*5530*/  IABS R21, R7 ;  /* 0x0000000700157213 */ /* 0x000fe20000000000 */
[----:B------:R-:W-:Y:S01]  /*5540*/  @!P3 IMAD.MOV R117, RZ, RZ, -R117 ;  /* 0x000000ffff75b224 */ /* 0x000fe200078e0a75 */
[C---:B------:R-:W-:Y:S01]  /*5550*/  ISETP.GT.U32.AND P3, PT, R2.reuse, R115, PT ;  /* 0x000000730200720c */ /* 0x040fe20003f64070 */
[----:B------:R-:W-:Y:S01]  /*5560*/  @!P1 IMAD.IADD R111, R111, 0x1, -R2 ;  /* 0x000000016f6f9824 */ /* 0x000fe200078e0a02 */
[----:B------:R-:W-:Y:S01]  /*5570*/  IABS R247, R24 ;  /* 0x0000001800f77213 */ /* 0x000fe20000000000 */
[----:B------:R-:W-:Y:S02]  /*5580*/  IMAD.MOV R5, RZ, RZ, -R5 ;  /* 0x000000ffff057224 */ /* 0x000fe400078e0a05 */
[----:B------:R-:W-:Y:S01]  /*5590*/  @!P2 IMAD.MOV R122, RZ, RZ, -R122 ;  /* 0x000000ffff7aa224 */ /* 0x000fe200078e0a7a */
[C---:B------:R-:W-:Y:S01]  /*55a0*/  ISETP.GT.U32.AND P2, PT, R2.reuse, R27, PT ;  /* 0x0000001b0200720c */ /* 0x040fe20003f44070 */
[C---:B------:R-:W-:Y:S01]  /*55b0*/  IMAD R251, R2.reuse, R5, R251 ;  /* 0x0000000502fb7224 */ /* 0x040fe200078e02fb */
[----:B------:R-:W-:Y:S01]  /*55c0*/  ISETP.GT.U32.AND P1, PT, R2, R111, PT ;  /* 0x0000006f0200720c */ /* 0x000fe20003f24070 */
[----:B------:R-:W-:-:S04]  /*55d0*/  IMAD.HI.U32 R5, R4, R21, RZ ;  /* 0x0000001504057227 */ /* 0x000fc800078e00ff */
[----:B------:R-:W-:Y:S02]  /*55e0*/  IMAD.MOV R5, RZ, RZ, -R5 ;  /* 0x000000ffff057224 */ /* 0x000fe400078e0a05 */
[----:B------:R-:W-:Y:S01]  /*55f0*/  @!P3 IMAD.IADD R115, R115, 0x1, -R2 ;  /* 0x000000017373b824 */ /* 0x000fe200078e0a02 */
[C---:B------:R-:W-:Y:S01]  /*5600*/  ISETP.GT.U32.AND P3, PT, R2.reuse, R251, PT ;  /* 0x000000fb0200720c */ /* 0x040fe20003f64070 */
[----:B------:R-:W-:Y:S02]  /*5610*/  IMAD R21, R2, R5, R21 ;  /* 0x0000000502157224 */ /* 0x000fe400078e0215 */
[----:B------:R-:W-:Y:S01]  /*5620*/  @!P0 IMAD.MOV R6, RZ, RZ, -R6 ;  /* 0x000000ffff068224 */ /* 0x000fe200078e0a06 */
[----:B------:R-:W-:Y:S01]  /*5630*/  ISETP.GE.AND P0, PT, R20, RZ, PT ;  /* 0x000000ff1400720c */ /* 0x000fe20003f06270 */
[--C-:B------:R-:W-:Y:S01]  /*5640*/  @!P2 IMAD.IADD R27, R27, 0x1, -R2.reuse ;  /* 0x000000011b1ba824 */ /* 0x100fe200078e0a02 */
[----:B------:R-:W-:Y:S01]  /*5650*/  LOP3.LUT R20, R3, 0x1bc, RZ, 0xfc, !PT ;  /* 0x000001bc03147812 */ /* 0x000fe200078efcff */
[----:B------:R-:W-:Y:S01]  /*5660*/  @!P1 IMAD.IADD R111, R111, 0x1, -R2 ;  /* 0x000000016f6f9824 */ /* 0x000fe200078e0a02 */
[C---:B------:R-:W-:Y:S01]  /*5670*/  ISETP.GT.U32.AND P1, PT, R2.reuse, R21, PT ;  /* 0x000000150200720c */ /* 0x040fe20003f24070 */
[----:B------:R-:W-:Y:S01]  /*5680*/  @!P4 IMAD.MOV R116, RZ, RZ, -R116 ;  /* 0x000000ffff74c224 */ /* 0x000fe200078e0a74 */
[----:B------:R-:W-:Y:S01]  /*5690*/  ISETP.GT.U32.AND P2, PT, R2, R27, PT ;  /* 0x0000001b0200720c */ /* 0x000fe20003f44070 */
[----:B------:R-:W-:Y:S01]  /*56a0*/  @!P6 IMAD.MOV R111, RZ, RZ, -R111 ;  /* 0x000000ffff6fe224 */ /* 0x000fe200078e0a6f */
[----:B------:R-:W-:Y:S01]  /*56b0*/  IABS R249, R20 ;  /* 0x0000001400f97213 */ /* 0x000fe20000000000 */
[----:B------:R-:W-:Y:S01]  /*56c0*/  @!P3 IMAD.IADD R251, R251, 0x1, -R2 ;  /* 0x00000001fbfbb824 */ /* 0x000fe200078e0a02 */
[----:B------:R-:W-:Y:S01]  /*56d0*/  ISETP.GE.AND P4, PT, R22, RZ, PT ;  /* 0x000000ff1600720c */ /* 0x000fe20003f86270 */
[----:B------:R-:W-:Y:S01]  /*56e0*/  IMAD.HI.U32 R28, R4, R237, RZ ;  /* 0x000000ed041c7227 */ /* 0x000fe200078e00ff */
[----:B------:R-:W-:-:S02]  /*56f0*/  LOP3.LUT R22, R3, 0x1c0, RZ, 0xfc, !PT ;  /* 0x000001c003167812 */ /* 0x000fc400078efcff */
[----:B------:R-:W-:Y:S01]  /*5700*/  ISETP.GE.AND P3, PT, R20, RZ, PT ;  /* 0x000000ff1400720c */ /* 0x000fe20003f66270 */
[----:B------:R-:W-:Y:S01]  /*5710*/  IMAD.HI.U32 R5, R4, R249, RZ ;  /* 0x000000f904057227 */ /* 0x000fe200078e00ff */
[----:B------:R-:W-:Y:S02]  /*5720*/  IABS R15, R22 ;  /* 0x00000016000f7213 */ /* 0x000fe40000000000 */
[----:B------:R-:W-:Y:S01]  /*5730*/  LOP3.LUT R20, R3, 0x1c8, RZ, 0xfc, !PT ;  /* 0x000001c803147812 */ /* 0x000fe200078efcff */
[----:B------:R-:W-:Y:S01]  /*5740*/  @!P0 IMAD.MOV R115, RZ, RZ, -R115 ;  /* 0x000000ffff738224 */ /* 0x000fe200078e0a73 */
[----:B------:R-:W-:Y:S01]  /*5750*/  ISETP.GT.U32.AND P0, PT, R2, R251, PT ;  /* 0x000000fb0200720c */ /* 0x000fe20003f04070 */
[--C-:B------:R-:W-:Y:S01]  /*5760*/  @!P1 IMAD.IADD R21, R21, 0x1, -R2.reuse ;  /* 0x0000000115159824 */ /* 0x100fe200078e0a02 */
[----:B------:R-:W-:Y:S01]  /*5770*/  IABS R241, R20 ;  /* 0x0000001400f17213 */ /* 0x000fe20000000000 */
[----:B------:R-:W-:Y:S01]  /*5780*/  IMAD.MOV R5, RZ, RZ, -R5 ;  /* 0x000000ffff057224 */ /* 0x000fe200078e0a05 */
[----:B------:R-:W-:Y:S01]  /*5790*/  ISETP.GE.AND P6, PT, R22, RZ, PT ;  /* 0x000000ff1600720c */ /* 0x000fe20003fc6270 */
[----:B------:R-:W-:Y:S01]  /*57a0*/  @!P2 IMAD.IADD R27, R27, 0x1, -R2 ;  /* 0x000000011b1ba824 */ /* 0x000fe200078e0a02 */
[----:B------:R-:W-:Y:S01]  /*57b0*/  ISETP.GE.AND P2, PT, R7, RZ, PT ;  /* 0x000000ff0700720c */ /* 0x000fe20003f46270 */
[C---:B------:R-:W-:Y:S01]  /*57c0*/  IMAD R249, R2.reuse, R5, R249 ;  /* 0x0000000502f97224 */ /* 0x040fe200078e02f9 */
[----:B------:R-:W-:Y:S01]  /*57d0*/  ISETP.GT.U32.AND P1, PT, R2, R21, PT ;  /* 0x000000150200720c */ /* 0x000fe20003f24070 */
[----:B------:R-:W-:Y:S01]  /*57e0*/  IMAD.HI.U32 R7, R4, R247, RZ ;  /* 0x000000f704077227 */ /* 0x000fe200078e00ff */
[----:B------:R-:W-:-:S03]  /*57f0*/  LOP3.LUT R22, R3, 0x1d0, RZ, 0xfc, !PT ;  /* 0x000001d003167812 */ /* 0x000fc600078efcff */
[----:B------:R-:W-:Y:S01]  /*5800*/  IMAD.HI.U32 R5, R4, R15, RZ ;  /* 0x0000000f04057227 */ /* 0x000fe200078e00ff */
[----:B------:R-:W-:-:S03]  /*5810*/  IABS R131, R22 ;  /* 0x0000001600837213 */ /* 0x000fc60000000000 */
[----:B------:R-:W-:Y:S02]  /*5820*/  IMAD.MOV R7, RZ, RZ, -R7 ;  /* 0x000000ffff077224 */ /* 0x000fe400078e0a07 */
[----:B------:R-:W-:Y:S02]  /*5830*/  IMAD.MOV R5, RZ, RZ, -R5 ;  /* 0x000000ffff057224 */ /* 0x000fe400078e0a05 */
[--C-:B------:R-:W-:Y:S01]  /*5840*/  @!P0 IMAD.IADD R251, R251, 0x1, -R2.reuse ;  /* 0x00000001fbfb8824 */ /* 0x100fe200078e0a02 */
[----:B------:R-:W-:Y:S01]  /*5850*/  ISETP.GE.AND P0, PT, R24, RZ, PT ;  /* 0x000000ff1800720c */ /* 0x000fe20003f06270 */
[C---:B------:R-:W-:Y:S01]  /*5860*/  IMAD R247, R2.reuse, R7, R247 ;  /* 0x0000000702f77224 */ /* 0x040fe200078e02f7 */
[----:B------:R-:W-:Y:S01]  /*5870*/  LOP3.LUT R7, R3, 0x1cc, RZ, 0xfc, !PT ;  /* 0x000001cc03077812 */ /* 0x000fe200078efcff */
[C---:B------:R-:W-:Y:S02]  /*5880*/  IMAD R15, R2.reuse, R5, R15 ;  /* 0x00000005020f7224 */ /* 0x040fe400078e020f */
[----:B------:R-:W-:Y:S01]  /*5890*/  @!P4 IMAD.MOV R251, RZ, RZ, -R251 ;  /* 0x000000fffffbc224 */ /* 0x000fe200078e0afb */
[C---:B------:R-:W-:Y:S01]  /*58a0*/  ISETP.GT.U32.AND P4, PT, R2.reuse, R247, PT ;  /* 0x000000f70200720c */ /* 0x040fe20003f84070 */
[----:B------:R-:W-:Y:S01]  /*58b0*/  @!P1 IMAD.IADD R21, R21, 0x1, -R2 ;  /* 0x0000000115159824 */ /* 0x000fe200078e0a02 */
[----:B------:R-:W-:Y:S01]  /*58c0*/  ISETP.GT.U32.AND P1, PT, R2, R15, PT ;  /* 0x0000000f0200720c */ /* 0x000fe20003f24070 */
[----:B------:R-:W-:Y:S01]  /*58d0*/  @!P5 IMAD.MOV R27, RZ, RZ, -R27 ;  /* 0x000000ffff1bd224 */ /* 0x000fe200078e0a1b */
[----:B------:R-:W-:Y:S01]  /*58e0*/  IABS R119, R7 ;  /* 0x0000000700777213 */ /* 0x000fe20000000000 */
[----:B------:R-:W-:Y:S01]  /*58f0*/  IMAD.HI.U32 R5, R4, R241, RZ ;  /* 0x000000f104057227 */ /* 0x000fe200078e00ff */
[----:B------:R-:W-:-:S03]  /*5900*/  ISETP.GT.U32.AND P5, PT, R2, R249, PT ;  /* 0x000000f90200720c */ /* 0x000fc60003fa4070 */
[----:B------:R-:W-:Y:S01]  /*5910*/  @!P2 IMAD.MOV R21, RZ, RZ, -R21 ;  /* 0x000000ffff15a224 */ /* 0x000fe200078e0a15 */
[----:B------:R-:W-:Y:S01]  /*5920*/  ISETP.GE.AND P2, PT, R20, RZ, PT ;  /* 0x000000ff1400720c */ /* 0x000fe20003f46270 */
[----:B------:R-:W-:Y:S02]  /*5930*/  IMAD.MOV R20, RZ, RZ, -R5 ;  /* 0x000000ffff147224 */ /* 0x000fe400078e0a05 */
[--C-:B------:R-:W-:Y:S02]  /*5940*/  @!P4 IMAD.IADD R247, R247, 0x1, -R2.reuse ;  /* 0x00000001f7f7c824 */ /* 0x100fe400078e0a02 */
[----:B------:R-:W-:Y:S02]  /*5950*/  @!P1 IMAD.IADD R15, R15, 0x1, -R2 ;  /* 0x000000010f0f9824 */ /* 0x000fe400078e0a02 */
[----:B------:R-:W-:Y:S01]  /*5960*/  IMAD.HI.U32 R5, R4, R119, RZ ;  /* 0x0000007704057227 */ /* 0x000fe200078e00ff */
[C---:B------:R-:W-:Y:S02]  /*5970*/  ISETP.GT.U32.AND P4, PT, R2.reuse, R247, PT ;  /* 0x000000f70200720c */ /* 0x040fe40003f84070 */
[----:B------:R-:W-:Y:S01]  /*5980*/  ISETP.GT.U32.AND P1, PT, R2, R15, PT ;  /* 0x0000000f0200720c */ /* 0x000fe20003f24070 */
[----:B------:R-:W-:-:S02]  /*5990*/  IMAD.MOV R5, RZ, RZ, -R5 ;  /* 0x000000ffff057224 */ /* 0x000fc400078e0a05 */
[----:B------:R-:W-:Y:S02]  /*59a0*/  @!P5 IMAD.IADD R249, R249, 0x1, -R2 ;  /* 0x00000001f9f9d824 */ /* 0x000fe400078e0a02 */
[C---:B------:R-:W-:Y:S02]  /*59b0*/  IMAD R5, R2.reuse, R5, R119 ;  /* 0x0000000502057224 */ /* 0x040fe400078e0277 */
[C---:B------:R-:W-:Y:S01]  /*59c0*/  IMAD R241, R2.reuse, R20, R241 ;  /* 0x0000001402f17224 */ /* 0x040fe200078e02f1 */
[C---:B------:R-:W-:Y:S01]  /*59d0*/  ISETP.GT.U32.AND P5, PT, R2.reuse, R249, PT ;  /* 0x000000f90200720c */ /* 0x040fe20003fa4070 */
[----:B------:R-:W-:Y:S01]  /*59e0*/  IMAD.MOV R28, RZ, RZ, -R28 ;  /* 0x000000ffff1c7224 */ /* 0x000fe200078e0a1c */
[----:B------:R-:W-:Y:S01]  /*59f0*/  LOP3.LUT R20, R3, 0x1d4, RZ, 0xfc, !PT ;  /* 0x000001d403147812 */ /* 0x000fe200078efcff */
[--C-:B------:R-:W-:Y:S01]  /*5a00*/  @!P4 IMAD.IADD R247, R247, 0x1, -R2.reuse ;  /* 0x00000001f7f7c824 */ /* 0x100fe200078e0a02 */
[C---:B------:R-:W-:Y:S01]  /*5a10*/  ISETP.GT.U32.AND P4, PT, R2.reuse, R5, PT ;  /* 0x000000050200720c */ /* 0x040fe20003f84070 */
[--C-:B------:R-:W-:Y:S01]  /*5a20*/  @!P1 IMAD.IADD R15, R15, 0x1, -R2.reuse ;  /* 0x000000010f0f9824 */ /* 0x100fe200078e0a02 */
[----:B------:R-:W-:Y:S01]  /*5a30*/  ISETP.GT.U32.AND P1, PT, R2, R241, PT ;  /* 0x000000f10200720c */ /* 0x000fe20003f24070 */
[----:B------:R-:W-:Y:S01]  /*5a40*/  @!P0 IMAD.MOV R247, RZ, RZ, -R247 ;  /* 0x000000fffff78224 */ /* 0x000fe200078e0af7 */
[----:B------:R-:W-:Y:S01]  /*5a50*/  IABS R239, R20 ;  /* 0x0000001400ef7213 */ /* 0x000fe20000000000 */
[----:B------:R-:W-:Y:S01]  /*5a60*/  @!P6 IMAD.MOV R15, RZ, RZ, -R15 ;  /* 0x000000ffff0fe224 */ /* 0x000fe200078e0a0f */
[----:B------:R-:W-:Y:S01]  /*5a70*/  ISETP.GE.AND P6, PT, R20, RZ, PT ;  /* 0x000000ff1400720c */ /* 0x000fe20003fc6270 */
[----:B------:R-:W-:Y:S01]  /*5a80*/  IMAD R237, R2, R28, R237 ;  /* 0x0000001c02ed7224 */ /* 0x000fe200078e02ed */
[----:B------:R-:W-:Y:S01]  /*5a90*/  LOP3.LUT R28, R3, 0x1ec, RZ, 0xfc, !PT ;  /* 0x000001ec031c7812 */ /* 0x000fe200078efcff */
[----:B------:R-:W-:Y:S01]  /*5aa0*/  @!P5 IMAD.IADD R249, R249, 0x1, -R2 ;  /* 0x00000001f9f9d824 */ /* 0x000fe200078e0a02 */
[----:B------:R-:W-:Y:S01]  /*5ab0*/  ISETP.GE.AND P5, PT, R7, RZ, PT ;  /* 0x000000ff0700720c */ /* 0x000fe20003fa6270 */
[----:B------:R-:W-:Y:S01]  /*5ac0*/  IMAD.HI.U32 R20, R4, R239, RZ ;  /* 0x000000ef04147227 */ /* 0x000fe200078e00ff */
[----:B------:R-:W-:-:S03]  /*5ad0*/  IABS R229, R28 ;  /* 0x0000001c00e57213 */ /* 0x000fc60000000000 */
[--C-:B------:R-:W-:Y:S02]  /*5ae0*/  @!P4 IMAD.IADD R5, R5, 0x1, -R2.reuse ;  /* 0x000000010505c824 */ /* 0x100fe400078e0a02 */
[----:B------:R-:W-:Y:S02]  /*5af0*/  @!P1 IMAD.IADD R241, R241, 0x1, -R2 ;  /* 0x00000001f1f19824 */ /* 0x000fe400078e0a02 */
[----:B------:R-:W-:Y:S01]  /*5b00*/  @!P3 IMAD.MOV R249, RZ, RZ, -R249 ;  /* 0x000000fffff9b224 */ /* 0x000fe200078e0af9 */
[----:B------:R-:W-:Y:S01]  /*5b10*/  ISETP.GT.U32.AND P4, PT, R2, R5, PT ;  /* 0x000000050200720c */ /* 0x000fe20003f84070 */
[----:B------:R-:W-:Y:S01]  /*5b20*/  IMAD.HI.U32 R7, R4, R131, RZ ;  /* 0x0000008304077227 */ /* 0x000fe200078e00ff */
[----:B------:R-:W-:Y:S02]  /*5b30*/  ISETP.GE.AND P3, PT, R22, RZ, PT ;  /* 0x000000ff1600720c */ /* 0x000fe40003f66270 */
[----:B------:R-:W-:Y:S01]  /*5b40*/  ISETP.GT.U32.AND P1, PT, R2, R241, PT ;  /* 0x000000f10200720c */ /* 0x000fe20003f24070 */
[----:B------:R-:W-:Y:S01]  /*5b50*/  IMAD.MOV R24, RZ, RZ, -R20 ;  /* 0x000000ffff187224 */ /* 0x000fe200078e0a14 */
[----:B------:R-:W-:Y:S01]  /*5b60*/  LOP3.LUT R22, R3, 0x1d8, RZ, 0xfc, !PT ;  /* 0x000001d803167812 */ /* 0x000fe200078efcff */
[----:B------:R-:W-:-:S02]  /*5b70*/  IMAD.MOV R7, RZ, RZ, -R7 ;  /* 0x000000ffff077224 */ /* 0x000fc400078e0a07 */
[C---:B------:R-:W-:Y:S01]  /*5b80*/  IMAD R239, R2.reuse, R24, R239 ;  /* 0x0000001802ef7224 */ /* 0x040fe200078e02ef */
[----:B------:R-:W-:Y:S01]  /*5b90*/  IABS R119, R22 ;  /* 0x0000001600777213 */ /* 0x000fe20000000000 */
[C---:B------:R-:W-:Y:S01]  /*5ba0*/  IMAD R7, R2.reuse, R7, R131 ;  /* 0x0000000702077224 */ /* 0x040fe200078e0283 */
[----:B------:R-:W-:Y:S01]  /*5bb0*/  IABS R131, R30 ;  /* 0x0000001e00837213 */ /* 0x000fe20000000000 */
[----:B------:R-:W-:Y:S01]  /*5bc0*/  @!P4 IMAD.IADD R5, R5, 0x1, -R2 ;  /* 0x000000010505c824 */ /* 0x000fe200078e0a02 */
[----:B------:R-:W-:Y:S01]  /*5bd0*/  ISETP.GT.U32.AND P4, PT, R2, R239, PT ;  /* 0x000000ef0200720c */ /* 0x000fe20003f84070 */
[----:B------:R-:W-:Y:S01]  /*5be0*/  IMAD.HI.U32 R20, R4, R119, RZ ;  /* 0x0000007704147227 */ /* 0x000fe200078e00ff */
[----:B------:R-:W-:-:S03]  /*5bf0*/  ISETP.GE.AND P0, PT, R22, RZ, PT ;  /* 0x000000ff1600720c */ /* 0x000fc60003f06270 */
[----:B------:R-:W-:Y:S01]  /*5c00*/  @!P1 IMAD.IADD R241, R241, 0x1, -R2 ;  /* 0x00000001f1f19824 */ /* 0x000fe200078e0a02 */
[C---:B------:R-:W-:Y:S01]  /*5c10*/  ISETP.GT.U32.AND P1, PT, R2.reuse, R7, PT ;  /* 0x000000070200720c */ /* 0x040fe20003f24070 */
[----:B------:R-:W-:Y:S02]  /*5c20*/  IMAD.MOV R20, RZ, RZ, -R20 ;  /* 0x000000ffff147224 */ /* 0x000fe400078e0a14 */
[----:B------:R-:W-:Y:S02]  /*5c30*/  @!P5 IMAD.MOV R5, RZ, RZ, -R5 ;  /* 0x000000ffff05d224 */ /* 0x000fe400078e0a05 */
[----:B------:R-:W-:Y:S02]  /*5c40*/  IMAD R119, R2, R20, R119 ;  /* 0x0000001402777224 */ /* 0x000fe400078e0277 */
[----:B------:R-:W-:-:S03]  /*5c50*/  IMAD.HI.U32 R24, R4, R147, RZ ;  /* 0x0000009304187227 */ /* 0x000fc600078e00ff */
[----:B------:R-:W-:Y:S01]  /*5c60*/  ISETP.GT.U32.AND P5, PT, R2, R119, PT ;  /* 0x000000770200720c */ /* 0x000fe20003fa4070 */
        /* <DEDUP_REMOVED lines=8> */
[----:B------:R-:W-:Y:S01]  /*5cf0*/  IMAD.HI.U32 R22, R4, R131, RZ ;  /* 0x0000008304167227 */ /* 0x000fe200078e00ff */
[----:B------:R-:W-:-:S02]  /*5d00*/  ISETP.GT.U32.AND P4, PT, R2, R7, PT ;  /* 0x000000070200720c */ /* 0x000fc40003f84070 */
[----:B------:R-:W-:Y:S01]  /*5d10*/  IABS R245, R24 ;  /* 0x0000001800f57213 */ /* 0x000fe20000000000 */
[----:B------:R-:W-:Y:S01]  /*5d20*/  @!P5 IMAD.IADD R119, R119, 0x1, -R2 ;  /* 0x000000017777d824 */ /* 0x000fe200078e0a02 */
[----:B------:R-:W-:Y:S01]  /*5d30*/  ISETP.GT.U32.AND P5, PT, R2, R237, PT ;  /* 0x000000ed0200720c */ /* 0x000fe20003fa4070 */
[----:B------:R-:W-:Y:S01]  /*5d40*/  IMAD.MOV R22, RZ, RZ, -R22 ;  /* 0x000000ffff167224 */ /* 0x000fe200078e0a16 */
[----:B------:R-:W-:Y:S01]  /*5d50*/  LOP3.LUT R30, R3, 0x1f0, RZ, 0xfc, !PT ;  /* 0x000001f0031e7812 */ /* 0x000fe200078efcff */
[----:B------:R-:W-:-:S03]  /*5d60*/  IMAD.HI.U32 R20, R4, R245, RZ ;  /* 0x000000f504147227 */ /* 0x000fc600078e00ff */
[----:B------:R-:W-:Y:S01]  /*5d70*/  IABS R235, R30 ;  /* 0x0000001e00eb7213 */ /* 0x000fe20000000000 */
[C---:B------:R-:W-:Y:S02]  /*5d80*/  IMAD R131, R2.reuse, R22, R131 ;  /* 0x0000001602837224 */ /* 0x040fe400078e0283 */
[----:B------:R-:W-:Y:S01]  /*5d90*/  @!P2 IMAD.IADD R239, R239, 0x1, -R2 ;  /* 0x00000001efefa824 */ /* 0x000fe200078e0a02 */
[C---:B------:R-:W-:Y:S01]  /*5da0*/  ISETP.GT.U32.AND P2, PT, R2.reuse, R147, PT ;  /* 0x000000930200720c */ /* 0x040fe20003f44070 */
[----:B------:R-:W-:Y:S02]  /*5db0*/  IMAD.MOV R22, RZ, RZ, -R20 ;  /* 0x000000ffff167224 */ /* 0x000fe400078e0a14 */
[----:B------:R-:W-:Y:S01]  /*5dc0*/  @!P4 IMAD.IADD R7, R7, 0x1, -R2 ;  /* 0x000000010707c824 */ /* 0x000fe200078e0a02 */
[----:B------:R-:W-:Y:S01]  /*5dd0*/  ISETP.GT.U32.AND P4, PT, R2, R131, PT ;  /* 0x000000830200720c */ /* 0x000fe20003f84070 */
[----:B------:R-:W-:-:S04]  /*5de0*/  IMAD.HI.U32 R20, R4, R229, RZ ;  /* 0x000000e504147227 */ /* 0x000fc800078e00ff */
[----:B------:R-:W-:Y:S02]  /*5df0*/  IMAD.MOV R20, RZ, RZ, -R20 ;  /* 0x000000ffff147224 */ /* 0x000fe400078e0a14 */
[----:B------:R-:W-:Y:S02]  /*5e00*/  @!P5 IMAD.IADD R237, R237, 0x1, -R2 ;  /* 0x00000001ededd824 */ /* 0x000fe400078e0a02 */
[C---:B------:R-:W-:Y:S01]  /*5e10*/  IMAD R229, R2.reuse, R20, R229 ;  /* 0x0000001402e57224 */ /* 0x040fe200078e02e5 */
[----:B------:R-:W-:Y:S01]  /*5e20*/  LOP3.LUT R20, R3, 0x1f8, RZ, 0xfc, !PT ;  /* 0x000001f803147812 */ /* 0x000fe200078efcff */
[----:B------:R-:W-:Y:S01]  /*5e30*/  @!P3 IMAD.MOV R7, RZ, RZ, -R7 ;  /* 0x000000ffff07b224 */ /* 0x000fe200078e0a07 */
[----:B------:R-:W-:Y:S01]  /*5e40*/  ISETP.GT.U32.AND P3, PT, R2, R237, PT ;  /* 0x000000ed0200720c */ /* 0x000fe20003f64070 */
[----:B------:R-:W-:Y:S01]  /*5e50*/  IMAD.HI.U32 R3, R4, R243, RZ ;  /* 0x000000f304037227 */ /* 0x000fe200078e00ff */
[----:B------:R-:W-:-:S03]  /*5e60*/  IABS R233, R20 ;  /* 0x0000001400e97213 */ /* 0x000fc60000000000 */
[--C-:B------:R-:W-:Y:S02]  /*5e70*/  @!P2 IMAD.IADD R147, R147, 0x1, -R2.reuse ;  /* 0x000000019393a824 */ /* 0x100fe400078e0a02 */
[----:B------:R-:W-:Y:S01]  /*5e80*/  @!P4 IMAD.IADD R131, R131, 0x1, -R2 ;  /* 0x000000018383c824 */ /* 0x000fe200078e0a02 */
[C---:B------:R-:W-:Y:S01]  /*5e90*/  ISETP.GT.U32.AND P4, PT, R2.reuse, R119, PT ;  /* 0x000000770200720c */ /* 0x040fe20003f84070 */
[----:B------:R-:W-:Y:S01]  /*5ea0*/  IMAD.MOV R3, RZ, RZ, -R3 ;  /* 0x000000ffff037224 */ /* 0x000fe200078e0a03 */
[C---:B------:R-:W-:Y:S01]  /*5eb0*/  ISETP.GT.U32.AND P5, PT, R2.reuse, R147, PT ;  /* 0x000000930200720c */ /* 0x040fe20003fa4070 */
[C---:B------:R-:W-:Y:S01]  /*5ec0*/  IMAD R245, R2.reuse, R22, R245 ;  /* 0x0000001602f57224 */ /* 0x040fe200078e02f5 */
[----:B------:R-:W-:Y:S01]  /*5ed0*/  ISETP.GT.U32.AND P2, PT, R2, R131, PT ;  /* 0x000000830200720c */ /* 0x000fe20003f44070 */
[----:B------:R-:W-:-:S04]  /*5ee0*/  IMAD.HI.U32 R22, R4, R235, RZ ;  /* 0x000000eb04167227 */ /* 0x000fc800078e00ff */
[C---:B------:R-:W-:Y:S02]  /*5ef0*/  IMAD R243, R2.reuse, R3, R243 ;  /* 0x0000000302f37224 */ /* 0x040fe400078e02f3 */
[----:B------:R-:W-:Y:S02]  /*5f00*/  IMAD.MOV R22, RZ, RZ, -R22 ;  /* 0x000000ffff167224 */ /* 0x000fe400078e0a16 */
[----:B------:R-:W-:Y:S01]  /*5f10*/  @!P3 IMAD.IADD R237, R237, 0x1, -R2 ;  /* 0x00000001ededb824 */ /* 0x000fe200078e0a02 */
[----:B------:R-:W-:Y:S01]  /*5f20*/  ISETP.GT.U32.AND P3, PT, R2, R243, PT ;  /* 0x000000f30200720c */ /* 0x000fe20003f64070 */
[----:B------:R-:W-:-:S04]  /*5f30*/  IMAD.HI.U32 R4, R4, R233, RZ ;  /* 0x000000e904047227 */ /* 0x000fc800078e00ff */
[C---:B------:R-:W-:Y:S02]  /*5f40*/  IMAD R235, R2.reuse, R22, R235 ;  /* 0x0000001602eb7224 */ /* 0x040fe400078e02eb */
[----:B------:R-:W-:Y:S01]  /*5f50*/  @!P4 IMAD.IADD R119, R119, 0x1, -R2 ;  /* 0x000000017777c824 */ /* 0x000fe200078e0a02 */
[C---:B------:R-:W-:Y:S01]  /*5f60*/  ISETP.GT.U32.AND P4, PT, R2.reuse, R245, PT ;  /* 0x000000f50200720c */ /* 0x040fe20003f84070 */
[----:B------:R-:W-:Y:S02]  /*5f70*/  IMAD.MOV R4, RZ, RZ, -R4 ;  /* 0x000000ffff047224 */ /* 0x000fe400078e0a04 */
[--C-:B------:R-:W-:Y:S01]  /*5f80*/  @!P5 IMAD.IADD R147, R147, 0x1, -R2.reuse ;  /* 0x000000019393d824 */ /* 0x100fe200078e0a02 */
[C---:B------:R-:W-:Y:S01]  /*5f90*/  ISETP.GT.U32.AND P5, PT, R2.reuse, R235, PT ;  /* 0x000000eb0200720c */ /* 0x040fe20003fa4070 */
[----:B------:R-:W-:Y:S01]  /*5fa0*/  @!P2 IMAD.IADD R131, R131, 0x1, -R2 ;  /* 0x000000018383a824 */ /* 0x000fe200078e0a02 */
[C---:B------:R-:W-:Y:S01]  /*5fb0*/  ISETP.GT.U32.AND P2, PT, R2.reuse, R229, PT ;  /* 0x000000e50200720c */ /* 0x040fe20003f44070 */
[----:B------:R-:W-:-:S02]  /*5fc0*/  IMAD R233, R2, R4, R233 ;  /* 0x0000000402e97224 */ /* 0x000fc400078e02e9 */
[--C-:B------:R-:W-:Y:S02]  /*5fd0*/  @!P3 IMAD.IADD R243, R243, 0x1, -R2.reuse ;  /* 0x00000001f3f3b824 */ /* 0x100fe400078e0a02 */
[----:B------:R-:W-:Y:S01]  /*5fe0*/  IMAD.U32 R3, RZ, RZ, UR5 ;  /* 0x00000005ff037e24 */ /* 0x000fe2000f8e00ff */
[----:B------:R-:W-:Y:S01]  /*5ff0*/  ISETP.GT.U32.AND P3, PT, R2, R233, PT ;  /* 0x000000e90200720c */ /* 0x000fe20003f64070 */
[--C-:B------:R-:W-:Y:S01]  /*6000*/  @!P4 IMAD.IADD R245, R245, 0x1, -R2.reuse ;  /* 0x00000001f5f5c824 */ /* 0x100fe200078e0a02 */
[----:B------:R-:W-:Y:S01]  /*6010*/  ISETP.GE.AND P4, PT, R32, RZ, PT ;  /* 0x000000ff2000720c */ /* 0x000fe20003f86270 */
[----:B------:R-:W-:Y:S01]  /*6020*/  @!P6 IMAD.MOV R239, RZ, RZ, -R239 ;  /* 0x000000ffffefe224 */ /* 0x000fe200078e0aef */
[----:B------:R-:W-:Y:S01]  /*6030*/  ULDC UR5, c[0x0][0x240] ;  /* 0x0000900000057ab9 */ /* 0x000fe20000000800 */
[--C-:B------:R-:W-:Y:S01]  /*6040*/  @!P5 IMAD.IADD R235, R235, 0x1, -R2.reuse ;  /* 0x00000001ebebd824 */ /* 0x100fe200078e0a02 */
[----:B------:R-:W-:Y:S01]  /*6050*/  ISETP.GE.AND P5, PT, R38, UR8, PT ;  /* 0x0000000826007c0c */ /* 0x000fe2000bfa6270 */
[--C-:B------:R-:W-:Y:S01]  /*6060*/  @!P2 IMAD.IADD R229, R229, 0x1, -R2.reuse ;  /* 0x00000001e5e5a824 */ /* 0x100fe200078e0a02 */
[----:B------:R-:W-:Y:S01]  /*6070*/  ISETP.GE.AND P2, PT, R34, RZ, PT ;  /* 0x000000ff2200720c */ /* 0x000fe20003f46270 */
[----:B------:R-:W-:Y:S01]  /*6080*/  @!P1 IMAD.MOV R131, RZ, RZ, -R131 ;  /* 0x000000ffff839224 */ /* 0x000fe200078e0a83 */
[----:B------:R-:W-:Y:S01]  /*6090*/  SEL R3, R3, RZ, !P5 ;  /* 0x000000ff03037207 */ /* 0x000fe20006800000 */
[----:B------:R-:W-:Y:S01]  /*60a0*/  @!P0 IMAD.MOV R119, RZ, RZ, -R119 ;  /* 0x000000ffff778224 */ /* 0x000fe200078e0a77 */
[C---:B------:R-:W-:Y:S01]  /*60b0*/  ISETP.GT.U32.AND P5, PT, R2.reuse, R245, PT ;  /* 0x000000f50200720c */ /* 0x040fe20003fa4070 */
[----:B------:R-:W-:Y:S01]  /*60c0*/  @!P3 IMAD.IADD R233, R233, 0x1, -R2 ;  /* 0x00000001e9e9b824 */ /* 0x000fe200078e0a02 */
[C---:B------:R-:W-:Y:S01]  /*60d0*/  ISETP.GT.U32.AND P6, PT, R2.reuse, R229, PT ;  /* 0x000000e50200720c */ /* 0x040fe20003fc4070 */
[----:B------:R-:W-:Y:S01]  /*60e0*/  @!P4 IMAD.MOV R147, RZ, RZ, -R147 ;  /* 0x000000ffff93c224 */ /* 0x000fe200078e0a93 */
[----:B------:R-:W-:-:S02]  /*60f0*/  ISETP.GT.U32.AND P1, PT, R2, R235, PT ;  /* 0x000000eb0200720c */ /* 0x000fc40003f24070 */
[C---:B------:R-:W-:Y:S02]  /*6100*/  ISETP.GT.U32.AND P3, PT, R2.reuse, R243, PT ;  /* 0x000000f30200720c */ /* 0x040fe40003f64070 */
[----:B------:R-:W-:Y:S01]  /*6110*/  ISETP.GT.U32.AND P4, PT, R2, R233, PT ;  /* 0x000000e90200720c */ /* 0x000fe20003f84070 */
[----:B------:R-:W-:Y:S01]  /*6120*/  @!P2 IMAD.MOV R237, RZ, RZ, -R237 ;  /* 0x000000ffffeda224 */ /* 0x000fe200078e0aed */
[----:B------:R-:W-:Y:S02]  /*6130*/  ISETP.GE.AND P2, PT, R24, RZ, PT ;  /* 0x000000ff1800720c */ /* 0x000fe40003f46270 */
[----:B------:R-:W-:Y:S01]  /*6140*/  ISETP.NE.U32.AND P0, PT, R3, RZ, PT ;  /* 0x000000ff0300720c */ /* 0x000fe20003f05070 */
[--C-:B------:R-:W-:Y:S01]  /*6150*/  @!P5 IMAD.IADD R245, R245, 0x1, -R2.reuse ;  /* 0x00000001f5f5d824 */ /* 0x100fe200078e0a02 */
[----:B------:R-:W-:Y:S01]  /*6160*/  ISETP.GE.AND P5, PT, R28, RZ, PT ;  /* 0x000000ff1c00720c */ /* 0x000fe20003fa6270 */
[--C-:B------:R-:W-:Y:S01]  /*6170*/  @!P6 IMAD.IADD R229, R229, 0x1, -R2.reuse ;  /* 0x00000001e5e5e824 */ /* 0x100fe200078e0a02 */
[----:B------:R-:W-:Y:S01]  /*6180*/  ISETP.GE.AND P6, PT, R30, RZ, PT ;  /* 0x000000ff1e00720c */ /* 0x000fe20003fc6270 */
[--C-:B------:R-:W-:Y:S01]  /*6190*/  @!P1 IMAD.IADD R235, R235, 0x1, -R2.reuse ;  /* 0x00000001ebeb9824 */ /* 0x100fe200078e0a02 */
[----:B------:R-:W-:Y:S01]  /*61a0*/  ISETP.GE.AND P1, PT, R36, RZ, PT ;  /* 0x000000ff2400720c */ /* 0x000fe20003f26270 */
[--C-:B------:R-:W-:Y:S01]  /*61b0*/  @!P3 IMAD.IADD R243, R243, 0x1, -R2.reuse ;  /* 0x00000001f3f3b824 */ /* 0x100fe200078e0a02 */
[----:B------:R-:W-:Y:S01]  /*61c0*/  ISETP.GE.AND P3, PT, R20, RZ, PT ;  /* 0x000000ff1400720c */ /* 0x000fe20003f66270 */
[----:B------:R-:W-:Y:S01]  /*61d0*/  @!P4 IMAD.IADD R233, R233, 0x1, -R2 ;  /* 0x00000001e9e9c824 */ /* 0x000fe200078e0a02 */
[----:B------:R-:W-:Y:S01]  /*61e0*/  ISETP.NE.AND P4, PT, R42, RZ, PT ;  /* 0x000000ff2a00720c */ /* 0x000fe20003f85270 */
[----:B------:R-:W3:Y:S01]  /*61f0*/  LDC.64 R2, c[0x0][0x238] ;  /* 0x00008e00ff027b82 */ /* 0x000ee20000000a00 */
[----:B------:R-:W-:Y:S01]  /*6200*/  @!P2 IMAD.MOV R245, RZ, RZ, -R245 ;  /* 0x000000fffff5a224 */ /* 0x000fe200078e0af5 */
[----:B------:R-:W-:-:S02]  /*6210*/  ISETP.GE.AND P2, PT, R11, RZ, PT ;  /* 0x000000ff0b00720c */ /* 0x000fc40003f46270 */
[----:B------:R-:W-:Y:S01]  /*6220*/  @!P5 IMAD.MOV R229, RZ, RZ, -R229 ;  /* 0x000000ffffe5d224 */ /* 0x000fe200078e0ae5 */
[C---:B------:R-:W-:Y:S01]  /*6230*/  SEL R112, R242.reuse, R19, !P4 ;  /* 0x00000013f2707207 */ /* 0x040fe20006000000 */
[----:B------:R-:W-:Y:S01]  /*6240*/  @!P6 IMAD.MOV R235, RZ, RZ, -R235 ;  /* 0x000000ffffebe224 */ /* 0x000fe200078e0aeb */
[C---:B------:R-:W-:Y:S01]  /*6250*/  SEL R19, R242.reuse, R113, !P4 ;  /* 0x00000071f2137207 */ /* 0x040fe20006000000 */
[----:B------:R-:W-:Y:S01]  /*6260*/  @!P1 IMAD.MOV R243, RZ, RZ, -R243 ;  /* 0x000000fffff39224 */ /* 0x000fe200078e0af3 */
[C---:B------:R-:W-:Y:S01]  /*6270*/  SEL R113, R242.reuse, R6, !P4 ;  /* 0x00000006f2717207 */ /* 0x040fe20006000000 */
[----:B------:R-:W-:Y:S01]  /*6280*/  @!P3 IMAD.MOV R233, RZ, RZ, -R233 ;  /* 0x000000ffffe9b224 */ /* 0x000fe200078e0ae9 */
[----:B------:R-:W-:Y:S01]  /*6290*/  SEL R231, R242, R231, !P4 ;  /* 0x000000e7f2e77207 */ /* 0x000fe20006000000 */
[----:B------:R-:W-:Y:S01]  /*62a0*/  IMAD R112, R112, UR5, RZ ;  /* 0x0000000570707c24 */ /* 0x000fe2000f8e02ff */
[C---:B------:R-:W-:Y:S01]  /*62b0*/  SEL R37, R242.reuse, R37, !P4 ;  /* 0x00000025f2257207 */ /* 0x040fe20006000000 */
[----:B------:R-:W-:Y:S01]  /*62c0*/  IMAD R19, R19, UR5, RZ ;  /* 0x0000000513137c24 */ /* 0x000fe2000f8e02ff */
[C---:B------:R-:W-:Y:S01]  /*62d0*/  SEL R227, R242.reuse, R227, !P4 ;  /* 0x000000e3f2e37207 */ /* 0x040fe20006000000 */
[----:B------:R-:W-:Y:S01]  /*62e0*/  @!P2 IMAD.MOV R18, RZ, RZ, -R18 ;  /* 0x000000ffff12a224 */ /* 0x000fe200078e0a12 */
[C---:B------:R-:W-:Y:S01]  /*62f0*/  SEL R225, R242.reuse, R225, !P4 ;  /* 0x000000e1f2e17207 */ /* 0x040fe20006000000 */
[----:B------:R-:W-:Y:S01]  /*6300*/  IMAD R231, R231, UR5, RZ ;  /* 0x00000005e7e77c24 */ /* 0x000fe2000f8e02ff */
[C---:B------:R-:W-:Y:S01]  /*6310*/  SEL R223, R242.reuse, R223, !P4 ;  /* 0x000000dff2df7207 */ /* 0x040fe20006000000 */
[----:B------:R-:W-:Y:S01]  /*6320*/  IMAD R37, R37, UR5, RZ ;  /* 0x0000000525257c24 */ /* 0x000fe2000f8e02ff */
[C---:B------:R-:W-:Y:S01]  /*6330*/  SEL R221, R242.reuse, R221, !P4 ;  /* 0x000000ddf2dd7207 */ /* 0x040fe20006000000 */
[----:B------:R-:W-:Y:S01]  /*6340*/  IMAD R227, R227, UR5, RZ ;  /* 0x00000005e3e37c24 */ /* 0x000fe2000f8e02ff */
[----:B------:R-:W-:Y:S01]  /*6350*/  SEL R219, R242, R219, !P4 ;  /* 0x000000dbf2db7207 */ /* 0x000fe20006000000 */
[----:B---3--:R-:W-:Y:S01]  /*6360*/  IMAD R22, R38, R3, RZ ;  /* 0x0000000326167224 */ /* 0x008fe200078e02ff */
[C---:B------:R-:W-:Y:S01]  /*6370*/  SEL R217, R242.reuse, R217, !P4 ;  /* 0x000000d9f2d97207 */ /* 0x040fe20006000000 */
[----:B------:R-:W-:Y:S01]  /*6380*/  IMAD R225, R225, UR5, RZ ;  /* 0x00000005e1e17c24 */ /* 0x000fe2000f8e02ff */
        /* <DEDUP_REMOVED lines=186> */
[----:B------:R-:W-:Y:S01]  /*6f30*/  SEL R122, R242, R122, !P4 ;  /* 0x0000007af27a7207 */ /* 0x000fe20006000000 */
[----:B------:R-:W-:Y:S01]  /*6f40*/  IMAD R124, R124, UR5, RZ ;  /* 0x000000057c7c7c24 */ /* 0x000fe2000f8e02ff */
[C---:B------:R-:W-:Y:S01]  /*6f50*/  SEL R117, R242.reuse, R117, !P4 ;  /* 0x00000075f2757207 */ /* 0x040fe20006000000 */
[----:B------:R-:W-:Y:S01]  /*6f60*/  IMAD R123, R123, UR5, RZ ;  /* 0x000000057b7b7c24 */ /* 0x000fe2000f8e02ff */
[----:B------:R-:W-:Y:S01]  /*6f70*/  SEL R116, R242, R116, !P4 ;  /* 0x00000074f2747207 */ /* 0x000fe20006000000 */
[----:B------:R-:W-:Y:S01]  /*6f80*/  IMAD R114, R114, UR5, RZ ;  /* 0x0000000572727c24 */ /* 0x000fe2000f8e02ff */
[----:B------:R-:W-:Y:S01]  /*6f90*/  SEL R115, R242, R115, !P4 ;  /* 0x00000073f2737207 */ /* 0x000fe20006000000 */
        /* <DEDUP_REMOVED lines=28> */
[----:B------:R-:W3:Y:S01]  /*7160*/  S2UR UR8, SR_CgaCtaId ;  /* 0x00000000000879c3 */ /* 0x000ee20000008800 */
        /* <DEDUP_REMOVED lines=10> */
[----:B------:R-:W-:Y:S01]  /*7210*/  SEL R242, R242, R233, !P4 ;  /* 0x000000e9f2f27207 */ /* 0x000fe20006000000 */
[----:B------:R-:W-:Y:S01]  /*7220*/  IMAD R147, R147, UR5, RZ ;  /* 0x0000000593937c24 */ /* 0x000fe2000f8e02ff */
[----:B------:R-:W-:Y:S01]  /*7230*/  ISETP.GE.AND P3, PT, R12, RZ, PT ;  /* 0x000000ff0c00720c */ /* 0x000fe20003f66270 */
[----:B------:R-:W-:Y:S01]  /*7240*/  IMAD R245, R245, UR5, RZ ;  /* 0x00000005f5f57c24 */ /* 0x000fe2000f8e02ff */
[----:B------:R-:W-:Y:S01]  /*7250*/  ISETP.GE.AND P4, PT, R13, RZ, PT ;  /* 0x000000ff0d00720c */ /* 0x000fe20003f86270 */
[----:B------:R-:W-:Y:S01]  /*7260*/  IMAD R246, R246, UR5, RZ ;  /* 0x00000005f6f67c24 */ /* 0x000fe2000f8e02ff */
[----:B------:R-:W-:Y:S01]  /*7270*/  ISETP.GE.AND P5, PT, R14, RZ, PT ;  /* 0x000000ff0e00720c */ /* 0x000fe20003fa6270 */
[----:B------:R-:W-:Y:S01]  /*7280*/  IMAD R229, R229, UR5, RZ ;  /* 0x00000005e5e57c24 */ /* 0x000fe2000f8e02ff */
[----:B------:R-:W-:Y:S01]  /*7290*/  ISETP.NE.AND P1, PT, R40, RZ, PT ;  /* 0x000000ff2800720c */ /* 0x000fe20003f25270 */
[----:B------:R-:W-:Y:S01]  /*72a0*/  IMAD R244, R244, UR5, RZ ;  /* 0x00000005f4f47c24 */ /* 0x000fe2000f8e02ff */
[----:B------:R-:W-:Y:S01]  /*72b0*/  LOP3.LUT R233, RZ, R40, RZ, 0x33, !PT ;  /* 0x00000028ffe97212 */ /* 0x000fe200078e33ff */
[----:B------:R-:W-:Y:S01]  /*72c0*/  IMAD R243, R243, UR5, RZ ;  /* 0x00000005f3f37c24 */ /* 0x000fe2000f8e02ff */
[----:B------:R-:W-:Y:S01]  /*72d0*/  LEA R130, P2, R22, UR16, 0x2 ;  /* 0x0000001016827c11 */ /* 0x000fe2000f8410ff */
[----:B------:R-:W-:Y:S01]  /*72e0*/  IMAD R242, R242, UR5, RZ ;  /* 0x00000005f2f27c24 */ /* 0x000fe2000f8e02ff */
[----:B------:R-:W-:Y:S01]  /*72f0*/  SEL R241, R233, R18, !P1 ;  /* 0x00000012e9f17207 */ /* 0x000fe20004800000 */
[----:B------:R-:W-:Y:S01]  /*7300*/  @!P3 IMAD.MOV R16, RZ, RZ, -R16 ;  /* 0x000000ffff10b224 */ /* 0x000fe200078e0a10 */
[-C--:B------:R-:W-:Y:S01]  /*7310*/  LEA R236, P3, R223, R130.reuse, 0x2 ;  /* 0x00000082dfec7211 */ /* 0x080fe200078610ff */
[----:B------:R-:W-:Y:S01]  /*7320*/  @!P4 IMAD.MOV R8, RZ, RZ, -R8 ;  /* 0x000000ffff08c224 */ /* 0x000fe200078e0a08 */
[----:B------:R-:W-:Y:S01]  /*7330*/  LEA R234, P4, R221, R130, 0x2 ;  /* 0x00000082ddea7211 */ /* 0x000fe200078810ff */
[----:B------:R-:W-:Y:S01]  /*7340*/  @!P5 IMAD.MOV R0, RZ, RZ, -R0 ;  /* 0x000000ffff00d224 */ /* 0x000fe200078e0a00 */
[C---:B------:R-:W-:Y:S01]  /*7350*/  SEL R240, R233.reuse, R16, !P1 ;  /* 0x00000010e9f07207 */ /* 0x040fe20004800000 */
[----:B------:R-:W-:Y:S01]  /*7360*/  UISETP.GE.U32.AND UP0, UPT, UR9, 0x7fffffe0, UPT ;  /* 0x7fffffe00900788c */ /* 0x000fe2000bf06070 */
[C---:B------:R-:W-:Y:S01]  /*7370*/  SEL R239, R233.reuse, R8, !P1 ;  /* 0x00000008e9ef7207 */ /* 0x040fe20004800000 */
[----:B---3--:R-:W-:Y:S01]  /*7380*/  ULEA UR45, UR8, UR45, 0x18 ;  /* 0x0000002d082d7291 */ /* 0x008fe2000f8ec03f */
[----:B------:R-:W-:Y:S01]  /*7390*/  SEL R238, R233, R0, !P1 ;  /* 0x00000000e9ee7207 */ /* 0x000fe20004800000 */
[----:B------:R-:W-:Y:S01]  /*73a0*/  UISETP.GE.U32.AND UP1, UPT, UR10, 0x7fffffdf, UPT ;  /* 0x7fffffdf0a00788c */ /* 0x000fe2000bf26070 */
[----:B------:R-:W-:Y:S01]  /*73b0*/  LEA.HI.X.SX32 R0, R22, UR17, 0x2, P2 ;  /* 0x0000001116007c11 */ /* 0x000fe200090f16ff */
[----:B------:R-:W-:Y:S01]  /*73c0*/  UIADD3 UR16, UR6, -0x8, URZ ;  /* 0xfffffff806107890 */ /* 0x000fe2000fffe03f */
[-C--:B-1----:R-:W-:Y:S01]  /*73d0*/  LEA R10, P1, R231, R130.reuse, 0x2 ;  /* 0x00000082e70a7211 */ /* 0x082fe200078210ff */
[----:B------:R-:W-:Y:S01]  /*73e0*/  UIADD3 UR17, UR6, -0x9, URZ ;  /* 0xfffffff706117890 */ /* 0x000fe2000fffe03f */
[----:B------:R-:W-:Y:S01]  /*73f0*/  LEA R36, P5, R37, R130, 0x2 ;  /* 0x0000008225247211 */ /* 0x000fe200078a10ff */
[----:B------:R-:W-:Y:S01]  /*7400*/  UIADD3 UR18, UR6, -0xa, URZ ;  /* 0xfffffff606127890 */ /* 0x000fe2000fffe03f */
[-C--:B------:R-:W-:Y:S01]  /*7410*/  LEA.HI.X.SX32 R11, R231, R0.reuse, 0x2, P1 ;  /* 0x00000000e70b7211 */ /* 0x080fe200008f16ff */
[----:B------:R-:W-:Y:S01]  /*7420*/  UIADD3 UR19, UR6, -0xb, URZ ;  /* 0xfffffff506137890 */ /* 0x000fe2000fffe03f */
[----:B------:R-:W-:Y:S01]  /*7430*/  LEA.HI.X.SX32 R37, R37, R0, 0x2, P5 ;  /* 0x0000000025257211 */ /* 0x000fe200028f16ff */
[----:B------:R-:W-:Y:S01]  /*7440*/  UIADD3 UR20, UR6, -0xc, URZ ;  /* 0xfffffff406147890 */ /* 0x000fe2000fffe03f */
[-C--:B------:R-:W-:Y:S01]  /*7450*/  LEA R248, P2, R225, R130.reuse, 0x2 ;  /* 0x00000082e1f87211 */ /* 0x080fe200078410ff */
[----:B------:R1:W-:Y:S01]  /*7460*/  STL.64 [R1+0x70], R10 ;  /* 0x0000700a01007387 */ /* 0x0003e20000100a00 */
[----:B--2---:R-:W-:Y:S01]  /*7470*/  LEA R12, P5, R219, R130, 0x2 ;  /* 0x00000082db0c7211 */ /* 0x004fe200078a10ff */
[----:B------:R-:W2:Y:S01]  /*7480*/  LDC R247, c[0x0][0x230] ;  /* 0x00008c00fff77b82 */ /* 0x000ea20000000800 */
[----:B------:R-:W-:Y:S01]  /*7490*/  LEA.HI.X.SX32 R249, R225, R0, 0x2, P2 ;  /* 0x00000000e1f97211 */ /* 0x000fe200010f16ff */
[----:B------:R3:W-:Y:S01]  /*74a0*/  STL.64 [R1+0x2940], R36 ;  /* 0x0029402401007387 */ /* 0x0007e20000100a00 */
[----:B------:R-:W-:-:S02]  /*74b0*/  LEA R232, P6, R217, R130, 0x2 ;  /* 0x00000082d9e87211 */ /* 0x000fc400078c10ff */
[-C--:B------:R-:W-:Y:S02]  /*74c0*/  LEA.HI.X.SX32 R237, R223, R0.reuse, 0x2, P3 ;  /* 0x00000000dfed7211 */ /* 0x080fe400018f16ff */
[----:B------:R-:W-:Y:S01]  /*74d0*/  LEA.HI.X.SX32 R13, R219, R0, 0x2, P5 ;  /* 0x00000000db0d7211 */ /* 0x000fe200028f16ff */
[----:B------:R-:W4:Y:S01]  /*74e0*/  LDC R251, c[0x0][0x230] ;  /* 0x00008c00fffb7b82 */ /* 0x000f220000000800 */
[-C--:B------:R-:W-:Y:S02]  /*74f0*/  LEA R226, P2, R213, R130.reuse, 0x2 ;  /* 0x00000082d5e27211 */ /* 0x080fe400078410ff */
[----:B-1----:R-:W-:Y:S02]  /*7500*/  LEA R10, P1, R227, R130, 0x2 ;  /* 0x00000082e30a7211 */ /* 0x002fe400078210ff */
[-C--:B------:R-:W-:Y:S02]  /*7510*/  LEA.HI.X.SX32 R235, R221, R0.reuse, 0x2, P4 ;  /* 0x00000000ddeb7211 */ /* 0x080fe400020f16ff */
[----:B------:R-:W-:-:S02]  /*7520*/  LEA.HI.X.SX32 R11, R227, R0, 0x2, P1 ;  /* 0x00000000e30b7211 */ /* 0x000fc400008f16ff */
[----:B---3--:R-:W-:Y:S02]  /*7530*/  LEA R36, P3, R211, R130, 0x2 ;  /* 0x00000082d3247211 */ /* 0x008fe400078610ff */
[----:B------:R-:W-:Y:S01]  /*7540*/  LEA.HI.X.SX32 R233, R217, R0, 0x2, P6 ;  /* 0x00000000d9e97211 */ /* 0x000fe200030f16ff */
[----:B------:R1:W-:Y:S01]  /*7550*/  STL.64 [R1+0x68], R10 ;  /* 0x0000680a01007387 */ /* 0x0003e20000100a00 */
[-C--:B------:R-:W-:Y:S02]  /*7560*/  LEA R222, P4, R209, R130.reuse, 0x2 ;  /* 0x00000082d1de7211 */ /* 0x080fe400078810ff */
[----:B------:R-:W-:Y:S01]  /*7570*/  LEA R218, P6, R205, R130, 0x2 ;  /* 0x00000082cdda7211 */ /* 0x000fe200078c10ff */
[----:B------:R-:W-:Y:S01]  /*7580*/  STL.64 [R1+0x60], R248 ;  /* 0x000060f801007387 */ /* 0x000fe20000100a00 */
[----:B------:R-:W-:Y:S01]  /*7590*/  LEA.HI.X.SX32 R227, R213, R0, 0x2, P2 ;  /* 0x00000000d5e37211 */ /* 0x000fe200010f16ff */
[----:B------:R-:W-:Y:S01]  /*75a0*/  UIADD3 UR5, UR6, -0xd, URZ ;  /* 0xfffffff306057890 */ /* 0x000fe2000fffe03f */
[----:B------:R-:W-:Y:S01]  /*75b0*/  LEA R214, P2, R201, R130, 0x2 ;  /* 0x00000082c9d67211 */ /* 0x000fe200078410ff */
[----:B------:R-:W-:Y:S01]  /*75c0*/  STL.64 [R1+0x58], R236 ;  /* 0x000058ec01007387 */ /* 0x000fe20000100a00 */
[-C--:B------:R-:W-:Y:S01]  /*75d0*/  LEA.HI.X.SX32 R37, R211, R0.reuse, 0x2, P3 ;  /* 0x00000000d3257211 */ /* 0x080fe200018f16ff */
[----:B--2---:R-:W-:Y:S01]  /*75e0*/  VIADD R247, R247, 0xfffffff2 ;  /* 0xfffffff2f7f77836 */ /* 0x004fe20000000000 */
[----:B------:R-:W-:Y:S01]  /*75f0*/  LEA.HI.X.SX32 R223, R209, R0, 0x2, P4 ;  /* 0x00000000d1df7211 */ /* 0x000fe200020f16ff */
[----:B------:R2:W-:Y:S01]  /*7600*/  STL.64 [R1+0x48], R12 ;  /* 0x0000480c01007387 */ /* 0x0005e20000100a00 */
[----:B-1----:R-:W-:-:S02]  /*7610*/  LEA R10, P1, R215, R130, 0x2 ;  /* 0x00000082d70a7211 */ /* 0x002fc400078210ff */
[----:B------:R-:W-:Y:S01]  /*7620*/  LEA R150, P3, R151, R130, 0x2 ;  /* 0x0000008297967211 */ /* 0x000fe200078610ff */
[----:B------:R-:W-:Y:S01]  /*7630*/  STL.64 [R1+0x50], R234 ;  /* 0x000050ea01007387 */ /* 0x000fe20000100a00 */
[----:B------:R-:W-:Y:S02]  /*7640*/  LEA.HI.X.SX32 R11, R215, R0, 0x2, P1 ;  /* 0x00000000d70b7211 */ /* 0x000fe400008f16ff */
[----:B------:R-:W-:-:S03]  /*7650*/  LEA R120, P4, R121, R130, 0x2 ;  /* 0x0000008279787211 */ /* 0x000fc600078810ff */
[----:B------:R1:W-:Y:S01]  /*7660*/  STL.64 [R1+0x38], R10 ;  /* 0x0000380a01007387 */ /* 0x0003e20000100a00 */
[----:B--2---:R-:W-:-:S03]  /*7670*/  LEA R12, P5, R207, R130, 0x2 ;  /* 0x00000082cf0c7211 */ /* 0x004fc600078a10ff */
[----:B------:R-:W-:Y:S01]  /*7680*/  STL.64 [R1+0x40], R232 ;  /* 0x000040e801007387 */ /* 0x000fe20000100a00 */
[----:B------:R-:W-:-:S03]  /*7690*/  LEA.HI.X.SX32 R13, R207, R0, 0x2, P5 ;  /* 0x00000000cf0d7211 */ /* 0x000fc600028f16ff */
[----:B------:R-:W-:Y:S04]  /*76a0*/  STL [R1+0x10], R218 ;  /* 0x000010da01007387 */ /* 0x000fe80000100800 */
[----:B------:R-:W-:Y:S01]  /*76b0*/  STL.64 [R1+0x30], R226 ;  /* 0x000030e201007387 */ /* 0x000fe20000100a00 */
[----:B-1----:R-:W-:-:S03]  /*76c0*/  LEA R10, P1, R203, R130, 0x2 ;  /* 0x00000082cb0a7211 */ /* 0x002fc600078210ff */
[----:B------:R-:W-:Y:S04]  /*76d0*/  STL [R1], R214 ;  /* 0x000000d601007387 */ /* 0x000fe80000100800 */
[----:B------:R-:W-:Y:S04]  /*76e0*/  STL.64 [R1+0x28], R36 ;  /* 0x0000282401007387 */ /* 0x000fe80000100a00 */
[----:B------:R-:W-:Y:S04]  /*76f0*/  STL.64 [R1+0x20], R222 ;  /* 0x000020de01007387 */ /* 0x000fe80000100a00 */
[----:B------:R1:W-:Y:S04]  /*7700*/  STL.64 [R1+0x2948], R36 ;  /* 0x0029482401007387 */ /* 0x0003e80000100a00 */
[----:B-1----:R-:W2:Y:S04]  /*7710*/  LDL.64 R36, [R1] ;  /* 0x0000000001247983 */ /* 0x002ea80000100a00 */
[----:B------:R1:W-:Y:S04]  /*7720*/  STL.64 [R1+0x2950], R12 ;  /* 0x0029500c01007387 */ /* 0x0003e80000100a00 */
[----:B-1----:R-:W3:Y:S01]  /*7730*/  LDL.64 R12, [R1+0x10] ;  /* 0x00001000010c7983 */ /* 0x002ee20000100a00 */
[----:B------:R-:W-:Y:S01]  /*7740*/  LEA R134, P5, R135, R130, 0x2 ;  /* 0x0000008287867211 */ /* 0x000fe200078a10ff */
[C---:B------:R-:W-:Y:S01]  /*7750*/  IMAD R248, R2.reuse, 0x6, RZ ;  /* 0x0000000602f87824 */ /* 0x040fe200078e02ff */
[----:B------:R-:W-:Y:S01]  /*7760*/  LEA.HI.X.SX32 R11, R203, R0, 0x2, P1 ;  /* 0x00000000cb0b7211 */ /* 0x000fe200008f16ff */
[----:B------:R-:W-:Y:S01]  /*7770*/  IMAD R249, R2, 0x7, RZ ;  /* 0x0000000702f97824 */ /* 0x000fe200078e02ff */
[----:B------:R-:W-:Y:S01]  /*7780*/  LEA R144, P1, R145, R130, 0x2 ;  /* 0x0000008291907211 */ /* 0x000fe200078210ff */
[----:B----4-:R-:W-:Y:S01]  /*7790*/  VIADD R250, R250, 0xfffffff1 ;  /* 0xfffffff1fafa7836 */ /* 0x010fe20000000000 */
[-C--:B------:R-:W-:Y:S01]  /*77a0*/  LEA.HI.X.SX32 R151, R151, R0.reuse, 0x2, P3 ;  /* 0x0000000097977211 */ /* 0x080fe200018f16ff */
[----:B------:R-:W-:Y:S01]  /*77b0*/  STL.64 [R1+0x2958], R10 ;  /* 0x0029580a01007387 */ /* 0x000fe20000100a00 */
[----:B------:R-:W-:-:S02]  /*77c0*/  LEA.HI.X.SX32 R121, R121, R0, 0x2, P4 ;  /* 0x0000000079797211 */ /* 0x000fc400020f16ff */
[----:B------:R-:W-:Y:S02]  /*77d0*/  LEA.HI.X.SX32 R135, R135, R0, 0x2, P5 ;  /* 0x0000000087877211 */ /* 0x000fe400028f16ff */
[-C--:B------:R-:W-:Y:S02]  /*77e0*/  LEA R166, P3, R167, R130.reuse, 0x2 ;  /* 0x00000082a7a67211 */ /* 0x080fe400078610ff */
[-C--:B------:R-:W-:Y:S02]  /*77f0*/  LEA R44, P4, R45, R130.reuse, 0x2 ;  /* 0x000000822d2c7211 */ /* 0x080fe400078810ff */
[----:B------:R-:W-:Y:S02]  /*7800*/  LEA R154, P5, R155, R130, 0x2 ;  /* 0x000000829b9a7211 */ /* 0x000fe400078a10ff */
[----:B------:R-:W-:Y:S02]  /*7810*/  LEA.HI.X.SX32 R145, R145, R0, 0x2, P1 ;  /* 0x0000000091917211 */ /* 0x000fe400008f16ff */
[----:B------:R-:W-:-:S02]  /*7820*/  LEA R136, P1, R137, R130, 0x2 ;  /* 0x0000008289887211 */ /* 0x000fc400078210ff */
[-C--:B------:R-:W-:Y:S02]  /*7830*/  LEA.HI.X.SX32 R167, R167, R0.reuse, 0x2, P3 ;  /* 0x00000000a7a77211 */ /* 0x080fe400018f16ff */
[-C--:B------:R-:W-:Y:S02]  /*7840*/  LEA.HI.X.SX32 R45, R45, R0.reuse, 0x2, P4 ;  /* 0x000000002d2d7211 */ /* 0x080fe400020f16ff */
[----:B------:R-:W-:Y:S02]  /*7850*/  LEA.HI.X.SX32 R155, R155, R0, 0x2, P5 ;  /* 0x000000009b9b7211 */ /* 0x000fe400028f16ff */
[-C--:B------:R-:W-:Y:S02]  /*7860*/  LEA R148, P3, R149, R130.reuse, 0x2 ;  /* 0x0000008295947211 */ /* 0x080fe400078610ff */
[-C--:B------:R-:W-:Y:S02]  /*7870*/  LEA R40, P4, R41, R130.reuse, 0x2 ;  /* 0x0000008229287211 */ /* 0x080fe400078810ff */
[----:B------:R-:W-:-:S02]  /*7880*/  LEA R172, P5, R173, R130, 0x2 ;  /* 0x00000082adac7211 */ /* 0x000fc400078a10ff */
[----:B------:R-:W-:Y:S02]  /*7890*/  LEA.HI.X.SX32 R137, R137, R0, 0x2, P1 ;  /* 0x0000000089897211 */ /* 0x000fe400008f16ff */
[----:B------:R-:W-:Y:S02]  /*78a0*/  LEA R138, P1, R139, R130, 0x2 ;  /* 0x000000828b8a7211 */ /* 0x000fe400078210ff */
[-C--:B------:R-:W-:Y:S02]  /*78b0*/  LEA.HI.X.SX32 R149, R149, R0.reuse, 0x2, P3 ;  /* 0x0000000095957211 */ /* 0x080fe400018f16ff */
[-C--:B------:R-:W-:Y:S02]  /*78c0*/  LEA.HI.X.SX32 R41, R41, R0.reuse, 0x2, P4 ;  /* 0x0000000029297211 */ /* 0x080fe400020f16ff */
[----:B------:R-:W-:Y:S02]  /*78d0*/  LEA.HI.X.SX32 R173, R173, R0, 0x2, P5 ;  /* 0x00000000adad7211 */ /* 0x000fe400028f16ff */
[----:B------:R-:W-:-:S02]  /*78e0*/  LEA R152, P3, R153, R130, 0x2 ;  /* 0x0000008299987211 */ /* 0x000fc400078610ff */
[-C--:B------:R-:W-:Y:S02]  /*78f0*/  LEA R52, P4, R53, R130.reuse, 0x2 ;  /* 0x0000008235347211 */ /* 0x080fe400078810ff */
[----:B------:R-:W-:Y:S02]  /*7900*/  LEA R22, P5, R23, R130, 0x2 ;  /* 0x0000008217167211 */ /* 0x000fe400078a10ff */
[----:B------:R-:W-:Y:S02]  /*7910*/  LEA.HI.X.SX32 R139, R139, R0, 0x2, P1 ;  /* 0x000000008b8b7211 */ /* 0x000fe400008f16ff */
[----:B------:R-:W-:Y:S02]  /*7920*/  LEA R164, P1, R165, R130, 0x2 ;  /* 0x00000082a5a47211 */ /* 0x000fe400078210ff */
[-C--:B------:R-:W-:Y:S02]  /*7930*/  LEA.HI.X.SX32 R153, R153, R0.reuse, 0x2, P3 ;  /* 0x0000000099997211 */ /* 0x080fe400018f16ff */
        /* <DEDUP_REMOVED lines=51> */
[----:B------:R-:W-:Y:S02]  /*7c70*/  LEA R94, P4, R95, R130, 0x2 ;  /* 0x000000825f5e7211 */ /* 0x000fe400078810ff */
[----:B------:R-:W-:Y:S02]  /*7c80*/  LEA.HI.X.SX32 R185, R185, R0, 0x2, P1 ;  /* 0x00000000b9b97211 */ /* 0x000fe400008f16ff */
[----:B------:R-:W-:Y:S02]  /*7c90*/  LEA R28, P1, R29, R130, 0x2 ;  /* 0x000000821d1c7211 */ /* 0x000fe400078210ff */
        /* <DEDUP_REMOVED lines=13> */
[----:B------:R-:W-:Y:S02]  /*7d70*/  LEA R90, P4, R91, R130, 0x2 ;  /* 0x000000825b5a7211 */ /* 0x000fe400078810ff */
[----:B------:R-:W-:Y:S02]  /*7d80*/  LEA.HI.X.SX32 R227, R127, R0, 0x2, P1 ;  /* 0x000000007fe37211 */ /* 0x000fe400008f16ff */
        /* <DEDUP_REMOVED lines=8> */
[----:B------:R-:W-:-:S04]  /*7e10*/  LEA R224, P1, R110, R130, 0x2 ;  /* 0x000000826ee07211 */ /* 0x000fc800078210ff */
[----:B------:R-:W-:Y:S02]  /*7e20*/  LEA.HI.X.SX32 R225, R110, R0, 0x2, P1 ;  /* 0x000000006ee17211 */ /* 0x000fe400008f16ff */
[----:B------:R-:W-:Y:S02]  /*7e30*/  LEA R124, P1, R5, R130, 0x2 ;  /* 0x00000082057c7211 */ /* 0x000fe400078210ff */
[----:B--2---:R-:W-:Y:S01]  /*7e40*/  LEA.HI.X.SX32 R37, R201, R0, 0x2, P2 ;  /* 0x00000000c9257211 */ /* 0x004fe200010f16ff */
[----:B------:R-:W-:Y:S01]  /*7e50*/  IMAD.MOV.U32 R36, RZ, RZ, R214 ;  /* 0x000000ffff247224 */ /* 0x000fe200078e00d6 */
[----:B------:R-:W-:Y:S02]  /*7e60*/  LEA R38, P2, R39, R130, 0x2 ;  /* 0x0000008227267211 */ /* 0x000fe400078410ff */
[-C--:B------:R-:W-:Y:S02]  /*7e70*/  LEA.HI.X.SX32 R201, R133, R0.reuse, 0x2, P3 ;  /* 0x0000000085c97211 */ /* 0x080fe400018f16ff */
[----:B------:R-:W-:-:S02]  /*7e80*/  LEA.HI.X.SX32 R39, R39, R0, 0x2, P2 ;  /* 0x0000000027277211 */ /* 0x000fc400010f16ff */
[-C--:B------:R-:W-:Y:S02]  /*7e90*/  LEA R48, P2, R49, R130.reuse, 0x2 ;  /* 0x0000008231307211 */ /* 0x080fe400078410ff */
[----:B------:R-:W-:Y:S02]  /*7ea0*/  LEA R208, P3, R125, R130, 0x2 ;  /* 0x000000827dd07211 */ /* 0x000fe400078610ff */
[----:B------:R-:W-:Y:S02]  /*7eb0*/  LEA.HI.X.SX32 R49, R49, R0, 0x2, P2 ;  /* 0x0000000031317211 */ /* 0x000fe400010f16ff */
[----:B------:R-:W-:Y:S02]  /*7ec0*/  LEA R8, P2, R9, R130, 0x2 ;  /* 0x0000008209087211 */ /* 0x000fe400078410ff */
[----:B---3--:R-:W-:Y:S01]  /*7ed0*/  LEA.HI.X.SX32 R13, R205, R0, 0x2, P6 ;  /* 0x00000000cd0d7211 */ /* 0x008fe200030f16ff */
[----:B------:R-:W-:Y:S01]  /*7ee0*/  IMAD.MOV.U32 R12, RZ, RZ, R218 ;  /* 0x000000ffff0c7224 */ /* 0x000fe200078e00da */
[----:B------:R-:W-:-:S02]  /*7ef0*/  LEA R42, P6, R43, R130, 0x2 ;  /* 0x000000822b2a7211 */ /* 0x000fc400078c10ff */
[-C--:B------:R-:W-:Y:S01]  /*7f00*/  LEA.HI.X.SX32 R9, R9, R0.reuse, 0x2, P2 ;  /* 0x0000000009097211 */ /* 0x080fe200010f16ff */
[----:B------:R-:W-:Y:S01]  /*7f10*/  STL [R1+0x14], R13 ;  /* 0x0000140d01007387 */ /* 0x000fe20000100800 */
[----:B------:R-:W-:Y:S02]  /*7f20*/  LEA.HI.X.SX32 R43, R43, R0, 0x2, P6 ;  /* 0x000000002b2b7211 */ /* 0x000fe400030f16ff */
[-C--:B------:R-:W-:Y:S01]  /*7f30*/  LEA R46, P6, R47, R130.reuse, 0x2 ;  /* 0x000000822f2e7211 */ /* 0x080fe200078c10ff */
[----:B------:R1:W-:Y:S01]  /*7f40*/  STL.64 [R1+0x2960], R12 ;  /* 0x0029600c01007387 */ /* 0x0003e20000100a00 */
[----:B------:R-:W-:Y:S02]  /*7f50*/  LEA R32, P2, R33, R130, 0x2 ;  /* 0x0000008221207211 */ /* 0x000fe400078410ff */
[----:B------:R-:W-:Y:S01]  /*7f60*/  LEA.HI.X.SX32 R47, R47, R0, 0x2, P6 ;  /* 0x000000002f2f7211 */ /* 0x000fe200030f16ff */
[----:B------:R2:W-:Y:S01]  /*7f70*/  STL.64 [R1+0x2968], R150 ;  /* 0x0029689601007387 */ /* 0x0005e20000100a00 */
[----:B------:R-:W-:-:S02]  /*7f80*/  LEA R50, P6, R51, R130, 0x2 ;  /* 0x0000008233327211 */ /* 0x000fc400078c10ff */
[-C--:B------:R-:W-:Y:S01]  /*7f90*/  LEA.HI.X.SX32 R33, R33, R0.reuse, 0x2, P2 ;  /* 0x0000000021217211 */ /* 0x080fe200010f16ff */
[----:B------:R-:W-:Y:S01]  /*7fa0*/  STL [R1+0x4], R37 ;  /* 0x0000042501007387 */ /* 0x000fe20000100800 */
[----:B------:R-:W-:Y:S02]  /*7fb0*/  LEA.HI.X.SX32 R51, R51, R0, 0x2, P6 ;  /* 0x0000000033337211 */ /* 0x000fe400030f16ff */
[-C--:B------:R-:W-:Y:S01]  /*7fc0*/  LEA R54, P6, R55, R130.reuse, 0x2 ;  /* 0x0000008237367211 */ /* 0x080fe200078c10ff */
[----:B-1----:R-:W1:Y:S01]  /*7fd0*/  S2R R13, SR_TID.X ;  /* 0x00000000000d7919 */ /* 0x002e620000002100 */
[----:B------:R-:W-:Y:S01]  /*7fe0*/  LEA R66, P2, R67, R130, 0x2 ;  /* 0x0000008243427211 */ /* 0x000fe200078410ff */
[----:B------:R-:W3:Y:S01]  /*7ff0*/  LDC R12, c[0x0][0x230] ;  /* 0x00008c00ff0c7b82 */ /* 0x000ee20000000800 */
[----:B------:R-:W-:Y:S01]  /*8000*/  LEA.HI.X.SX32 R55, R55, R0, 0x2, P6 ;  /* 0x0000000037377211 */ /* 0x000fe200030f16ff */
[----:B------:R-:W-:Y:S01]  /*8010*/  STL.64 [R1+0x2970], R36 ;  /* 0x0029702401007387 */ /* 0x000fe20000100a00 */
[----:B------:R-:W-:-:S02]  /*8020*/  LEA R64, P6, R65, R130, 0x2 ;  /* 0x0000008241407211 */ /* 0x000fc400078c10ff */
[-C--:B------:R-:W-:Y:S01]  /*8030*/  LEA.HI.X.SX32 R67, R67, R0.reuse, 0x2, P2 ;  /* 0x0000000043437211 */ /* 0x080fe200010f16ff */
[----:B------:R-:W-:Y:S01]  /*8040*/  STL.64 [R1+0x2978], R120 ;  /* 0x0029787801007387 */ /* 0x000fe20000100a00 */
[----:B------:R-:W-:Y:S01]  /*8050*/  LEA.HI.X.SX32 R65, R65, R0, 0x2, P6 ;  /* 0x0000000041417211 */ /* 0x000fe200030f16ff */
[----:B--2---:R-:W2:Y:S01]  /*8060*/  LDC R150, c[0x0][0x230] ;  /* 0x00008c00ff967b82 */ /* 0x004ea20000000800 */
[-C--:B------:R-:W-:Y:S01]  /*8070*/  LEA R68, P6, R69, R130.reuse, 0x2 ;  /* 0x0000008245447211 */ /* 0x080fe200078c10ff */
[----:B------:R-:W-:Y:S01]  /*8080*/  STL.64 [R1+0x2980], R134 ;  /* 0x0029808601007387 */ /* 0x000fe20000100a00 */
[----:B------:R-:W-:Y:S02]  /*8090*/  LEA R70, P2, R71, R130, 0x2 ;  /* 0x0000008247467211 */ /* 0x000fe400078410ff */
[----:B------:R-:W-:Y:S01]  /*80a0*/  LEA.HI.X.SX32 R69, R69, R0, 0x2, P6 ;  /* 0x0000000045457211 */ /* 0x000fe200030f16ff */
[----:B------:R-:W-:Y:S01]  /*80b0*/  STL.64 [R1+0x2988], R42 ;  /* 0x0029882a01007387 */ /* 0x000fe20000100a00 */
[----:B------:R-:W-:Y:S01]  /*80c0*/  LEA R58, P6, R59, R130, 0x2 ;  /* 0x000000823b3a7211 */ /* 0x000fe200078c10ff */
[----:B------:R-:W4:Y:S01]  /*80d0*/  LDC R151, c[0x0][0x230] ;  /* 0x00008c00ff977b82 */ /* 0x000f220000000800 */
[----:B------:R-:W-:Y:S01]  /*80e0*/  LEA.HI.X.SX32 R71, R71, R0, 0x2, P2 ;  /* 0x0000000047477211 */ /* 0x000fe200010f16ff */
[----:B------:R-:W-:Y:S01]  /*80f0*/  STL.64 [R1+0x2990], R144 ;  /* 0x0029909001007387 */ /* 0x000fe20000100a00 */
[----:B------:R-:W-:-:S02]  /*8100*/  LEA R74, P2, R75, R130, 0x2 ;  /* 0x000000824b4a7211 */ /* 0x000fc400078410ff */
[----:B------:R-:W-:Y:S01]  /*8110*/  LEA.HI.X.SX32 R59, R59, R0, 0x2, P6 ;  /* 0x000000003b3b7211 */ /* 0x000fe200030f16ff */
[----:B------:R-:W-:Y:S01]  /*8120*/  STL.64 [R1+0x2998], R38 ;  /* 0x0029982601007387 */ /* 0x000fe20000100a00 */
[----:B------:R-:W-:Y:S02]  /*8130*/  LEA R78, P6, R79, R130, 0x2 ;  /* 0x000000824f4e7211 */ /* 0x000fe400078c10ff */
[----:B------:R-:W-:Y:S01]  /*8140*/  LEA.HI.X.SX32 R75, R75, R0, 0x2, P2 ;  /* 0x000000004b4b7211 */ /* 0x000fe200010f16ff */
[----:B------:R-:W-:Y:S01]  /*8150*/  STL.64 [R1+0x29a0], R166 ;  /* 0x0029a0a601007387 */ /* 0x000fe20000100a00 */
[----:B------:R-:W-:Y:S02]  /*8160*/  LEA R60, P2, R61, R130, 0x2 ;  /* 0x000000823d3c7211 */ /* 0x000fe400078410ff */
[----:B------:R-:W-:Y:S01]  /*8170*/  LEA.HI.X.SX32 R79, R79, R0, 0x2, P6 ;  /* 0x000000004f4f7211 */ /* 0x000fe200030f16ff */
[----:B-1----:R-:W-:Y:S01]  /*8180*/  IMAD.SHL.U32 R10, R13, 0x10, RZ ;  /* 0x000000100d0a7824 */ /* 0x002fe200078e00ff */
[----:B------:R-:W-:Y:S01]  /*8190*/  LEA R16, P6, R17, R130, 0x2 ;  /* 0x0000008211107211 */ /* 0x000fe200078c10ff */
[----:B------:R-:W-:Y:S01]  /*81a0*/  STL.64 [R1+0x29a8], R44 ;  /* 0x0029a82c01007387 */ /* 0x000fe20000100a00 */
[----:B------:R-:W-:-:S02]  /*81b0*/  LEA.HI.X.SX32 R61, R61, R0, 0x2, P2 ;  /* 0x000000003d3d7211 */ /* 0x000fc400010f16ff */
[----:B------:R-:W-:Y:S01]  /*81c0*/  LEA R82, P2, R83, R130, 0x2 ;  /* 0x0000008253527211 */ /* 0x000fe200078410ff */
[----:B------:R-:W-:Y:S01]  /*81d0*/  STL.64 [R1+0x29b0], R154 ;  /* 0x0029b09a01007387 */ /* 0x000fe20000100a00 */
[----:B------:R-:W-:Y:S02]  /*81e0*/  LEA.HI.X.SX32 R17, R17, R0, 0x2, P6 ;  /* 0x0000000011117211 */ /* 0x000fe400030f16ff */
[----:B------:R-:W-:Y:S01]  /*81f0*/  LEA R30, P6, R31, R130, 0x2 ;  /* 0x000000821f1e7211 */ /* 0x000fe200078c10ff */
[----:B------:R-:W-:Y:S01]  /*8200*/  STL.64 [R1+0x29b8], R46 ;  /* 0x0029b82e01007387 */ /* 0x000fe20000100a00 */
[----:B------:R-:W-:Y:S02]  /*8210*/  LEA.HI.X.SX32 R83, R83, R0, 0x2, P2 ;  /* 0x0000000053537211 */ /* 0x000fe400010f16ff */
[-C--:B------:R-:W-:Y:S01]  /*8220*/  LEA R92, P2, R93, R130.reuse, 0x2 ;  /* 0x000000825d5c7211 */ /* 0x080fe200078410ff */
        /* <DEDUP_REMOVED lines=21> */
[----:B------:R1:W-:Y:S01]  /*8380*/  STL.64 [R1+0x29f8], R8 ;  /* 0x0029f80801007387 */ /* 0x0003e20000100a00 */
[----:B------:R-:W-:Y:S02]  /*8390*/  LEA R104, P6, R105, R130, 0x2 ;  /* 0x0000008269687211 */ /* 0x000fe400078c10ff */
[----:B------:R-:W-:Y:S02]  /*83a0*/  LEA.HI.X.SX32 R103, R103, R0, 0x2, P2 ;  /* 0x0000000067677211 */ /* 0x000fe400010f16ff */
[----:B------:R-:W-:Y:S02]  /*83b0*/  LEA R106, P2, R107, R130, 0x2 ;  /* 0x000000826b6a7211 */ /* 0x000fe400078410ff */
[----:B------:R-:W-:Y:S02]  /*83c0*/  LEA.HI.X.SX32 R205, R129, R0, 0x2, P5 ;  /* 0x0000000081cd7211 */ /* 0x000fe400028f16ff */
[----:B------:R-:W-:-:S02]  /*83d0*/  LEA R214, P5, R112, R130, 0x2 ;  /* 0x0000008270d67211 */ /* 0x000fc400078a10ff */
[----:B------:R-:W-:Y:S02]  /*83e0*/  LEA.HI.X.SX32 R105, R105, R0, 0x2, P6 ;  /* 0x0000000069697211 */ /* 0x000fe400030f16ff */
[----:B------:R-:W-:Y:S02]  /*83f0*/  LEA R108, P6, R109, R130, 0x2 ;  /* 0x000000826d6c7211 */ /* 0x000fe400078c10ff */
[----:B------:R-:W-:Y:S02]  /*8400*/  LEA.HI.X.SX32 R107, R107, R0, 0x2, P2 ;  /* 0x000000006b6b7211 */ /* 0x000fe400010f16ff */
[----:B------:R-:W-:Y:S02]  /*8410*/  LEA R18, P2, R19, R130, 0x2 ;  /* 0x0000008213127211 */ /* 0x000fe400078410ff */
[-C--:B------:R-:W-:Y:S02]  /*8420*/  LEA.HI.X.SX32 R209, R125, R0.reuse, 0x2, P3 ;  /* 0x000000007dd17211 */ /* 0x080fe400018f16ff */
[----:B------:R-:W-:-:S02]  /*8430*/  LEA.HI.X.SX32 R215, R112, R0, 0x2, P5 ;  /* 0x0000000070d77211 */ /* 0x000fc400028f16ff */
[-C--:B------:R-:W-:Y:S02]  /*8440*/  LEA R190, P3, R123, R130.reuse, 0x2 ;  /* 0x000000827bbe7211 */ /* 0x080fe400078610ff */
[----:B------:R-:W-:Y:S02]  /*8450*/  LEA R236, P5, R26, R130, 0x2 ;  /* 0x000000821aec7211 */ /* 0x000fe400078a10ff */
[----:B------:R-:W-:Y:S02]  /*8460*/  LEA.HI.X.SX32 R109, R109, R0, 0x2, P6 ;  /* 0x000000006d6d7211 */ /* 0x000fe400030f16ff */
[----:B------:R-:W-:Y:S02]  /*8470*/  LEA R112, P6, R113, R130, 0x2 ;  /* 0x0000008271707211 */ /* 0x000fe400078c10ff */
[----:B------:R-:W-:Y:S02]  /*8480*/  LEA.HI.X.SX32 R19, R19, R0, 0x2, P2 ;  /* 0x0000000013137211 */ /* 0x000fe400010f16ff */
[----:B------:R-:W-:-:S02]  /*8490*/  LEA R140, P2, R117, R130, 0x2 ;  /* 0x00000082758c7211 */ /* 0x000fc400078410ff */
[-C--:B------:R-:W-:Y:S02]  /*84a0*/  LEA.HI.X.SX32 R191, R123, R0.reuse, 0x2, P3 ;  /* 0x000000007bbf7211 */ /* 0x080fe400018f16ff */
[----:B------:R-:W-:Y:S02]  /*84b0*/  LEA.HI.X.SX32 R237, R26, R0, 0x2, P5 ;  /* 0x000000001aed7211 */ /* 0x000fe400028f16ff */
[-C--:B------:R-:W-:Y:S02]  /*84c0*/  LEA R212, P3, R116, R130.reuse, 0x2 ;  /* 0x0000008274d47211 */ /* 0x080fe400078610ff */
[----:B------:R-:W-:Y:S02]  /*84d0*/  LEA R26, P5, R27, R130, 0x2 ;  /* 0x000000821b1a7211 */ /* 0x000fe400078a10ff */
[----:B------:R-:W-:Y:S02]  /*84e0*/  LEA.HI.X.SX32 R113, R113, R0, 0x2, P6 ;  /* 0x0000000071717211 */ /* 0x000fe400030f16ff */
        /* <DEDUP_REMOVED lines=11> */
[----:B------:R-:W-:Y:S02]  /*85a0*/  LEA.HI.X.SX32 R123, R21, R0, 0x2, P2 ;  /* 0x00000000157b7211 */ /* 0x000fe400010f16ff */
[----:B------:R-:W-:-:S02]  /*85b0*/  LEA R126, P2, R7, R130, 0x2 ;  /* 0x00000082077e7211 */ /* 0x000fc400078410ff */
[-C--:B------:R-:W-:Y:S02]  /*85c0*/  LEA.HI.X.SX32 R233, R20, R0.reuse, 0x2, P3 ;  /* 0x0000000014e97211 */ /* 0x080fe400018f16ff */
[-C--:B------:R-:W-:Y:S01]  /*85d0*/  LEA.HI.X.SX32 R143, R15, R0.reuse, 0x2, P4 ;  /* 0x000000000f8f7211 */ /* 0x080fe200020f16ff */
[----:B------:R-:W-:Y:S01]  /*85e0*/  IMAD R15, R239, UR7, RZ ;  /* 0x00000007ef0f7c24 */ /* 0x000fe2000f8e02ff */
[----:B------:R-:W-:Y:S02]  /*85f0*/  LEA.HI.X.SX32 R235, R6, R0, 0x2, P5 ;  /* 0x0000000006eb7211 */ /* 0x000fe400028f16ff */
[-C--:B------:R-:W-:Y:S02]  /*8600*/  LEA R220, P3, R118, R130.reuse, 0x2 ;  /* 0x0000008276dc7211 */ /* 0x080fe400078610ff */
[-C--:B------:R-:W-:Y:S02]  /*8610*/  LEA R132, P4, R119, R130.reuse, 0x2 ;  /* 0x0000008277847211 */ /* 0x080fe400078810ff */
[----:B------:R-:W-:-:S02]  /*8620*/  LEA R222, P5, R131, R130, 0x2 ;  /* 0x0000008283de7211 */ /* 0x000fc400078a10ff */
[----:B------:R-:W-:Y:S02]  /*8630*/  LEA.HI.X.SX32 R117, R4, R0, 0x2, P6 ;  /* 0x0000000004757211 */ /* 0x000fe400030f16ff */
[----:B------:R-:W-:Y:S02]  /*8640*/  LEA R146, P6, R147, R130, 0x2 ;  /* 0x0000008293927211 */ /* 0x000fe400078c10ff */
[-C--:B------:R-:W-:Y:S01]  /*8650*/  LEA.HI.X.SX32 R125, R5, R0.reuse, 0x2, P1 ;  /* 0x00000000057d7211 */ /* 0x080fe200008f16ff */
[----:B------:R-:W-:Y:S01]  /*8660*/  IMAD R5, R241, UR7, RZ ;  /* 0x00000007f1057c24 */ /* 0x000fe2000f8e02ff */
[----:B------:R-:W-:Y:S01]  /*8670*/  LEA.HI.X.SX32 R127, R7, R0, 0x2, P2 ;  /* 0x00000000077f7211 */ /* 0x000fe200010f16ff */
[----:B------:R-:W-:Y:S01]  /*8680*/  IMAD R241, R240, UR7, RZ ;  /* 0x00000007f0f17c24 */ /* 0x000fe2000f8e02ff */
[----:B------:R-:W-:Y:S02]  /*8690*/  LEA R20, P2, R245, R130, 0x2 ;  /* 0x00000082f5147211 */ /* 0x000fe400078410ff */
[----:B------:R-:W-:-:S02]  /*86a0*/  LEA.HI.X.SX32 R221, R118, R0, 0x2, P3 ;  /* 0x0000000076dd7211 */ /* 0x000fc400018f16ff */
[-C--:B------:R-:W-:Y:S02]  /*86b0*/  LEA.HI.X.SX32 R133, R119, R0.reuse, 0x2, P4 ;  /* 0x0000000077857211 */ /* 0x080fe400020f16ff */
[----:B------:R-:W-:Y:S02]  /*86c0*/  LEA.HI.X.SX32 R223, R131, R0, 0x2, P5 ;  /* 0x0000000083df7211 */ /* 0x000fe400028f16ff */
[-C--:B------:R-:W-:Y:S02]  /*86d0*/  LEA R110, P1, R246, R130.reuse, 0x2 ;  /* 0x00000082f66e7211 */ /* 0x080fe400078210ff */
[-C--:B------:R-:W-:Y:S02]  /*86e0*/  LEA R228, P3, R229, R130.reuse, 0x2 ;  /* 0x00000082e5e47211 */ /* 0x080fe400078610ff */
[-C--:B------:R-:W-:Y:S02]  /*86f0*/  LEA R118, P4, R244, R130.reuse, 0x2 ;  /* 0x00000082f4767211 */ /* 0x080fe400078810ff */
[----:B------:R-:W-:-:S02]  /*8700*/  LEA R6, P5, R243, R130, 0x2 ;  /* 0x00000082f3067211 */ /* 0x000fc400078a10ff */
[----:B------:R-:W-:Y:S02]  /*8710*/  LEA.HI.X.SX32 R147, R147, R0, 0x2, P6 ;  /* 0x0000000093937211 */ /* 0x000fe400030f16ff */
[----:B------:R-:W-:Y:S02]  /*8720*/  LEA R130, P6, R242, R130, 0x2 ;  /* 0x00000082f2827211 */ /* 0x000fe400078c10ff */
[-C--:B------:R-:W-:Y:S02]  /*8730*/  LEA.HI.X.SX32 R21, R245, R0.reuse, 0x2, P2 ;  /* 0x00000000f5157211 */ /* 0x080fe400010f16ff */
[----:B------:R-:W-:Y:S02]  /*8740*/  LEA R4, P2, R5, UR22, 0x2 ;  /* 0x0000001605047c11 */ /* 0x000fe4000f8410ff */
[-C--:B------:R-:W-:Y:S02]  /*8750*/  LEA.HI.X.SX32 R111, R246, R0.reuse, 0x2, P1 ;  /* 0x00000000f66f7211 */ /* 0x080fe400008f16ff */
[----:B------:R-:W-:-:S02]  /*8760*/  LEA.HI.X.SX32 R229, R229, R0, 0x2, P3 ;  /* 0x00000000e5e57211 */ /* 0x000fc400018f16ff */
[-C--:B------:R-:W-:Y:S01]  /*8770*/  LEA.HI.X.SX32 R119, R244, R0.reuse, 0x2, P4 ;  /* 0x00000000f4777211 */ /* 0x080fe200020f16ff */
[----:B------:R-:W-:Y:S01]  /*8780*/  IMAD.SHL.U32 R244, R2, 0x4, RZ ;  /* 0x0000000402f47824 */ /* 0x000fe200078e00ff */
[-C--:B------:R-:W-:Y:S02]  /*8790*/  LEA.HI.X.SX32 R7, R243, R0.reuse, 0x2, P5 ;  /* 0x00000000f3077211 */ /* 0x080fe400028f16ff */
[----:B------:R-:W-:Y:S01]  /*87a0*/  LEA.HI.X.SX32 R131, R242, R0, 0x2, P6 ;  /* 0x00000000f2837211 */ /* 0x000fe200030f16ff */
[----:B------:R-:W-:Y:S01]  /*87b0*/  IMAD R0, R238, UR7, RZ ;  /* 0x00000007ee007c24 */ /* 0x000fe2000f8e02ff */
[----:B------:R-:W-:Y:S01]  /*87c0*/  LEA.HI.X.SX32 R5, R5, UR23, 0x2, P2 ;  /* 0x0000001705057c11 */ /* 0x000fe200090f16ff */
[----:B------:R-:W-:Y:S01]  /*87d0*/  ULDC.64 UR6, c[0x0][0x208] ;  /* 0x0000820000067ab9 */ /* 0x000fe20000000a00 */
[----:B------:R-:W-:Y:S02]  /*87e0*/  LOP3.LUT R252, R10, 0x70, RZ, 0xc0, !PT ;  /* 0x000000700afc7812 */ /* 0x000fe400078ec0ff */
[----:B------:R-:W-:Y:S01]  /*87f0*/  LOP3.LUT R11, R13, 0x7f, RZ, 0xc0, !PT ;  /* 0x0000007f0d0b7812 */ /* 0x000fe200078ec0ff */
[----:B-1----:R-:W-:Y:S01]  /*8800*/  IMAD.WIDE R8, R2, 0x4, R4 ;  /* 0x0000000402087825 */ /* 0x002fe200078e0204 */
[----:B------:R-:W-:Y:S01]  /*8810*/  PLOP3.LUT P2, PT, PT, PT, UP0, 0x80, 0x0 ;  /* 0x000000000000781c */ /* 0x000fe20003f4f008 */
[----:B------:R-:W1:Y:S01]  /*8820*/  LDC R10, c[0x0][0x230] ;  /* 0x00008c00ff0a7b82 */ /* 0x000e620000000800 */
[----:B------:R-:W-:Y:S01]  /*8830*/  LEA R238, P3, R241, UR22, 0x2 ;  /* 0x00000016f1ee7c11 */ /* 0x000fe2000f8610ff */
[----:B------:R-:W-:Y:S01]  /*8840*/  IMAD R252, R11, 0x80, R252 ;  /* 0x000000800bfc7824 */ /* 0x000fe200078e02fc */
[----:B------:R-:W-:Y:S01]  /*8850*/  LEA R242, P5, R0, UR22, 0x2 ;  /* 0x0000001600f27c11 */ /* 0x000fe2000f8a10ff */
[----:B------:R-:W-:Y:S01]  /*8860*/  IMAD.WIDE R38, R244, 0x4, R4 ;  /* 0x00000004f4267825 */ /* 0x000fe200078e0204 */
[----:B------:R-:W-:-:S02]  /*8870*/  LEA.HI.X.SX32 R239, R241, UR23, 0x2, P3 ;  /* 0x00000017f1ef7c11 */ /* 0x000fc400098f16ff */
[----:B------:R-:W-:Y:S01]  /*8880*/  PLOP3.LUT P6, PT, PT, PT, UP0, 0x80, 0x0 ;  /* 0x000000000000781c */ /* 0x000fe20003fcf008 */
[----:B------:R-:W-:Y:S01]  /*8890*/  VIADD R245, R252, UR45 ;  /* 0x0000002dfcf57c36 */ /* 0x000fe20008000000 */
[----:B------:R-:W-:Y:S01]  /*88a0*/  LEA.HI.X.SX32 R243, R0, UR23, 0x2, P5 ;  /* 0x0000001700f37c11 */ /* 0x000fe2000a8f16ff */
[C---:B------:R-:W-:Y:S01]  /*88b0*/  IMAD.WIDE R172, R2.reuse, 0x4, R238 ;  /* 0x0000000402ac7825 */ /* 0x040fe200078e02ee */
[----:B------:R-:W-:Y:S01]  /*88c0*/  PLOP3.LUT P3, PT, PT, PT, UP0, 0x80, 0x0 ;  /* 0x000000000000781c */ /* 0x000fe20003f6f008 */
[----:B------:R3:W-:Y:S01]  /*88d0*/  STL.64 [R1+0x380], R38 ;  /* 0x0003802601007387 */ /* 0x0007e20000100a00 */
[----:B------:R-:W-:Y:S01]  /*88e0*/  PLOP3.LUT P5, PT, PT, PT, UP0, 0x80, 0x0 ;  /* 0x000000000000781c */ /* 0x000fe20003faf008 */
[----:B------:R-:W-:Y:S01]  /*88f0*/  UISETP.GE.U32.AND UP0, UPT, UR11, 0x7fffffde, UPT ;  /* 0x7fffffde0b00788c */ /* 0x000fe2000bf06070 */
[C---:B------:R-:W-:Y:S01]  /*8900*/  LEA R240, P4, R15.reuse, UR22, 0x2 ;  /* 0x000000160ff07c11 */ /* 0x040fe2000f8810ff */
[----:B------:R-:W-:Y:S01]  /*8910*/  @!PT LDS RZ, [RZ] ;  /* 0x00000000fffff984 */ /* 0x000fe20000000800 */
[----:B------:R-:W-:Y:S01]  /*8920*/  @!PT LDS RZ, [RZ] ;  /* 0x00000000fffff984 */ /* 0x000fe20000000800 */
[----:B------:R-:W-:Y:S01]  /*8930*/  @!PT LDS RZ, [RZ] ;  /* 0x00000000fffff984 */ /* 0x000fe20000000800 */
[----:B------:R-:W-:Y:S01]  /*8940*/  LDGSTS.E [R245], desc[UR6][R4.64], !P2 ;  /* 0x0000000004f57fae */ /* 0x000fe2000d121846 */
[----:B------:R-:W-:Y:S01]  /*8950*/  PLOP3.LUT P2, PT, PT, PT, UP1, 0x80, 0x0 ;  /* 0x000000000000781c */ /* 0x000fe20003f4f018 */
[C---:B------:R-:W-:Y:S01]  /*8960*/  IMAD.WIDE R148, R2.reuse, 0x4, R242 ;  /* 0x0000000402947825 */ /* 0x040fe200078e02f2 */
[----:B------:R-:W-:Y:S01]  /*8970*/  LEA.HI.X.SX32 R241, R15, UR23, 0x2, P4 ;  /* 0x000000170ff17c11 */ /* 0x000fe2000a0f16ff */
[----:B------:R-:W-:Y:S01]  /*8980*/  LDGSTS.E [R245+0x4000], desc[UR6][R238.64], !P6 ;  /* 0x04000000eef57fae */ /* 0x000fe2000f121846 */
[----:B------:R-:W-:Y:S01]  /*8990*/  PLOP3.LUT P4, PT, PT, PT, UP1, 0x80, 0x0 ;  /* 0x000000000000781c */ /* 0x000fe20003f8f018 */
[----:B------:R-:W-:Y:S01]  /*89a0*/  IMAD.SHL.U32 R0, R2, 0x2, RZ ;  /* 0x0000000202007824 */ /* 0x000fe200078e00ff */
[----:B------:R-:W-:Y:S01]  /*89b0*/  LOP3.LUT R36, R252, 0x10, RZ, 0x3c, !PT ;  /* 0x00000010fc247812 */ /* 0x000fe200078e3cff */
[----:B------:R-:W-:Y:S01]  /*89c0*/  LDGSTS.E [R245+0x8000], desc[UR6][R240.64], !P3 ;  /* 0x08000000f0f57fae */ /* 0x000fe2000d921846 */
[----:B------:R-:W-:Y:S01]  /*89d0*/  PLOP3.LUT P3, PT, PT, PT, UP1, 0x80, 0x0 ;  /* 0x000000000000781c */ /* 0x000fe20003f6f018 */
[----:B------:R-:W-:Y:S01]  /*89e0*/  IMAD.WIDE R40, R2, 0x4, R240 ;  /* 0x0000000402287825 */ /* 0x000fe200078e02f0 */
[----:B------:R-:W-:Y:S01]  /*89f0*/  ISETP.GE.U32.AND P1, PT, R247, 0x7fffffd3, PT ;  /* 0x7fffffd3f700780c */ /* 0x000fe20003f26070 */
[----:B------:R-:W-:Y:S01]  /*8a00*/  LDGSTS.E [R245+0xc000], desc[UR6][R242.64], !P5 ;  /* 0x0c000000f2f57fae */ /* 0x000fe2000e921846 */
[----:B------:R-:W-:Y:S01]  /*8a10*/  PLOP3.LUT P5, PT, PT, PT, UP1, 0x80, 0x0 ;  /* 0x000000000000781c */ /* 0x000fe20003faf018 */
[----:B------:R-:W-:Y:S01]  /*8a20*/  UISETP.GE.U32.AND UP1, UPT, UR12, 0x7fffffdd, UPT ;  /* 0x7fffffdd0c00788c */ /* 0x000fe2000bf26070 */
[----:B------:R-:W-:Y:S01]  /*8a30*/  IMAD.WIDE R138, R0, 0x4, R4 ;  /* 0x00000004008a7825 */ /* 0x000fe200078e0204 */
[----:B------:R-:W-:-:S02]  /*8a40*/  LOP3.LUT R13, R13, 0x1f, RZ, 0xc0, !PT ;  /* 0x0000001f0d0d7812 */ /* 0x000fc400078ec0ff */
[----:B------:R-:W-:Y:S01]  /*8a50*/  LDGSTS.E [R245+0x4], desc[UR6][R8.64], !P4 ;  /* 0x0000400008f57fae */ /* 0x000fe2000e121846 */
[----:B------:R-:W-:Y:S01]  /*8a60*/  PLOP3.LUT P4, PT, PT, PT, UP0, 0x80, 0x0 ;  /* 0x000000000000781c */ /* 0x000fe20003f8f008 */
[C---:B------:R-:W-:Y:S02]  /*8a70*/  IMAD.WIDE R48, R0.reuse, 0x4, R238 ;  /* 0x0000000400307825 */ /* 0x040fe400078e02ee */
[----:B------:R-:W-:Y:S01]  /*8a80*/  LDGSTS.E [R245+0x4004], desc[UR6][R172.64], !P2 ;  /* 0x04004000acf57fae */ /* 0x000fe2000d121846 */
[----:B------:R-:W-:Y:S01]  /*8a90*/  PLOP3.LUT P2, PT, PT, PT, UP0, 0x80, 0x0 ;  /* 0x000000000000781c */ /* 0x000fe20003f4f008 */
[C---:B------:R-:W-:Y:S02]  /*8aa0*/  IMAD.WIDE R136, R0.reuse, 0x4, R240 ;  /* 0x0000000400887825 */ /* 0x040fe400078e02f0 */
[----:B------:R-:W-:Y:S01]  /*8ab0*/  LDGSTS.E [R245+0x8004], desc[UR6][R40.64], !P3 ;  /* 0x0800400028f57fae */ /* 0x000fe2000d921846 */
[----:B------:R-:W-:Y:S01]  /*8ac0*/  PLOP3.LUT P3, PT, PT, PT, UP0, 0x80, 0x0 ;  /* 0x000000000000781c */ /* 0x000fe20003f6f008 */
[----:B------:R-:W-:-:S02]  /*8ad0*/  IMAD.WIDE R46, R0, 0x4, R242 ;  /* 0x00000004002e7825 */ /* 0x000fc400078e02f2 */
[----:B------:R-:W-:Y:S01]  /*8ae0*/  LDGSTS.E [R245+0xc004], desc[UR6][R148.64], !P5 ;  /* 0x0c00400094f57fae */ /* 0x000fe2000e921846 */
[----:B------:R-:W-:Y:S01]  /*8af0*/  PLOP3.LUT P5, PT, PT, PT, UP0, 0x80, 0x0 ;  /* 0x000000000000781c */ /* 0x000fe20003faf008 */
[----:B------:R-:W-:Y:S01]  /*8b00*/  IMAD R15, R2, 0x3, RZ ;  /* 0x00000003020f7824 */ /* 0x000fe200078e02ff */
[----:B------:R-:W-:Y:S01]  /*8b10*/  UISETP.GE.U32.AND UP0, UPT, UR13, 0x7fffffdc, UPT ;  /* 0x7fffffdc0d00788c */ /* 0x000fe2000bf06070 */
        /* <DEDUP_REMOVED lines=8> */
[C---:B------:R-:W-:Y:S02]  /*8ba0*/  IMAD.WIDE R44, R15.reuse, 0x4, R240 ;  /* 0x000000040f2c7825 */ /* 0x040fe400078e02f0 */
[----:B------:R-:W-:Y:S01]  /*8bb0*/  LDGSTS.E [R245+0xc008], desc[UR6][R46.64], !P5 ;  /* 0x0c0080002ef57fae */ /* 0x000fe2000e921846 */
[----:B------:R-:W-:Y:S01]  /*8bc0*/  PLOP3.LUT P5, PT, PT, PT, UP1, 0x80, 0x0 ;  /* 0x000000000000781c */ /* 0x000fe20003faf018 */
[----:B------:R-:W-:Y:S01]  /*8bd0*/  IMAD.WIDE R166, R15, 0x4, R242 ;  /* 0x000000040fa67825 */ /* 0x000fe200078e02f2 */
[----:B------:R-:W-:Y:S01]  /*8be0*/  UISETP.GE.U32.AND UP1, UPT, UR14, 0x7fffffdb, UPT ;  /* 0x7fffffdb0e00788c */ /* 0x000fe2000bf26070 */
[----:B------:R-:W-:Y:S01]  /*8bf0*/  LDGSTS.E [R245+0xc], desc[UR6][R50.64], !P4 ;  /* 0x0000c00032f57fae */ /* 0x000fe2000e121846 */
[----:B------:R-:W-:Y:S01]  /*8c00*/  PLOP3.LUT P4, PT, PT, PT, UP0, 0x80, 0x0 ;  /* 0x000000000000781c */ /* 0x000fe20003f8f008 */
[----:B------:R-:W-:-:S02]  /*8c10*/  VIADD R246, R36, UR45 ;  /* 0x0000002d24f67c36 */ /* 0x000fc40008000000 */
[----:B------:R-:W-:Y:S01]  /*8c20*/  LDGSTS.E [R245+0x400c], desc[UR6][R154.64], !P2 ;  /* 0x0400c0009af57fae */ /* 0x000fe2000d121846 */
[----:B------:R-:W-:Y:S01]  /*8c30*/  PLOP3.LUT P2, PT, PT, PT, UP0, 0x80, 0x0 ;  /* 0x000000000000781c */ /* 0x000fe20003f4f008 */
[C---:B------:R-:W-:Y:S02]  /*8c40*/  IMAD.WIDE R36, R244.reuse, 0x4, R238 ;  /* 0x00000004f4247825 */ /* 0x040fe400078e02ee */
[----:B------:R-:W-:Y:S01]  /*8c50*/  LDGSTS.E [R245+0x800c], desc[UR6][R44.64], !P3 ;  /* 0x0800c0002cf57fae */ /* 0x000fe2000d921846 */
[----:B------:R-:W-:Y:S01]  /*8c60*/  PLOP3.LUT P3, PT, PT, PT, UP0, 0x80, 0x0 ;  /* 0x000000000000781c */ /* 0x000fe20003f6f008 */
[----:B------:R-:W-:Y:S02]  /*8c70*/  IMAD.WIDE R42, R244, 0x4, R242 ;  /* 0x00000004f42a7825 */ /* 0x000fe400078e02f2 */
[----:B------:R-:W-:Y:S01]  /*8c80*/  LDGSTS.E [R245+0xc00c], desc[UR6][R166.64], !P5 ;  /* 0x0c00c000a6f57fae */ /* 0x000fe2000e921846 */
[----:B------:R-:W-:Y:S01]  /*8c90*/  PLOP3.LUT P5, PT, PT, PT, UP0, 0x80, 0x0 ;  /* 0x000000000000781c */ /* 0x000fe20003faf008 */
[C---:B------:R-:W-:Y:S01]  /*8ca0*/  IMAD R247, R2.reuse, 0x5, RZ ;  /* 0x0000000502f77824 */ /* 0x040fe200078e02ff */
[----:B------:R-:W-:Y:S01]  /*8cb0*/  UISETP.GE.U32.AND UP0, UPT, UR15, 0x7fffffda, UPT ;  /* 0x7fffffda0f00788c */ /* 0x000fe2000bf06070 */
[----:B------:R3:W-:Y:S01]  /*8cc0*/  LDGSTS.E [R246], desc[UR6][R38.64], !P4 ;  /* 0x0000000026f67fae */ /* 0x0007e2000e121846 */
[----:B------:R-:W-:Y:S01]  /*8cd0*/  PLOP3.LUT P4, PT, PT, PT, UP1, 0x80, 0x0 ;  /* 0x000000000000781c */ /* 0x000fe20003f8f018 */
[----:B------:R-:W-:-:S02]  /*8ce0*/  IMAD.SHL.U32 R0, R2, 0x8, RZ ;  /* 0x0000000802007824 */ /* 0x000fc400078e00ff */
[----:B------:R2:W-:Y:S01]  /*8cf0*/  STL.64 [R1+0x378], R36 ;  /* 0x0003782401007387 */ /* 0x0005e20000100a00 */
[----:B------:R-:W-:-:S03]  /*8d00*/  IMAD R15, R2, 0x9, RZ ;  /* 0x00000009020f7824 */ /* 0x000fc600078e02ff */
[----:B------:R2:W-:Y:S01]  /*8d10*/  LDGSTS.E [R246+0x4000], desc[UR6][R36.64], !P2 ;  /* 0x0400000024f67fae */ /* 0x0005e2000d121846 */
[----:B------:R-:W-:Y:S01]  /*8d20*/  PLOP3.LUT P2, PT, PT, PT, UP1, 0x80, 0x0 ;  /* 0x000000000000781c */ /* 0x000fe20003f4f018 */
[----:B---3--:R-:W-:-:S04]  /*8d30*/  IMAD.WIDE R38, R247, 0x4, R4 ;  /* 0x00000004f7267825 */ /* 0x008fc800078e0204 */
[----:B--2---:R-:W-:-:S04]  /*8d40*/  IMAD.WIDE R36, R244, 0x4, R240 ;  /* 0x00000004f4247825 */ /* 0x004fc800078e02f0 */
[----:B------:R-:W-:Y:S01]  /*8d50*/  IMAD R244, R2, 0xa, RZ ;  /* 0x0000000a02f47824 */ /* 0x000fe200078e02ff */
[----:B------:R2:W-:Y:S01]  /*8d60*/  LDGSTS.E [R246+0x8000], desc[UR6][R36.64], !P3 ;  /* 0x0800000024f67fae */ /* 0x0005e2000d921846 */
[----:B------:R-:W-:-:S03]  /*8d70*/  PLOP3.LUT P3, PT, PT, PT, UP1, 0x80, 0x0 ;  /* 0x000000000000781c */ /* 0x000fc60003f6f018 */
[----:B------:R3:W-:Y:S01]  /*8d80*/  LDGSTS.E [R246+0xc000], desc[UR6][R42.64], !P5 ;  /* 0x0c0000002af67fae */ /* 0x0007e2000e921846 */
[----:B------:R-:W-:Y:S01]  /*8d90*/  PLOP3.LUT P5, PT, PT, PT, UP1, 0x80, 0x0 ;  /* 0x000000000000781c */ /* 0x000fe20003faf018 */
[----:B------:R-:W-:Y:S02]  /*8da0*/  UISETP.GE.U32.AND UP1, UPT, UR16, 0x7fffffd9, UPT ;  /* 0x7fffffd91000788c */ /* 0x000fe4000bf26070 */
[----:B------:R2:W-:Y:S04]  /*8db0*/  STL.64 [R1+0x370], R36 ;  /* 0x0003702401007387 */ /* 0x0005e80000100a00 */
[----:B------:R3:W-:Y:S04]  /*8dc0*/  STL.64 [R1+0x368], R42 ;  /* 0x0003682a01007387 */ /* 0x0007e80000100a00 */
[----:B------:R4:W-:Y:S01]  /*8dd0*/  STL.64 [R1+0x360], R38 ;  /* 0x0003602601007387 */ /* 0x0009e20000100a00 */
[----:B--2---:R-:W-:-:S03]  /*8de0*/  IMAD.WIDE R36, R247, 0x4, R238 ;  /* 0x00000004f7247825 */ /* 0x004fc600078e02ee */
[----:B------:R4:W-:Y:S01]  /*8df0*/  LDGSTS.E [R246+0x4], desc[UR6][R38.64], !P4 ;  /* 0x0000400026f67fae */ /* 0x0009e2000e121846 */
[----:B------:R-:W-:Y:S01]  /*8e00*/  PLOP3.LUT P4, PT, PT, PT, UP0, 0x80, 0x0 ;  /* 0x000000000000781c */ /* 0x000fe20003f8f008 */
[----:B---3--:R-:W-:Y:S02]  /*8e10*/  IMAD.WIDE R42, R247, 0x4, R242 ;  /* 0x00000004f72a7825 */ /* 0x008fe400078e02f2 */
[----:B------:R2:W-:Y:S04]  /*8e20*/  STL.64 [R1+0x358], R36 ;  /* 0x0003582401007387 */ /* 0x0005e80000100a00 */
[----:B------:R2:W-:Y:S01]  /*8e30*/  LDGSTS.E [R246+0x4004], desc[UR6][R36.64], !P2 ;  /* 0x0400400024f67fae */ /* 0x0005e2000d121846 */
[----:B------:R-:W-:Y:S01]  /*8e40*/  PLOP3.LUT P2, PT, PT, PT, UP0, 0x80, 0x0 ;  /* 0x000000000000781c */ /* 0x000fe20003f4f008 */
[----:B----4-:R-:W-:-:S04]  /*8e50*/  IMAD.WIDE R38, R248, 0x4, R4 ;  /* 0x00000004f8267825 */ /* 0x010fc800078e0204 */
[----:B--2---:R-:W-:-:S05]  /*8e60*/  IMAD.WIDE R36, R247, 0x4, R240 ;  /* 0x00000004f7247825 */ /* 0x004fca00078e02f0 */
        /* <DEDUP_REMOVED lines=31> */
[----:B------:R-:W-:Y:S02]  /*9060*/  PLOP3.LUT P2, PT, PT, PT, UP0, 0x80, 0x0 ;  /* 0x000000000000781c */ /* 0x000fe40003f4f008 */
[----:B----4-:R-:W-:-:S05]  /*9070*/  LOP3.LUT R38, R252, 0x20, RZ, 0x3c, !PT ;  /* 0x00000020fc267812 */ /* 0x010fca00078e3cff */
[----:B------:R-:W-:Y:S02]  /*9080*/  VIADD R247, R38, UR45 ;  /* 0x0000002d26f77c36 */ /* 0x000fe40008000000 */
[----:B------:R-:W-:-:S04]  /*9090*/  IMAD.WIDE R38, R0, 0x4, R4 ;  /* 0x0000000400267825 */ /* 0x000fc800078e0204 */
        /* <DEDUP_REMOVED lines=11> */
[----:B------:R4:W-:Y:S01]  /*9150*/  LDGSTS.E [R247], desc[UR6][R38.64], !P4 ;  /* 0x0000000026f77fae */ /* 0x0009e2000e121846 */
[----:B------:R-:W-:Y:S01]  /*9160*/  PLOP3.LUT P4, PT, PT, PT, UP1, 0x80, 0x0 ;  /* 0x000000000000781c */ /* 0x000fe20003f8f018 */
[----:B---3--:R-:W-:Y:S02]  /*9170*/  IMAD.WIDE R42, R0, 0x4, R242 ;  /* 0x00000004002a7825 */ /* 0x008fe400078e02f2 */
[----:B------:R2:W-:Y:S04]  /*9180*/  STL.64 [R1+0x2f8], R36 ;  /* 0x0002f82401007387 */ /* 0x0005e80000100a00 */
[----:B------:R2:W-:Y:S01]  /*9190*/  LDGSTS.E [R247+0x4000], desc[UR6][R36.64], !P2 ;  /* 0x0400000024f77fae */ /* 0x0005e2000d121846 */
[----:B------:R-:W-:Y:S01]  /*91a0*/  PLOP3.LUT P2, PT, PT, PT, UP1, 0x80, 0x0 ;  /* 0x000000000000781c */ /* 0x000fe20003f4f018 */
[----:B----4-:R-:W-:-:S04]  /*91b0*/  IMAD.WIDE R38, R15, 0x4, R4 ;  /* 0x000000040f267825 */ /* 0x010fc800078e0204 */
        /* <DEDUP_REMOVED lines=18> */
[----:B--2---:R-:W-:-:S04]  /*92e0*/  IMAD.WIDE R36, R15, 0x4, R240 ;  /* 0x000000040f247825 */ /* 0x004fc800078e02f0 */
[----:B------:R-:W-:Y:S01]  /*92f0*/  VIADD R15, R251, 0xfffffff0 ;  /* 0xfffffff0fb0f7836 */ /* 0x000fe20000000000 */
[----:B------:R2:W-:Y:S01]  /*9300*/  LDGSTS.E [R247+0x8004], desc[UR6][R36.64], !P3 ;  /* 0x0800400024f77fae */ /* 0x0005e2000d921846 */
[----:B------:R-:W-:Y:S01]  /*9310*/  PLOP3.LUT P3, PT, PT, PT, UP0, 0x80, 0x0 ;  /* 0x000000000000781c */ /* 0x000fe20003f6f008 */
[----:B------:R-:W3:Y:S02]  /*9320*/  LDC R251, c[0x0][0x230] ;  /* 0x00008c00fffb7b82 */ /* 0x000ee40000000800 */
[----:B------:R4:W-:Y:S01]  /*9330*/  LDGSTS.E [R247+0xc004], desc[UR6][R42.64], !P5 ;  /* 0x0c0040002af77fae */ /* 0x0009e2000e921846 */
[----:B------:R-:W-:Y:S01]  /*9340*/  PLOP3.LUT P5, PT, PT, PT, UP0, 0x80, 0x0 ;  /* 0x000000000000781c */ /* 0x000fe20003faf008 */
[----:B------:R-:W-:Y:S02]  /*9350*/  UISETP.GE.U32.AND UP0, UPT, UR5, 0x7fffffd4, UPT ;  /* 0x7fffffd40500788c */ /* 0x000fe4000bf06070 */
[----:B------:R2:W-:Y:S01]  /*9360*/  STL.64 [R1+0x2d0], R36 ;  /* 0x0002d02401007387 */ /* 0x0005e20000100a00 */
[----:B------:R-:W-:-:S03]  /*9370*/  USHF.R.U32.HI UR5, URZ, 0x1, UR49 ;  /* 0x000000013f057899 */ /* 0x000fc60008011631 */
[----:B------:R4:W-:Y:S04]  /*9380*/  STL.64 [R1+0x2c8], R42 ;  /* 0x0002c82a01007387 */ /* 0x0009e80000100a00 */
[----:B------:R1:W-:Y:S01]  /*9390*/  STL.64 [R1+0x2c0], R38 ;  /* 0x0002c02601007387 */ /* 0x0003e20000100a00 */
[----:B--2---:R-:W-:-:S03]  /*93a0*/  IMAD.WIDE R36, R244, 0x4, R238 ;  /* 0x00000004f4247825 */ /* 0x004fc600078e02ee */
[----:B------:R1:W-:Y:S01]  /*93b0*/  LDGSTS.E [R247+0x8], desc[UR6][R38.64], !P4 ;  /* 0x0000800026f77fae */ /* 0x0003e2000e121846 */
[----:B------:R-:W-:Y:S01]  /*93c0*/  PLOP3.LUT P4, PT, PT, PT, UP1, 0x80, 0x0 ;  /* 0x000000000000781c */ /* 0x000fe20003f8f018 */
[----:B----4-:R-:W-:Y:S02]  /*93d0*/  IMAD.WIDE R42, R244, 0x4, R242 ;  /* 0x00000004f42a7825 */ /* 0x010fe400078e02f2 */
[----:B------:R2:W-:Y:S04]  /*93e0*/  STL.64 [R1+0x2b8], R36 ;  /* 0x0002b82401007387 */ /* 0x0005e80000100a00 */
[----:B------:R2:W-:Y:S01]  /*93f0*/  LDGSTS.E [R247+0x4008], desc[UR6][R36.64], !P2 ;  /* 0x0400800024f77fae */ /* 0x0005e2000d121846 */
[----:B------:R-:W-:Y:S01]  /*9400*/  PLOP3.LUT P2, PT, PT, PT, UP1, 0x80, 0x0 ;  /* 0x000000000000781c */ /* 0x000fe20003f4f018 */
[----:B-1----:R-:W-:-:S04]  /*9410*/  IMAD.WIDE R38, R249, 0x4, R4 ;  /* 0x00000004f9267825 */ /* 0x002fc800078e0204 */
[----:B--2---:R-:W-:Y:S02]  /*9420*/  IMAD.WIDE R36, R244, 0x4, R240 ;  /* 0x00000004f4247825 */ /* 0x004fe400078e02f0 */
[----:B------:R-:W1:Y:S03]  /*9430*/  LDC R244, c[0x0][0x230] ;  /* 0x00008c00fff47b82 */ /* 0x000e660000000800 */
[----:B------:R2:W-:Y:S01]  /*9440*/  LDGSTS.E [R247+0x8008], desc[UR6][R36.64], !P3 ;  /* 0x0800800024f77fae */ /* 0x0005e2000d921846 */
[----:B------:R-:W-:-:S03]  /*9450*/  PLOP3.LUT P3, PT, PT, PT, UP1, 0x80, 0x0 ;  /* 0x000000000000781c */ /* 0x000fc60003f6f018 */
[----:B------:R4:W-:Y:S01]  /*9460*/  LDGSTS.E [R247+0xc008], desc[UR6][R42.64], !P5 ;  /* 0x0c0080002af77fae */ /* 0x0009e2000e921846 */
[----:B------:R-:W-:-:S03]  /*9470*/  PLOP3.LUT P5, PT, PT, PT, UP1, 0x80, 0x0 ;  /* 0x000000000000781c */ /* 0x000fc60003faf018 */
[----:B------:R2:W-:Y:S04]  /*9480*/  STL.64 [R1+0x2b0], R36 ;  /* 0x0002b02401007387 */ /* 0x0005e80000100a00 */
[----:B------:R4:W-:Y:S04]  /*9490*/  STL.64 [R1+0x2a8], R42 ;  /* 0x0002a82a01007387 */ /* 0x0009e80000100a00 */
[----:B------:R3:W-:Y:S01]  /*94a0*/  STL.64 [R1+0x2a0], R38 ;  /* 0x0002a02601007387 */ /* 0x0007e20000100a00 */
[----:B--2---:R-:W-:-:S03]  /*94b0*/  IMAD.WIDE R36, R249, 0x4, R238 ;  /* 0x00000004f9247825 */ /* 0x004fc600078e02ee */
[----:B------:R3:W-:Y:S01]  /*94c0*/  LDGSTS.E [R247+0xc], desc[UR6][R38.64], !P4 ;  /* 0x0000c00026f77fae */ /* 0x0007e2000e121846 */
[----:B------:R-:W-:Y:S01]  /*94d0*/  PLOP3.LUT P4, PT, PT, PT, UP0, 0x80, 0x0 ;  /* 0x000000000000781c */ /* 0x000fe20003f8f008 */
[----:B----4-:R-:W-:Y:S02]  /*94e0*/  IMAD.WIDE R42, R249, 0x4, R242 ;  /* 0x00000004f92a7825 */ /* 0x010fe400078e02f2 */
[----:B------:R2:W-:Y:S02]  /*94f0*/  STL.64 [R1+0x298], R36 ;  /* 0x0002982401007387 */ /* 0x0005e40000100a00 */
[----:B-1----:R-:W-:Y:S02]  /*9500*/  VIADD R244, R244, 0xffffffea ;  /* 0xffffffeaf4f47836 */ /* 0x002fe40000000000 */
[----:B------:R2:W-:Y:S01]  /*9510*/  LDGSTS.E [R247+0x400c], desc[UR6][R36.64], !P2 ;  /* 0x0400c00024f77fae */ /* 0x0005e2000d121846 */
[----:B------:R-:W-:Y:S02]  /*9520*/  PLOP3.LUT P2, PT, PT, PT, UP0, 0x80, 0x0 ;  /* 0x000000000000781c */ /* 0x000fe40003f4f008 */
[----:B---3--:R-:W-:-:S05]  /*9530*/  LOP3.LUT R38, R252, 0x30, RZ, 0x3c, !PT ;  /* 0x00000030fc267812 */ /* 0x008fca00078e3cff */
[----:B------:R-:W-:Y:S02]  /*9540*/  VIADD R248, R38, UR45 ;  /* 0x0000002d26f87c36 */ /* 0x000fe40008000000 */
[----:B------:R-:W-:-:S04]  /*9550*/  IMAD.WIDE R38, R0, 0x4, R4 ;  /* 0x0000000400267825 */ /* 0x000fc800078e0204 */
[----:B--2---:R-:W-:Y:S02]  /*9560*/  IMAD.WIDE R36, R249, 0x4, R240 ;  /* 0x00000004f9247825 */ /* 0x004fe400078e02f0 */
[----:B------:R-:W1:Y:S03]  /*9570*/  LDC R249, c[0x0][0x230] ;  /* 0x00008c00fff97b82 */ /* 0x000e660000000800 */
[----:B------:R2:W-:Y:S01]  /*9580*/  LDGSTS.E [R247+0x800c], desc[UR6][R36.64], !P3 ;  /* 0x0800c00024f77fae */ /* 0x0005e2000d921846 */
[----:B------:R-:W-:-:S03]  /*9590*/  PLOP3.LUT P3, PT, PT, PT, UP0, 0x80, 0x0 ;  /* 0x000000000000781c */ /* 0x000fc60003f6f008 */
[----:B------:R-:W-:Y:S01]  /*95a0*/  LDGSTS.E [R247+0xc00c], desc[UR6][R42.64], !P5 ;  /* 0x0c00c0002af77fae */ /* 0x000fe2000e921846 */
[----:B------:R-:W-:Y:S01]  /*95b0*/  PLOP3.LUT P5, PT, PT, PT, UP0, 0x80, 0x0 ;  /* 0x000000000000781c */ /* 0x000fe20003faf008 */
[----:B------:R-:W-:Y:S02]  /*95c0*/  UISETP.GT.AND UP0, UPT, UR4, 0x3f, UPT ;  /* 0x0000003f0400788c */ /* 0x000fe4000bf04270 */
[----:B------:R2:W-:Y:S04]  /*95d0*/  STL.64 [R1+0x290], R36 ;  /* 0x0002902401007387 */ /* 0x0005e80000100a00 */
[----:B------:R-:W-:Y:S04]  /*95e0*/  STL.64 [R1+0x288], R42 ;  /* 0x0002882a01007387 */ /* 0x000fe80000100a00 */
[----:B------:R3:W-:Y:S01]  /*95f0*/  STL.64 [R1+0x280], R38 ;  /* 0x0002802601007387 */ /* 0x0007e20000100a00 */
[----:B--2---:R-:W-:-:S03]  /*9600*/  IMAD.WIDE R36, R0, 0x4, R238 ;  /* 0x0000000400247825 */ /* 0x004fc600078e02ee */
[----:B------:R2:W-:Y:S04]  /*9610*/  STL.64 [R1+0x2928], R246 ;  /* 0x002928f601007387 */ /* 0x0005e80000100a00 */
[----:B------:R3:W-:Y:S01]  /*9620*/  LDGSTS.E [R248], desc[UR6][R38.64], !P4 ;  /* 0x0000000026f87fae */ /* 0x0007e2000e121846 */
[----:B------:R-:W-:Y:S02]  /*9630*/  ISETP.GE.U32.AND P4, PT, R250, 0x7fffffd2, PT ;  /* 0x7fffffd2fa00780c */ /* 0x000fe40003f86070 */
[----:B------:R-:W4:Y:S01]  /*9640*/  LDC R250, c[0x0][0x230] ;  /* 0x00008c00fffa7b82 */ /* 0x000f220000000800 */
[----:B------:R1:W-:Y:S04]  /*9650*/  STL.64 [R1+0x278], R36 ;  /* 0x0002782401007387 */ /* 0x0003e80000100a00 */
[----:B------:R1:W-:Y:S01]  /*9660*/  LDGSTS.E [R248+0x4000], desc[UR6][R36.64], !P2 ;  /* 0x0400000024f87fae */ /* 0x0003e2000d121846 */
[----:B------:R-:W-:Y:S01]  /*9670*/  ISETP.GE.U32.AND P2, PT, R15, 0x7fffffd1, PT ;  /* 0x7fffffd10f00780c */ /* 0x000fe20003f46070 */
[----:B------:R-:W-:-:S02]  /*9680*/  VIADD R15, R150, 0xffffffef ;  /* 0xffffffef960f7836 */ /* 0x000fc40000000000 */
[----:B---3--:R-:W-:-:S04]  /*9690*/  IMAD.WIDE R38, R0, 0x4, R240 ;  /* 0x0000000400267825 */ /* 0x008fc800078e02f0 */
[----:B--2---:R-:W-:Y:S01]  /*96a0*/  IMAD R246, R2, 0x1f, RZ ;  /* 0x0000001f02f67824 */ /* 0x004fe200078e02ff */
[----:B------:R2:W-:Y:S01]  /*96b0*/  LDGSTS.E [R248+0x8000], desc[UR6][R38.64], !P3 ;  /* 0x0800000026f87fae */ /* 0x0005e2000d921846 */
[----:B------:R-:W-:Y:S01]  /*96c0*/  ISETP.GE.U32.AND P3, PT, R15, 0x7fffffd0, PT ;  /* 0x7fffffd00f00780c */ /* 0x000fe20003f66070 */
[----:B------:R-:W-:Y:S02]  /*96d0*/  VIADD R15, R12, 0xffffffed ;  /* 0xffffffed0c0f7836 */ /* 0x000fe40000000000 */
[----:B-1----:R-:W-:Y:S01]  /*96e0*/  IMAD.WIDE R36, R0, 0x4, R242 ;  /* 0x0000000400247825 */ /* 0x002fe200078e02f2 */
[----:B------:R2:W-:Y:S01]  /*96f0*/  STL.64 [R1+0x270], R38 ;  /* 0x0002702601007387 */ /* 0x0005e20000100a00 */
[----:B------:R-:W1:Y:S01]  /*9700*/  LDC R12, c[0x0][0x230] ;  /* 0x00008c00ff0c7b82 */ /* 0x000e620000000800 */
[----:B------:R-:W-:Y:S01]  /*9710*/  ISETP.GE.U32.AND P6, PT, R15, 0x7fffffce, PT ;  /* 0x7fffffce0f00780c */ /* 0x000fe20003fc6070 */
[----:B------:R-:W-:Y:S01]  /*9720*/  VIADD R0, R151, 0xffffffee ;  /* 0xffffffee97007836 */ /* 0x000fe20000000000 */
[----:B------:R3:W-:Y:S01]  /*9730*/  LDGSTS.E [R248+0xc000], desc[UR6][R36.64], !P5 ;  /* 0x0c00000024f87fae */ /* 0x0007e2000e921846 */
[----:B------:R-:W-:-:S02]  /*9740*/  IMAD R15, R2, 0xe, RZ ;  /* 0x0000000e020f7824 */ /* 0x000fc400078e02ff */
[----:B------:R-:W-:Y:S01]  /*9750*/  IMAD.WIDE R144, R246, 0x4, R238 ;  /* 0x00000004f6907825 */ /* 0x000fe200078e02ee */
[----:B------:R-:W-:Y:S01]  /*9760*/  ISETP.GE.U32.AND P5, PT, R0, 0x7fffffcf, PT ;  /* 0x7fffffcf0000780c */ /* 0x000fe20003fa6070 */
[----:B------:R3:W-:Y:S02]  /*9770*/  STL.64 [R1+0x268], R36 ;  /* 0x0002682401007387 */ /* 0x0007e40000100a00 */
[----:B------:R-:W-:-:S04]  /*9780*/  IMAD R0, R2, 0xd, RZ ;  /* 0x0000000d02007824 */ /* 0x000fc800078e02ff */
[----:B------:R-:W-:-:S04]  /*9790*/  IMAD.WIDE R120, R0, 0x4, R4 ;  /* 0x0000000400787825 */ /* 0x000fc800078e0204 */
[C---:B------:R-:W-:Y:S01]  /*97a0*/  IMAD.WIDE R42, R0.reuse, 0x4, R238 ;  /* 0x00000004002a7825 */ /* 0x040fe200078e02ee */
[----:B------:R4:W-:Y:S03]  /*97b0*/  STL.64 [R1+0x260], R120 ;  /* 0x0002607801007387 */ /* 0x0009e60000100a00 */
[C---:B--2---:R-:W-:Y:S01]  /*97c0*/  IMAD.WIDE R38, R0.reuse, 0x4, R240 ;  /* 0x0000000400267825 */ /* 0x044fe200078e02f0 */
[----:B------:R4:W-:Y:S03]  /*97d0*/  LDGSTS.E [R248+0x4], desc[UR6][R120.64], !P1 ;  /* 0x0000400078f87fae */ /* 0x0009e6000c921846 */
[----:B---3--:R-:W-:Y:S01]  /*97e0*/  IMAD.WIDE R36, R0, 0x4, R242 ;  /* 0x0000000400247825 */ /* 0x008fe200078e02f2 */
[----:B------:R2:W-:Y:S03]  /*97f0*/  STL.64 [R1+0x258], R42 ;  /* 0x0002582a01007387 */ /* 0x0005e60000100a00 */
[----:B------:R-:W-:Y:S01]  /*9800*/  VIADD R0, R10, 0xffffffec ;  /* 0xffffffec0a007836 */ /* 0x000fe20000000000 */
[----:B------:R2:W-:Y:S01]  /*9810*/  LDGSTS.E [R248+0x4004], desc[UR6][R42.64], !P1 ;  /* 0x040040002af87fae */ /* 0x0005e2000c921846 */
[----:B------:R-:W-:Y:S01]  /*9820*/  LOP3.LUT R10, R252, 0x40, RZ, 0x3c, !PT ;  /* 0x00000040fc0a7812 */ /* 0x000fe200078e3cff */
[----:B----4-:R-:W-:-:S02]  /*9830*/  IMAD.WIDE R120, R15, 0x4, R4 ;  /* 0x000000040f787825 */ /* 0x010fc400078e0204 */
[----:B------:R3:W-:Y:S04]  /*9840*/  STL.64 [R1+0x250], R38 ;  /* 0x0002502601007387 */ /* 0x0007e80000100a00 */
[----:B------:R3:W-:Y:S01]  /*9850*/  LDGSTS.E [R248+0x8004], desc[UR6][R38.64], !P1 ;  /* 0x0800400026f87fae */ /* 0x0007e2000c921846 */
[----:B--2---:R-:W-:-:S03]  /*9860*/  IMAD.WIDE R42, R15, 0x4, R238 ;  /* 0x000000040f2a7825 */ /* 0x004fc600078e02ee */
[----:B------:R2:W-:Y:S04]  /*9870*/  STL.64 [R1+0x248], R36 ;  /* 0x0002482401007387 */ /* 0x0005e80000100a00 */
[----:B------:R2:W-:Y:S01]  /*9880*/  LDGSTS.E [R248+0xc004], desc[UR6][R36.64], !P1 ;  /* 0x0c00400024f87fae */ /* 0x0005e2000c921846 */
[----:B------:R-:W-:Y:S01]  /*9890*/  ISETP.GE.U32.AND P1, PT, R0, 0x7fffffcd, PT ;  /* 0x7fffffcd0000780c */ /* 0x000fe20003f26070 */
[----:B------:R-:W-:Y:S02]  /*98a0*/  VIADD R0, R249, 0xffffffeb ;  /* 0xffffffebf9007836 */ /* 0x000fe40000000000 */
[C---:B---3--:R-:W-:Y:S01]  /*98b0*/  IMAD.WIDE R38, R15.reuse, 0x4, R240 ;  /* 0x000000040f267825 */ /* 0x048fe200078e02f0 */
[----:B------:R3:W-:Y:S03]  /*98c0*/  LDGSTS.E [R248+0x8], desc[UR6][R120.64], !P4 ;  /* 0x0000800078f87fae */ /* 0x0007e6000e121846 */
[----:B------:R-:W-:Y:S01]  /*98d0*/  VIADD R249, R10, UR45 ;  /* 0x0000002d0af97c36 */ /* 0x000fe20008000000 */
[----:B------:R4:W-:Y:S01]  /*98e0*/  LDGSTS.E [R248+0x4008], desc[UR6][R42.64], !P4 ;  /* 0x040080002af87fae */ /* 0x0009e2000e121846 */
[----:B------:R-:W-:Y:S01]  /*98f0*/  LOP3.LUT R10, R252, 0x50, RZ, 0x3c, !PT ;  /* 0x00000050fc0a7812 */ /* 0x000fe200078e3cff */
[----:B--2---:R-:W-:-:S02]  /*9900*/  IMAD.WIDE R36, R15, 0x4, R242 ;  /* 0x000000040f247825 */ /* 0x004fc400078e02f2 */
[----:B------:R2:W-:Y:S02]  /*9910*/  LDGSTS.E [R248+0x8008], desc[UR6][R38.64], !P4 ;  /* 0x0800800026f87fae */ /* 0x0005e4000e121846 */
[----:B------:R-:W-:Y:S02]  /*9920*/  IMAD.SHL.U32 R15, R2, 0x10, RZ ;  /* 0x00000010020f7824 */ /* 0x000fe400078e00ff */
[----:B------:R1:W-:Y:S01]  /*9930*/  LDGSTS.E [R248+0xc008], desc[UR6][R36.64], !P4 ;  /* 0x0c00800024f87fae */ /* 0x0003e2000e121846 */
[----:B------:R-:W-:Y:S01]  /*9940*/  ISETP.GE.U32.AND P4, PT, R0, 0x7fffffcc, PT ;  /* 0x7fffffcc0000780c */ /* 0x000fe20003f86070 */
[----:B------:R-:W-:Y:S02]  /*9950*/  IMAD R0, R2, 0xf, RZ ;  /* 0x0000000f02007824 */ /* 0x000fe400078e02ff */
[----:B------:R3:W-:Y:S04]  /*9960*/  STL.64 [R1+0x240], R120 ;  /* 0x0002407801007387 */ /* 0x0007e80000100a00 */
[----:B------:R4:W-:Y:S04]  /*9970*/  STL.64 [R1+0x238], R42 ;  /* 0x0002382a01007387 */ /* 0x0009e80000100a00 */
[----:B------:R2:W-:Y:S01]  /*9980*/  STL.64 [R1+0x230], R38 ;  /* 0x0002302601007387 */ /* 0x0005e20000100a00 */
[----:B---3--:R-:W-:-:S03]  /*9990*/  IMAD.WIDE R120, R0, 0x4, R4 ;  /* 0x0000000400787825 */ /* 0x008fc600078e0204 */
[----:B------:R1:W-:Y:S01]  /*99a0*/  STL.64 [R1+0x228], R36 ;  /* 0x0002282401007387 */ /* 0x0003e20000100a00 */
[----:B----4-:R-:W-:-:S03]  /*99b0*/  IMAD.WIDE R42, R0, 0x4, R238 ;  /* 0x00000004002a7825 */ /* 0x010fc600078e02ee */
[----:B------:R3:W-:Y:S01]  /*99c0*/  STL.64 [R1+0x220], R120 ;  /* 0x0002207801007387 */ /* 0x0007e20000100a00 */
[----:B--2---:R-:W-:-:S03]  /*99d0*/  IMAD.WIDE R38, R0, 0x4, R240 ;  /* 0x0000000400267825 */ /* 0x004fc600078e02f0 */
[----:B------:R3:W-:Y:S01]  /*99e0*/  LDGSTS.E [R248+0xc], desc[UR6][R120.64], !P2 ;  /* 0x0000c00078f87fae */ /* 0x0007e2000d121846 */
[----:B-1----:R-:W-:-:S03]  /*99f0*/  IMAD.WIDE R36, R0, 0x4, R242 ;  /* 0x0000000400247825 */ /* 0x002fc600078e02f2 */
[----:B------:R1:W-:Y:S01]  /*9a00*/  STL.64 [R1+0x218], R42 ;  /* 0x0002182a01007387 */ /* 0x0003e20000100a00 */
[----:B------:R-:W-:-:S03]  /*9a10*/  IMAD R0, R2, 0x11, RZ ;  /* 0x0000001102007824 */ /* 0x000fc600078e02ff */
[----:B------:R1:W-:Y:S01]  /*9a20*/  LDGSTS.E [R248+0x400c], desc[UR6][R42.64], !P2 ;  /* 0x0400c0002af87fae */ /* 0x0003e2000d121846 */
[----:B---3--:R-:W-:-:S03]  /*9a30*/  IMAD.WIDE R120, R15, 0x4, R4 ;  /* 0x000000040f787825 */ /* 0x008fc600078e0204 */
[----:B------:R2:W-:Y:S04]  /*9a40*/  STL.64 [R1+0x210], R38 ;  /* 0x0002102601007387 */ /* 0x0005e80000100a00 */
[----:B------:R2:W-:Y:S04]  /*9a50*/  LDGSTS.E [R248+0x800c], desc[UR6][R38.64], !P2 ;  /* 0x0800c00026f87fae */ /* 0x0005e8000d121846 */
[----:B------:R3:W-:Y:S01]  /*9a60*/  STL.64 [R1+0x208], R36 ;  /* 0x0002082401007387 */ /* 0x0007e20000100a00 */
[----:B-1----:R-:W-:-:S03]  /*9a70*/  IMAD.WIDE R42, R15, 0x4, R238 ;  /* 0x000000040f2a7825 */ /* 0x002fc600078e02ee */
[----:B------:R3:W-:Y:S01]  /*9a80*/  LDGSTS.E [R248+0xc00c], desc[UR6][R36.64], !P2 ;  /* 0x0c00c00024f87fae */ /* 0x0007e2000d121846 */
[----:B------:R-:W-:Y:S02]  /*9a90*/  ISETP.GE.U32.AND P2, PT, R244, 0x7fffffcb, PT ;  /* 0x7fffffcbf400780c */ /* 0x000fe40003f46070 */
[----:B------:R-:W1:Y:S01]  /*9aa0*/  LDC R244, c[0x0][0x230] ;  /* 0x00008c00fff47b82 */ /* 0x000e620000000800 */
[C---:B--2---:R-:W-:Y:S01]  /*9ab0*/  IMAD.WIDE R38, R15.reuse, 0x4, R240 ;  /* 0x000000040f267825 */ /* 0x044fe200078e02f0 */
[----:B------:R2:W-:Y:S04]  /*9ac0*/  STL.64 [R1+0x200], R120 ;  /* 0x0002007801007387 */ /* 0x0005e80000100a00 */
[----:B------:R2:W-:Y:S01]  /*9ad0*/  LDGSTS.E [R249], desc[UR6][R120.64], !P3 ;  /* 0x0000000078f97fae */ /* 0x0005e2000d921846 */
[----:B---3--:R-:W-:-:S03]  /*9ae0*/  IMAD.WIDE R36, R15, 0x4, R242 ;  /* 0x000000040f247825 */ /* 0x008fc600078e02f2 */
[----:B------:R3:W-:Y:S01]  /*9af0*/  STL.64 [R1+0x1f8], R42 ;  /* 0x0001f82a01007387 */ /* 0x0007e20000100a00 */
[----:B------:R-:W-:-:S03]  /*9b00*/  VIADD R15, R250, 0xffffffe9 ;  /* 0xffffffe9fa0f7836 */ /* 0x000fc60000000000 */
[----:B------:R3:W-:Y:S01]  /*9b10*/  LDGSTS.E [R249+0x4000], desc[UR6][R42.64], !P3 ;  /* 0x040000002af97fae */ /* 0x0007e2000d921846 */
[----:B------:R-:W4:Y:S01]  /*9b20*/  LDC R250, c[0x0][0x230] ;  /* 0x00008c00fffa7b82 */ /* 0x000f220000000800 */
[C---:B--2---:R-:W-:Y:S02]  /*9b30*/  IMAD.WIDE R120, R0.reuse, 0x4, R4 ;  /* 0x0000000400787825 */ /* 0x044fe400078e0204 */
[----:B------:R2:W-:Y:S04]  /*9b40*/  STL.64 [R1+0x1f0], R38 ;  /* 0x0001f02601007387 */ /* 0x0005e80000100a00 */
[----:B------:R2:W-:Y:S01]  /*9b50*/  LDGSTS.E [R249+0x8000], desc[UR6][R38.64], !P3 ;  /* 0x0800000026f97fae */ /* 0x0005e2000d921846 */
[----:B---3--:R-:W-:-:S03]  /*9b60*/  IMAD.WIDE R42, R0, 0x4, R238 ;  /* 0x00000004002a7825 */ /* 0x008fc600078e02ee */
[----:B------:R3:W-:Y:S04]  /*9b70*/  STL.64 [R1+0x1e8], R36 ;  /* 0x0001e82401007387 */ /* 0x0007e80000100a00 */
[----:B------:R3:W-:Y:S01]  /*9b80*/  LDGSTS.E [R249+0xc000], desc[UR6][R36.64], !P3 ;  /* 0x0c00000024f97fae */ /* 0x0007e2000d921846 */
[----:B------:R-:W-:Y:S01]  /*9b90*/  ISETP.GE.U32.AND P3, PT, R15, 0x7fffffca, PT ;  /* 0x7fffffca0f00780c */ /* 0x000fe20003f66070 */
[----:B------:R-:W-:Y:S02]  /*9ba0*/  IMAD R15, R2, 0x12, RZ ;  /* 0x00000012020f7824 */ /* 0x000fe400078e02ff */
[C---:B--2---:R-:W-:Y:S01]  /*9bb0*/  IMAD.WIDE R38, R0.reuse, 0x4, R240 ;  /* 0x0000000400267825 */ /* 0x044fe200078e02f0 */
[----:B------:R2:W-:Y:S04]  /*9bc0*/  LDGSTS.E [R249+0x4], desc[UR6][R120.64], !P5 ;  /* 0x0000400078f97fae */ /* 0x0005e8000e921846 */
[----:B------:R1:W-:Y:S01]  /*9bd0*/  LDGSTS.E [R249+0x4004], desc[UR6][R42.64], !P5 ;  /* 0x040040002af97fae */ /* 0x0003e2000e921846 */
[----:B---3--:R-:W-:-:S03]  /*9be0*/  IMAD.WIDE R36, R0, 0x4, R242 ;  /* 0x0000000400247825 */ /* 0x008fc600078e02f2 */
[----:B------:R2:W-:Y:S01]  /*9bf0*/  STL.64 [R1+0x1e0], R120 ;  /* 0x0001e07801007387 */ /* 0x0005e20000100a00 */
[----:B------:R-:W-:-:S03]  /*9c00*/  VIADD R0, R251, 0xffffffe8 ;  /* 0xffffffe8fb007836 */ /* 0x000fc60000000000 */
[----:B------:R3:W-:Y:S01]  /*9c10*/  LDGSTS.E [R249+0x8004], desc[UR6][R38.64], !P5 ;  /* 0x0800400026f97fae */ /* 0x0007e2000e921846 */
[----:B------:R-:W4:Y:S03]  /*9c20*/  LDC R251, c[0x0][0x230] ;  /* 0x00008c00fffb7b82 */ /* 0x000f260000000800 */
[----:B------:R1:W-:Y:S04]  /*9c30*/  STL.64 [R1+0x1d8], R42 ;  /* 0x0001d82a01007387 */ /* 0x0003e80000100a00 */
[----:B------:R3:W-:Y:S01]  /*9c40*/  LDGSTS.E [R249+0xc004], desc[UR6][R36.64], !P5 ;  /* 0x0c00400024f97fae */ /* 0x0007e2000e921846 */
[----:B--2---:R-:W-:Y:S01]  /*9c50*/  IMAD.WIDE R120, R15, 0x4, R4 ;  /* 0x000000040f787825 */ /* 0x004fe200078e0204 */
[----:B------:R-:W-:-:S02]  /*9c60*/  ISETP.GE.U32.AND P5, PT, R0, 0x7fffffc9, PT ;  /* 0x7fffffc90000780c */ /* 0x000fc40003fa6070 */
[----:B------:R3:W-:Y:S01]  /*9c70*/  STL.64 [R1+0x1d0], R38 ;  /* 0x0001d02601007387 */ /* 0x0007e20000100a00 */
[----:B------:R-:W-:Y:S02]  /*9c80*/  IMAD R0, R2, 0x13, RZ ;  /* 0x0000001302007824 */ /* 0x000fe400078e02ff */
[C---:B-1----:R-:W-:Y:S01]  /*9c90*/  IMAD.WIDE R42, R15.reuse, 0x4, R238 ;  /* 0x000000040f2a7825 */ /* 0x042fe200078e02ee */
[----:B------:R1:W-:Y:S04]  /*9ca0*/  STL.64 [R1+0x1c8], R36 ;  /* 0x0001c82401007387 */ /* 0x0003e80000100a00 */
[----:B------:R2:W-:Y:S01]  /*9cb0*/  STL.64 [R1+0x1c0], R120 ;  /* 0x0001c07801007387 */ /* 0x0005e20000100a00 */
[----:B---3--:R-:W-:-:S03]  /*9cc0*/  IMAD.WIDE R38, R15, 0x4, R240 ;  /* 0x000000040f267825 */ /* 0x008fc600078e02f0 */
[----:B------:R2:W-:Y:S01]  /*9cd0*/  LDGSTS.E [R249+0x8], desc[UR6][R120.64], !P6 ;  /* 0x0000800078f97fae */ /* 0x0005e2000f121846 */
[----:B-1----:R-:W-:-:S03]  /*9ce0*/  IMAD.WIDE R36, R15, 0x4, R242 ;  /* 0x000000040f247825 */ /* 0x002fc600078e02f2 */
[----:B------:R1:W-:Y:S01]  /*9cf0*/  STL.64 [R1+0x1b8], R42 ;  /* 0x0001b82a01007387 */ /* 0x0003e20000100a00 */
[----:B------:R-:W-:-:S03]  /*9d00*/  VIADD R15, R244, 0xffffffe7 ;  /* 0xffffffe7f40f7836 */ /* 0x000fc60000000000 */
[----:B------:R1:W-:Y:S01]  /*9d10*/  LDGSTS.E [R249+0x4008], desc[UR6][R42.64], !P6 ;  /* 0x040080002af97fae */ /* 0x0003e2000f121846 */
[----:B------:R-:W3:Y:S01]  /*9d20*/  LDC R244, c[0x0][0x230] ;  /* 0x00008c00fff47b82 */ /* 0x000ee20000000800 */
[C---:B--2---:R-:W-:Y:S02]  /*9d30*/  IMAD.WIDE R120, R0.reuse, 0x4, R4 ;  /* 0x0000000400787825 */ /* 0x044fe400078e0204 */
[----:B------:R2:W-:Y:S04]  /*9d40*/  STL.64 [R1+0x1b0], R38 ;  /* 0x0001b02601007387 */ /* 0x0005e80000100a00 */
[----:B------:R2:W-:Y:S01]  /*9d50*/  LDGSTS.E [R249+0x8008], desc[UR6][R38.64], !P6 ;  /* 0x0800800026f97fae */ /* 0x0005e2000f121846 */
[----:B-1----:R-:W-:-:S03]  /*9d60*/  IMAD.WIDE R42, R0, 0x4, R238 ;  /* 0x00000004002a7825 */ /* 0x002fc600078e02ee */
[----:B------:R1:W-:Y:S04]  /*9d70*/  STL.64 [R1+0x1a8], R36 ;  /* 0x0001a82401007387 */ /* 0x0003e80000100a00 */
[----:B------:R1:W-:Y:S01]  /*9d80*/  LDGSTS.E [R249+0xc008], desc[UR6][R36.64], !P6 ;  /* 0x0c00800024f97fae */ /* 0x0003e2000f121846 */
[----:B------:R-:W-:Y:S01]  /*9d90*/  ISETP.GE.U32.AND P6, PT, R15, 0x7fffffc8, PT ;  /* 0x7fffffc80f00780c */ /* 0x000fe20003fc6070 */
[----:B------:R-:W-:Y:S02]  /*9da0*/  IMAD R15, R2, 0x15, RZ ;  /* 0x00000015020f7824 */ /* 0x000fe400078e02ff */
[C---:B--2---:R-:W-:Y:S01]  /*9db0*/  IMAD.WIDE R38, R0.reuse, 0x4, R240 ;  /* 0x0000000400267825 */ /* 0x044fe200078e02f0 */
[----:B------:R2:W-:Y:S04]  /*9dc0*/  LDGSTS.E [R249+0xc], desc[UR6][R120.64], !P1 ;  /* 0x0000c00078f97fae */ /* 0x0005e8000c921846 */
[----:B------:R2:W-:Y:S01]  /*9dd0*/  LDGSTS.E [R249+0x400c], desc[UR6][R42.64], !P1 ;  /* 0x0400c0002af97fae */ /* 0x0005e2000c921846 */
[----:B-1----:R-:W-:-:S03]  /*9de0*/  IMAD.WIDE R36, R0, 0x4, R242 ;  /* 0x0000000400247825 */ /* 0x002fc600078e02f2 */
[----:B------:R1:W-:Y:S01]  /*9df0*/  LDGSTS.E [R249+0x800c], desc[UR6][R38.64], !P1 ;  /* 0x0800c00026f97fae */ /* 0x0003e2000c921846 */
[----:B----4-:R-:W-:-:S03]  /*9e00*/  VIADD R0, R250, 0xffffffe6 ;  /* 0xffffffe6fa007836 */ /* 0x010fc60000000000 */
[----:B------:R4:W-:Y:S01]  /*9e10*/  LDGSTS.E [R249+0xc00c], desc[UR6][R36.64], !P1 ;  /* 0x0c00c00024f97fae */ /* 0x0009e2000c921846 */
[----:B------:R-:W-:Y:S02]  /*9e20*/  VIADD R250, R10, UR45 ;  /* 0x0000002d0afa7c36 */ /* 0x000fe40008000000 */
[----:B------:R-:W3:Y:S01]  /*9e30*/  LDC R10, c[0x0][0x230] ;  /* 0x00008c00ff0a7b82 */ /* 0x000ee20000000800 */
[----:B------:R-:W-:Y:S01]  /*9e40*/  ISETP.GE.U32.AND P1, PT, R0, 0x7fffffc7, PT ;  /* 0x7fffffc70000780c */ /* 0x000fe20003f26070 */
[----:B------:R-:W-:Y:S01]  /*9e50*/  IMAD R0, R2, 0x14, RZ ;  /* 0x0000001402007824 */ /* 0x000fe200078e02ff */
[----:B------:R2:W-:Y:S04]  /*9e60*/  STL.64 [R1+0x1a0], R120 ;  /* 0x0001a07801007387 */ /* 0x0005e80000100a00 */
[----:B------:R1:W-:Y:S04]  /*9e70*/  STL.64 [R1+0x198], R42 ;  /* 0x0001982a01007387 */ /* 0x0003e80000100a00 */
[----:B------:R4:W-:Y:S01]  /*9e80*/  STL.64 [R1+0x190], R38 ;  /* 0x0001902601007387 */ /* 0x0009e20000100a00 */
[----:B--2---:R-:W-:-:S03]  /*9e90*/  IMAD.WIDE R120, R0, 0x4, R4 ;  /* 0x0000000400787825 */ /* 0x004fc600078e0204 */
[----:B------:R2:W-:Y:S01]  /*9ea0*/  STL.64 [R1+0x188], R36 ;  /* 0x0001882401007387 */ /* 0x0005e20000100a00 */
[----:B-1----:R-:W-:-:S03]  /*9eb0*/  IMAD.WIDE R42, R0, 0x4, R238 ;  /* 0x00000004002a7825 */ /* 0x002fc600078e02ee */
[----:B------:R1:W-:Y:S01]  /*9ec0*/  LDGSTS.E [R250], desc[UR6][R120.64], !P4 ;  /* 0x0000000078fa7fae */ /* 0x0003e2000e121846 */
[----:B----4-:R-:W-:-:S03]  /*9ed0*/  IMAD.WIDE R38, R0, 0x4, R240 ;  /* 0x0000000400267825 */ /* 0x010fc600078e02f0 */
[----:B------:R-:W-:Y:S01]  /*9ee0*/  STL.64 [R1+0x2930], R248 ;  /* 0x002930f801007387 */ /* 0x000fe20000100a00 */
[----:B--2---:R-:W-:-:S03]  /*9ef0*/  IMAD.WIDE R36, R0, 0x4, R242 ;  /* 0x0000000400247825 */ /* 0x004fc600078e02f2 */
[----:B------:R2:W-:Y:S01]  /*9f00*/  LDGSTS.E [R250+0x4000], desc[UR6][R42.64], !P4 ;  /* 0x040000002afa7fae */ /* 0x0005e2000e121846 */
[----:B------:R-:W-:-:S03]  /*9f10*/  VIADD R0, R251, 0xffffffe5 ;  /* 0xffffffe5fb007836 */ /* 0x000fc60000000000 */
[----:B------:R1:W-:Y:S01]  /*9f20*/  STL.64 [R1+0x180], R120 ;  /* 0x0001807801007387 */ /* 0x0003e20000100a00 */
[----:B------:R-:W4:Y:S03]  /*9f30*/  LDC R251, c[0x0][0x230] ;  /* 0x00008c00fffb7b82 */ /* 0x000f260000000800 */
[----:B------:R3:W-:Y:S04]  /*9f40*/  LDGSTS.E [R250+0x8000], desc[UR6][R38.64], !P4 ;  /* 0x0800000026fa7fae */ /* 0x0007e8000e121846 */
[----:B------:R2:W-:Y:S04]  /*9f50*/  STL.64 [R1+0x178], R42 ;  /* 0x0001782a01007387 */ /* 0x0005e80000100a00 */
[----:B------:R3:W-:Y:S01]  /*9f60*/  LDGSTS.E [R250+0xc000], desc[UR6][R36.64], !P4 ;  /* 0x0c00000024fa7fae */ /* 0x0007e2000e121846 */
[----:B-1----:R-:W-:Y:S01]  /*9f70*/  IMAD.WIDE R120, R15, 0x4, R4 ;  /* 0x000000040f787825 */ /* 0x002fe200078e0204 */
[----:B------:R-:W-:-:S02]  /*9f80*/  ISETP.GE.U32.AND P4, PT, R0, 0x7fffffc6, PT ;  /* 0x7fffffc60000780c */ /* 0x000fc40003f86070 */
[----:B------:R3:W-:Y:S01]  /*9f90*/  STL.64 [R1+0x170], R38 ;  /* 0x0001702601007387 */ /* 0x0007e20000100a00 */
[----:B------:R-:W-:Y:S02]  /*9fa0*/  IMAD R0, R2, 0x16, RZ ;  /* 0x0000001602007824 */ /* 0x000fe400078e02ff */
[C---:B--2---:R-:W-:Y:S01]  /*9fb0*/  IMAD.WIDE R42, R15.reuse, 0x4, R238 ;  /* 0x000000040f2a7825 */ /* 0x044fe200078e02ee */
        /* <DEDUP_REMOVED lines=8> */
[----:B----4-:R-:W-:Y:S02]  /*a040*/  VIADD R244, R251, 0xffffffe2 ;  /* 0xffffffe2fbf47836 */ /* 0x010fe40000000000 */
[C---:B--2---:R-:W-:Y:S01]  /*a050*/  IMAD.WIDE R120, R0.reuse, 0x4, R4 ;  /* 0x0000000400787825 */ /* 0x044fe200078e0204 */
        /* <DEDUP_REMOVED lines=12> */
[----:B------:R-:W-:-:S03]  /*a120*/  VIADD R0, R12, 0xffffffe3 ;  /* 0xffffffe30c007836 */ /* 0x000fc60000000000 */
[----:B------:R4:W-:Y:S01]  /*a130*/  LDGSTS.E [R250+0xc008], desc[UR6][R36.64], !P3 ;  /* 0x0c00800024fa7fae */ /* 0x0009e2000d921846 */
[----:B------:R-:W4:Y:S01]  /*a140*/  LDC R12, c[0x0][0x230] ;  /* 0x00008c00ff0c7b82 */ /* 0x000f220000000800 */
[----:B------:R-:W-:Y:S01]  /*a150*/  ISETP.GE.U32.AND P3, PT, R0, 0x7fffffc4, PT ;  /* 0x7fffffc40000780c */ /* 0x000fe20003f66070 */
[----:B------:R-:W-:Y:S01]  /*a160*/  IMAD R0, R2, 0x17, RZ ;  /* 0x0000001702007824 */ /* 0x000fe200078e02ff */
[----:B------:R2:W-:Y:S03]  /*a170*/  STL.64 [R1+0x140], R120 ;  /* 0x0001407801007387 */ /* 0x0005e60000100a00 */
[C---:B------:R-:W-:Y:S01]  /*a180*/  IMAD.WIDE R134, R0.reuse, 0x4, R4 ;  /* 0x0000000400867825 */ /* 0x040fe200078e0204 */
[----:B------:R3:W-:Y:S04]  /*a190*/  STL.64 [R1+0x138], R42 ;  /* 0x0001382a01007387 */ /* 0x0007e80000100a00 */
[----:B------:R1:W-:Y:S04]  /*a1a0*/  STL.64 [R1+0x130], R38 ;  /* 0x0001302601007387 */ /* 0x0003e80000100a00 */
[----:B------:R4:W-:Y:S01]  /*a1b0*/  STL.64 [R1+0x128], R36 ;  /* 0x0001282401007387 */ /* 0x0009e20000100a00 */
[----:B--2---:R-:W-:-:S03]  /*a1c0*/  IMAD.WIDE R120, R0, 0x4, R238 ;  /* 0x0000000400787825 */ /* 0x004fc600078e02ee */
[----:B------:R-:W-:Y:S01]  /*a1d0*/  STL.64 [R1+0x120], R134 ;  /* 0x0001208601007387 */ /* 0x000fe20000100a00 */
[----:B---3--:R-:W-:-:S03]  /*a1e0*/  IMAD.WIDE R42, R0, 0x4, R240 ;  /* 0x00000004002a7825 */ /* 0x008fc600078e02f0 */
[----:B------:R-:W-:Y:S01]  /*a1f0*/  LDGSTS.E [R250+0xc], desc[UR6][R134.64], !P5 ;  /* 0x0000c00086fa7fae */ /* 0x000fe2000e921846 */
[--C-:B-1----:R-:W-:Y:S01]  /*a200*/  IMAD.WIDE R38, R0, 0x4, R242.reuse ;  /* 0x0000000400267825 */ /* 0x102fe200078e02f2 */
[----:B----4-:R-:W-:Y:S02]  /*a210*/  LOP3.LUT R36, R252, 0x60, RZ, 0x3c, !PT ;  /* 0x00000060fc247812 */ /* 0x010fe400078e3cff */
[----:B------:R1:W-:Y:S01]  /*a220*/  STL.64 [R1+0x118], R120 ;  /* 0x0001187801007387 */ /* 0x0003e20000100a00 */
[----:B------:R-:W-:Y:S02]  /*a230*/  IMAD R0, R2, 0x19, RZ ;  /* 0x0000001902007824 */ /* 0x000fe400078e02ff */
[----:B------:R-:W-:Y:S01]  /*a240*/  VIADD R12, R12, 0xffffffe0 ;  /* 0xffffffe00c0c7836 */ /* 0x000fe20000000000 */
[----:B------:R1:W-:Y:S01]  /*a250*/  LDGSTS.E [R250+0x400c], desc[UR6][R120.64], !P5 ;  /* 0x0400c00078fa7fae */ /* 0x0003e2000e921846 */
[----:B------:R-:W-:Y:S02]  /*a260*/  VIADD R251, R36, UR45 ;  /* 0x0000002d24fb7c36 */ /* 0x000fe40008000000 */
[C---:B------:R-:W-:Y:S01]  /*a270*/  IMAD.WIDE R36, R15.reuse, 0x4, R242 ;  /* 0x000000040f247825 */ /* 0x040fe200078e02f2 */
        /* <DEDUP_REMOVED lines=8> */
[----:B------:R2:W-:Y:S04]  /*a300*/  STL.64 [R1+0x100], R120 ;  /* 0x0001007801007387 */ /* 0x0005e80000100a00 */
[----:B------:R2:W-:Y:S01]  /*a310*/  LDGSTS.E [R251], desc[UR6][R120.64], !P6 ;  /* 0x0000000078fb7fae */ /* 0x0005e2000f121846 */
        /* <DEDUP_REMOVED lines=14> */
[----:B------:R2:W-:Y:S03]  /*a400*/  LDGSTS.E [R251+0x4], desc[UR6][R120.64], !P1 ;  /* 0x0000400078fb7fae */ /* 0x0005e6000c921846 */
[----:B------:R-:W-:Y:S01]  /*a410*/  IMAD.WIDE R134, R15, 0x4, R4 ;  /* 0x000000040f867825 */ /* 0x000fe200078e0204 */
[----:B------:R4:W-:Y:S03]  /*a420*/  LDGSTS.E [R251+0x4004], desc[UR6][R42.64], !P1 ;  /* 0x040040002afb7fae */ /* 0x0009e6000c921846 */
[----:B-1----:R-:W-:Y:S01]  /*a430*/  IMAD.WIDE R36, R0, 0x4, R242 ;  /* 0x0000000400247825 */ /* 0x002fe200078e02f2 */
[----:B------:R1:W-:Y:S04]  /*a440*/  LDGSTS.E [R251+0x8004], desc[UR6][R38.64], !P1 ;  /* 0x0800400026fb7fae */ /* 0x0003e8000c921846 */
[----:B------:R1:W-:Y:S01]  /*a450*/  LDGSTS.E [R251+0xc004], desc[UR6][R36.64], !P1 ;  /* 0x0c00400024fb7fae */ /* 0x0003e2000c921846 */
[----:B------:R-:W-:-:S03]  /*a460*/  ISETP.GE.AND P1, PT, R13, R12, PT ;  /* 0x0000000c0d00720c */ /* 0x000fc60003f26270 */
[----:B------:R2:W-:Y:S01]  /*a470*/  STL.64 [R1+0xe0], R120 ;  /* 0x0000e07801007387 */ /* 0x0005e20000100a00 */
[----:B------:R-:W-:Y:S02]  /*a480*/  SEL R0, RZ, 0x4, P1 ;  /* 0x00000004ff007807 */ /* 0x000fe40000800000 */
[----:B------:R-:W-:Y:S01]  /*a490*/  PLOP3.LUT P1, PT, PT, PT, UP0, 0x80, 0x0 ;  /* 0x000000000000781c */ /* 0x000fe20003f2f008 */
[----:B------:R4:W-:Y:S03]  /*a4a0*/  STL.64 [R1+0xd8], R42 ;  /* 0x0000d82a01007387 */ /* 0x0009e60000100a00 */
[----:B------:R-:W-:Y:S01]  /*a4b0*/  SEL R0, R0, RZ, P1 ;  /* 0x000000ff00007207 */ /* 0x000fe20000800000 */
[----:B------:R1:W-:Y:S03]  /*a4c0*/  STL.64 [R1+0xd0], R38 ;  /* 0x0000d02601007387 */ /* 0x0003e60000100a00 */
[----:B------:R-:W-:Y:S01]  /*a4d0*/  ISETP.NE.U32.AND P1, PT, R0, RZ, PT ;  /* 0x000000ff0000720c */ /* 0x000fe20003f25070 */
[----:B------:R1:W-:Y:S01]  /*a4e0*/  STL.64 [R1+0xc8], R36 ;  /* 0x0000c82401007387 */ /* 0x0003e20000100a00 */
[----:B--2---:R-:W2:Y:S01]  /*a4f0*/  LDC R121, c[0x0][0x230] ;  /* 0x00008c00ff797b82 */ /* 0x004ea20000000800 */
[----:B---3--:R-:W-:-:S02]  /*a500*/  VIADD R0, R10, 0xffffffdf ;  /* 0xffffffdf0a007836 */ /* 0x008fc40000000000 */
[C---:B----4-:R-:W-:Y:S01]  /*a510*/  IMAD.WIDE R42, R15.reuse, 0x4, R238 ;  /* 0x000000040f2a7825 */ /* 0x050fe200078e02ee */
[----:B------:R-:W-:Y:S03]  /*a520*/  STL.64 [R1+0xc0], R134 ;  /* 0x0000c08601007387 */ /* 0x000fe60000100a00 */
[C---:B-1----:R-:W-:Y:S01]  /*a530*/  IMAD.WIDE R38, R15.reuse, 0x4, R240 ;  /* 0x000000040f267825 */ /* 0x042fe200078e02f0 */
[----:B------:R-:W-:Y:S01]  /*a540*/  LDGSTS.E [R251+0x8], desc[UR6][R134.64], !P4 ;  /* 0x0000800086fb7fae */ /* 0x000fe2000e121846 */
[----:B------:R-:W1:Y:S02]  /*a550*/  LDC R120, c[0x0][0x230] ;  /* 0x00008c00ff787b82 */ /* 0x000e640000000800 */
[----:B------:R-:W-:Y:S01]  /*a560*/  IMAD.WIDE R36, R15, 0x4, R242 ;  /* 0x000000040f247825 */ /* 0x000fe200078e02f2 */
[----:B------:R3:W-:Y:S03]  /*a570*/  STL.64 [R1+0xb8], R42 ;  /* 0x0000b82a01007387 */ /* 0x0007e60000100a00 */
[----:B------:R-:W-:Y:S01]  /*a580*/  IMAD R15, R2, 0x1d, RZ ;  /* 0x0000001d020f7824 */ /* 0x000fe200078e02ff */
[----:B------:R3:W-:Y:S01]  /*a590*/  LDGSTS.E [R251+0x4008], desc[UR6][R42.64], !P4 ;  /* 0x040080002afb7fae */ /* 0x0007e2000e121846 */
[----:B------:R-:W4:Y:S03]  /*a5a0*/  LDC R10, c[0x0][0x230] ;  /* 0x00008c00ff0a7b82 */ /* 0x000f260000000800 */
[----:B------:R3:W-:Y:S04]  /*a5b0*/  STL.64 [R1+0xb0], R38 ;  /* 0x0000b02601007387 */ /* 0x0007e80000100a00 */
[----:B------:R2:W-:Y:S01]  /*a5c0*/  LDGSTS.E [R251+0x8008], desc[UR6][R38.64], !P4 ;  /* 0x0800800026fb7fae */ /* 0x0005e2000e121846 */
[----:B---3--:R-:W-:-:S03]  /*a5d0*/  IMAD.WIDE R42, R244, 0x4, R4 ;  /* 0x00000004f42a7825 */ /* 0x008fc600078e0204 */
[----:B------:R3:W-:Y:S04]  /*a5e0*/  STL.64 [R1+0xa8], R36 ;  /* 0x0000a82401007387 */ /* 0x0007e80000100a00 */
[----:B------:R3:W-:Y:S01]  /*a5f0*/  LDGSTS.E [R251+0xc008], desc[UR6][R36.64], !P4 ;  /* 0x0c00800024fb7fae */ /* 0x0007e2000e121846 */
[----:B------:R-:W-:Y:S01]  /*a600*/  ISETP.GE.U32.AND P4, PT, R12, 0x7fffffc1, PT ;  /* 0x7fffffc10c00780c */ /* 0x000fe20003f86070 */
[C---:B------:R-:W-:Y:S02]  /*a610*/  IMAD.WIDE R12, R244.reuse, 0x4, R242 ;  /* 0x00000004f40c7825 */ /* 0x040fe400078e02f2 */
[----:B------:R1:W-:Y:S02]  /*a620*/  STL.64 [R1+0xa0], R42 ;  /* 0x0000a02a01007387 */ /* 0x0003e40000100a00 */
[----:B--2---:R-:W-:-:S02]  /*a630*/  IMAD.WIDE R38, R244, 0x4, R238 ;  /* 0x00000004f4267825 */ /* 0x004fc400078e02ee */
[----:B------:R1:W-:Y:S02]  /*a640*/  LDGSTS.E [R251+0xc], desc[UR6][R42.64], !P2 ;  /* 0x0000c0002afb7fae */ /* 0x0003e4000d121846 */
[----:B----4-:R-:W-:Y:S02]  /*a650*/  VIADD R10, R10, 0xffffffdc ;  /* 0xffffffdc0a0a7836 */ /* 0x010fe40000000000 */
[----:B---3--:R-:W-:Y:S01]  /*a660*/  IMAD.WIDE R36, R244, 0x4, R240 ;  /* 0x00000004f4247825 */ /* 0x008fe200078e02f0 */
[----:B------:R2:W-:Y:S04]  /*a670*/  STL.64 [R1+0x98], R38 ;  /* 0x0000982601007387 */ /* 0x0005e80000100a00 */
[----:B------:R2:W-:Y:S04]  /*a680*/  LDGSTS.E [R251+0x400c], desc[UR6][R38.64], !P2 ;  /* 0x0400c00026fb7fae */ /* 0x0005e8000d121846 */
[----:B------:R-:W-:Y:S04]  /*a690*/  STL.64 [R1+0x90], R36 ;  /* 0x0000902401007387 */ /* 0x000fe80000100a00 */
[----:B------:R-:W-:Y:S04]  /*a6a0*/  LDGSTS.E [R251+0x800c], desc[UR6][R36.64], !P2 ;  /* 0x0800c00024fb7fae */ /* 0x000fe8000d121846 */
[----:B------:R3:W-:Y:S04]  /*a6b0*/  STL.64 [R1+0x88], R12 ;  /* 0x0000880c01007387 */ /* 0x0007e80000100a00 */
[----:B------:R3:W-:Y:S01]  /*a6c0*/  LDGSTS.E [R251+0xc00c], desc[UR6][R12.64], !P2 ;  /* 0x0c00c0000cfb7fae */ /* 0x0007e2000d121846 */
[----:B------:R-:W-:Y:S01]  /*a6d0*/  ISETP.GE.U32.AND P2, PT, R0, 0x7fffffc0, PT ;  /* 0x7fffffc00000780c */ /* 0x000fe20003f46070 */
[----:B------:R-:W-:-:S02]  /*a6e0*/  IMAD R0, R2, 0x1c, RZ ;  /* 0x0000001c02007824 */ /* 0x000fc400078e02ff */
[----:B------:R-:W-:Y:S02]  /*a6f0*/  STL.64 [R1+0x2938], R250 ;  /* 0x002938fa01007387 */ /* 0x000fe40000100a00 */
[----:B-1----:R-:W-:-:S04]  /*a700*/  IMAD.WIDE R42, R0, 0x4, R4 ;  /* 0x00000004002a7825 */ /* 0x002fc800078e0204 */
[----:B--2---:R-:W-:Y:S01]  /*a710*/  IMAD.WIDE R38, R0, 0x4, R238 ;  /* 0x0000000400267825 */ /* 0x004fe200078e02ee */
[----:B------:R1:W-:Y:S01]  /*a720*/  STL.64 [R1+0x448], R42 ;  /* 0x0004482a01007387 */ /* 0x0003e20000100a00 */
[----:B---3--:R-:W-:Y:S02]  /*a730*/  LOP3.LUT R12, R252, 0x70, RZ, 0x3c, !PT ;  /* 0x00000070fc0c7812 */ /* 0x008fe400078e3cff */
[----:B------:R-:W-:Y:S01]  /*a740*/  IMAD.WIDE R36, R0, 0x4, R240 ;  /* 0x0000000400247825 */ /* 0x000fe200078e02f0 */
[----:B------:R2:W-:Y:S03]  /*a750*/  STL.64 [R1+0x440], R38 ;  /* 0x0004402601007387 */ /* 0x0005e60000100a00 */
[----:B------:R-:W-:Y:S01]  /*a760*/  VIADD R244, R12, UR45 ;  /* 0x0000002d0cf47c36 */ /* 0x000fe20008000000 */
[----:B------:R3:W-:Y:S01]  /*a770*/  STL.64 [R1+0x438], R36 ;  /* 0x0004382401007387 */ /* 0x0007e20000100a00 */
[----:B------:R-:W-:-:S03]  /*a780*/  IMAD.WIDE R12, R0, 0x4, R242 ;  /* 0x00000004000c7825 */ /* 0x000fc600078e02f2 */
[----:B------:R1:W-:Y:S01]  /*a790*/  LDGSTS.E [R244], desc[UR6][R42.64], !P3 ;  /* 0x000000002af47fae */ /* 0x0003e2000d921846 */
[----:B------:R-:W-:-:S03]  /*a7a0*/  VIADD R0, R121, 0xffffffde ;  /* 0xffffffde79007836 */ /* 0x000fc60000000000 */
[----:B------:R2:W-:Y:S04]  /*a7b0*/  LDGSTS.E [R244+0x4000], desc[UR6][R38.64], !P3 ;  /* 0x0400000026f47fae */ /* 0x0005e8000d921846 */
[----:B------:R3:W-:Y:S01]  /*a7c0*/  LDGSTS.E [R244+0x8000], desc[UR6][R36.64], !P3 ;  /* 0x0800000024f47fae */ /* 0x0007e2000d921846 */
[----:B-1----:R-:W-:-:S03]  /*a7d0*/  IMAD.WIDE R42, R15, 0x4, R4 ;  /* 0x000000040f2a7825 */ /* 0x002fc600078e0204 */
[----:B------:R1:W-:Y:S01]  /*a7e0*/  STL.64 [R1+0x430], R12 ;  /* 0x0004300c01007387 */ /* 0x0003e20000100a00 */
[----:B--2---:R-:W-:-:S03]  /*a7f0*/  IMAD.WIDE R38, R15, 0x4, R238 ;  /* 0x000000040f267825 */ /* 0x004fc600078e02ee */
[----:B------:R1:W-:Y:S01]  /*a800*/  LDGSTS.E [R244+0xc000], desc[UR6][R12.64], !P3 ;  /* 0x0c0000000cf47fae */ /* 0x0003e2000d921846 */
[----:B------:R-:W-:Y:S01]  /*a810*/  ISETP.GE.U32.AND P3, PT, R0, 0x7fffffbf, PT ;  /* 0x7fffffbf0000780c */ /* 0x000fe20003f66070 */
[C---:B---3--:R-:W-:Y:S02]  /*a820*/  IMAD.WIDE R36, R15.reuse, 0x4, R240 ;  /* 0x000000040f247825 */ /* 0x048fe400078e02f0 */
[----:B------:R2:W-:Y:S02]  /*a830*/  LDGSTS.E [R244+0x4], desc[UR6][R42.64], !P5 ;  /* 0x000040002af47fae */ /* 0x0005e4000e921846 */
[C---:B------:R-:W-:Y:S02]  /*a840*/  IMAD R0, R2.reuse, 0x1e, RZ ;  /* 0x0000001e02007824 */ /* 0x040fe400078e02ff */
[----:B------:R3:W-:Y:S01]  /*a850*/  LDGSTS.E [R244+0x4004], desc[UR6][R38.64], !P5 ;  /* 0x0400400026f47fae */ /* 0x0007e2000e921846 */
[----:B------:R-:W-:Y:S02]  /*a860*/  IMAD.SHL.U32 R2, R2, 0x20, RZ ;  /* 0x0000002002027824 */ /* 0x000fe400078e00ff */
[----:B-1----:R-:W-:Y:S01]  /*a870*/  IMAD.WIDE R12, R15, 0x4, R242 ;  /* 0x000000040f0c7825 */ /* 0x002fe200078e02f2 */
[----:B------:R1:W-:Y:S03]  /*a880*/  LDGSTS.E [R244+0x8004], desc[UR6][R36.64], !P5 ;  /* 0x0800400024f47fae */ /* 0x0003e6000e921846 */
[----:B------:R-:W-:Y:S01]  /*a890*/  VIADD R15, R120, 0xffffffdd ;  /* 0xffffffdd780f7836 */ /* 0x000fe20000000000 */
[----:B------:R2:W-:Y:S04]  /*a8a0*/  STL.64 [R1+0x428], R42 ;  /* 0x0004282a01007387 */ /* 0x0005e80000100a00 */
[----:B------:R4:W-:Y:S01]  /*a8b0*/  LDGSTS.E [R244+0xc004], desc[UR6][R12.64], !P5 ;  /* 0x0c0040000cf47fae */ /* 0x0009e2000e921846 */
[----:B------:R-:W-:Y:S01]  /*a8c0*/  ISETP.GE.U32.AND P5, PT, R15, 0x7fffffbe, PT ;  /* 0x7fffffbe0f00780c */ /* 0x000fe20003fa6070 */
[----:B------:R-:W-:-:S02]  /*a8d0*/  IMAD.SHL.U32 R15, R11, 0x4, RZ ;  /* 0x000000040b0f7824 */ /* 0x000fc400078e00ff */
[----:B------:R3:W-:Y:S01]  /*a8e0*/  STL.64 [R1+0x420], R38 ;  /* 0x0004202601007387 */ /* 0x0007e20000100a00 */
[----:B--2---:R-:W-:-:S03]  /*a8f0*/  IMAD.WIDE R42, R0, 0x4, R4 ;  /* 0x00000004002a7825 */ /* 0x004fc600078e0204 */
[----:B------:R1:W-:Y:S04]  /*a900*/  STL.64 [R1+0x418], R36 ;  /* 0x0004182401007387 */ /* 0x0003e80000100a00 */
[----:B------:R4:W-:Y:S01]  /*a910*/  STL.64 [R1+0x410], R12 ;  /* 0x0004100c01007387 */ /* 0x0009e20000100a00 */
[----:B---3--:R-:W-:-:S03]  /*a920*/  IMAD.WIDE R38, R0, 0x4, R238 ;  /* 0x0000000400267825 */ /* 0x008fc600078e02ee */
[----:B------:R-:W-:Y:S01]  /*a930*/  LDGSTS.E [R244+0x8], desc[UR6][R42.64], !P6 ;  /* 0x000080002af47fae */ /* 0x000fe2000f121846 */
[----:B-1----:R-:W-:-:S03]  /*a940*/  IMAD.WIDE R36, R0, 0x4, R240 ;  /* 0x0000000400247825 */ /* 0x002fc600078e02f0 */
[----:B------:R1:W-:Y:S01]  /*a950*/  LDGSTS.E [R244+0x4008], desc[UR6][R38.64], !P6 ;  /* 0x0400800026f47fae */ /* 0x0003e2000f121846 */
[----:B----4-:R-:W-:Y:S01]  /*a960*/  IMAD.WIDE R12, R0, 0x4, R242 ;  /* 0x00000004000c7825 */ /* 0x010fe200078e02f2 */
[----:B------:R-:W-:Y:S02]  /*a970*/  LOP3.LUT R0, R15, UR5, RZ, 0x3c, !PT ;  /* 0x000000050f007c12 */ /* 0x000fe4000f8e3cff */
[----:B------:R-:W-:Y:S04]  /*a980*/  LDGSTS.E [R244+0x8008], desc[UR6][R36.64], !P6 ;  /* 0x0800800024f47fae */ /* 0x000fe8000f121846 */
[----:B------:R-:W-:Y:S01]  /*a990*/  LDGSTS.E [R244+0xc008], desc[UR6][R12.64], !P6 ;  /* 0x0c0080000cf47fae */ /* 0x000fe2000f121846 */
[----:B------:R-:W-:Y:S02]  /*a9a0*/  ISETP.GE.U32.AND P6, PT, R10, 0x7fffffbd, PT ;  /* 0x7fffffbd0a00780c */ /* 0x000fe40003fc6070 */
[----:B------:R-:W-:Y:S01]  /*a9b0*/  LOP3.LUT R10, R0, 0x40, RZ, 0x3c, !PT ;  /* 0x00000040000a7812 */ /* 0x000fe200078e3cff */
[----:B------:R-:W-:Y:S04]  /*a9c0*/  STL.64 [R1+0x408], R42 ;  /* 0x0004082a01007387 */ /* 0x000fe80000100a00 */
[----:B------:R1:W-:Y:S01]  /*a9d0*/  STL.64 [R1+0x400], R38 ;  /* 0x0004002601007387 */ /* 0x0003e20000100a00 */
[----:B------:R-:W-:-:S03]  /*a9e0*/  VIADD R15, R10, UR45 ;  /* 0x0000002d0a0f7c36 */ /* 0x000fc60008000000 */
[----:B------:R-:W-:Y:S04]  /*a9f0*/  STL.64 [R1+0x3f8], R36 ;  /* 0x0003f82401007387 */ /* 0x000fe80000100a00 */
[----:B------:R-:W-:Y:S04]  /*aa00*/  STL.64 [R1+0x3f0], R12 ;  /* 0x0003f00c01007387 */ /* 0x000fe80000100a00 */
[----:B------:R-:W-:Y:S01]  /*aa10*/  STL [R1+0x24fc], R0 ;  /* 0x0024fc0001007387 */ /* 0x000fe20000100800 */
[----:B-1----:R-:W-:-:S03]  /*aa20*/  IMAD.WIDE R38, R246, 0x4, R4 ;  /* 0x00000004f6267825 */ /* 0x002fc600078e0204 */
[----:B------:R1:W-:Y:S01]  /*aa30*/  STL [R1+0x2504], R10 ;  /* 0x0025040a01007387 */ /* 0x0003e20000100800 */
[----:B------:R-:W-:-:S03]  /*aa40*/  IMAD.WIDE R42, R246, 0x4, R240 ;  /* 0x00000004f62a7825 */ /* 0x000fc600078e02f0 */
[----:B------:R-:W-:Y:S01]  /*aa50*/  LDGSTS.E [R244+0xc], desc[UR6][R38.64], !P4 ;  /* 0x0000c00026f47fae */ /* 0x000fe2000e121846 */
[----:B------:R-:W-:-:S03]  /*aa60*/  IMAD.WIDE R250, R2, 0x4, R50 ;  /* 0x0000000402fa7825 */ /* 0x000fc600078e0232 */
[----:B------:R-:W-:Y:S01]  /*aa70*/  LDGSTS.E [R244+0x400c], desc[UR6][R144.64], !P4 ;  /* 0x0400c00090f47fae */ /* 0x000fe2000e121846 */
[----:B------:R-:W-:-:S03]  /*aa80*/  IMAD.WIDE R248, R2, 0x4, R154 ;  /* 0x0000000402f87825 */ /* 0x000fc600078e029a */
[----:B------:R-:W-:Y:S01]  /*aa90*/  LDGSTS.E [R244+0x800c], desc[UR6][R42.64], !P4 ;  /* 0x0800c0002af47fae */ /* 0x000fe2000e121846 */
[----:B-1----:R-:W-:-:S04]  /*aaa0*/  IMAD.WIDE R10, R2, 0x4, R4 ;  /* 0x00000004020a7825 */ /* 0x002fc800078e0204 */
[----:B------:R-:W-:Y:S01]  /*aab0*/  IMAD.WIDE R4, R2, 0x4, R238 ;  /* 0x0000000402047825 */ /* 0x000fe200078e02ee */
[----:B------:R1:W-:Y:S03]  /*aac0*/  STL.64 [R1+0x1f40], R10 ;  /* 0x001f400a01007387 */ /* 0x0003e60000100a00 */
[----:B------:R-:W-:Y:S01]  /*aad0*/  VIADD R0, R0, UR45 ;  /* 0x0000002d00007c36 */ /* 0x000fe20008000000 */
[----:B------:R-:W-:Y:S04]  /*aae0*/  STL.64 [R1+0x3e8], R38 ;  /* 0x0003e82601007387 */ /* 0x000fe80000100a00 */
[----:B------:R-:W2:Y:S04]  /*aaf0*/  LDL.64 R134, [R1+0x70] ;  /* 0x0000700001867983 */ /* 0x000ea80000100a00 */
[----:B------:R3:W-:Y:S04]  /*ab00*/  STL.64 [R1+0x1f48], R4 ;  /* 0x001f480401007387 */ /* 0x0007e80000100a00 */
[----:B------:R-:W4:Y:S04]  /*ab10*/  LDL.64 R120, [R1+0x60] ;  /* 0x0000600001787983 */ /* 0x000f280000100a00 */
[----:B------:R-:W-:Y:S04]  /*ab20*/  STL.64 [R1+0x80], R144 ;  /* 0x0000809001007387 */ /* 0x000fe80000100a00 */
[----:B------:R-:W4:Y:S04]  /*ab30*/  LDL.64 R36, [R1+0x50] ;  /* 0x0000500001247983 */ /* 0x000f280000100a00 */
[----:B------:R-:W4:Y:S04]  /*ab40*/  LDL.64 R150, [R1+0x40] ;  /* 0x0000400001967983 */ /* 0x000f280000100a00 */
[----:B------:R-:W4:Y:S01]  /*ab50*/  LDL.64 R12, [R1+0x30] ;  /* 0x00003000010c7983 */ /* 0x000f220000100a00 */
[----:B------:R-:W-:-:S03]  /*ab60*/  IMAD.WIDE R240, R2, 0x4, R240 ;  /* 0x0000000402f07825 */ /* 0x000fc600078e02f0 */
[----:B-1----:R-:W4:Y:S01]  /*ab70*/  LDL.64 R10, [R1+0x20] ;  /* 0x00002000010a7983 */ /* 0x002f220000100a00 */
[----:B---3--:R-:W-:-:S03]  /*ab80*/  IMAD.WIDE R4, R2, 0x4, R242 ;  /* 0x0000000402047825 */ /* 0x008fc600078e02f2 */
[----:B------:R1:W-:Y:S01]  /*ab90*/  STL.64 [R1+0x1f50], R240 ;  /* 0x001f50f001007387 */ /* 0x0003e20000100a00 */
[----:B------:R-:W-:-:S03]  /*aba0*/  IMAD.WIDE R238, R246, 0x4, R242 ;  /* 0x00000004f6ee7825 */ /* 0x000fc600078e02f2 */
[----:B------:R-:W-:Y:S04]  /*abb0*/  STL.64 [R1+0x78], R42 ;  /* 0x0000782a01007387 */ /* 0x000fe80000100a00 */
[----:B------:R3:W-:Y:S01]  /*abc0*/  STL.64 [R1+0x1f58], R4 ;  /* 0x001f580401007387 */ /* 0x0007e20000100a00 */
[----:B-1----:R-:W-:-:S03]  /*abd0*/  IMAD.WIDE R240, R2, 0x4, R8 ;  /* 0x0000000402f07825 */ /* 0x002fc600078e0208 */
[----:B------:R-:W-:Y:S04]  /*abe0*/  LDGSTS.E [R244+0xc00c], desc[UR6][R238.64], !P4 ;  /* 0x0c00c000eef47fae */ /* 0x000fe8000e121846 */
[----:B------:R-:W4:Y:S01]  /*abf0*/  LDL.LU.64 R8, [R1+0x29f8] ;  /* 0x0029f80001087983 */ /* 0x000f220000300a00 */
[----:B---3--:R-:W-:-:S03]  /*ac00*/  IMAD.WIDE R4, R2, 0x4, R138 ;  /* 0x0000000402047825 */ /* 0x008fc600078e028a */
[----:B------:R-:W0:Y:S04]  /*ac10*/  LDGDEPBAR ;  /* 0x00000000000079af */ /* 0x000e280000000000 */
[----:B------:R-:W3:Y:S01]  /*ac20*/  LDL.LU.64 R138, [R1+0x29f0] ;  /* 0x0029f000018a7983 */ /* 0x000ee20000300a00 */
[----:B------:R-:W-:-:S03]  /*ac30*/  IMAD.WIDE R246, R2, 0x4, R148 ;  /* 0x0000000402f67825 */ /* 0x000fc600078e0294 */
[----:B------:R1:W-:Y:S01]  /*ac40*/  STL.64 [R1+0x1e00], R240 ;  /* 0x001e00f001007387 */ /* 0x0003e20000100a00 */
[----:B------:R-:W-:-:S03]  /*ac50*/  IMAD.WIDE R242, R2, 0x4, R40 ;  /* 0x0000000402f27825 */ /* 0x000fc600078e0228 */
[----:B------:R-:W3:Y:S04]  /*ac60*/  LDL.LU.64 R50, [R1+0x29e8] ;  /* 0x0029e80001327983 */ /* 0x000ee80000300a00 */
[----:B------:R1:W-:Y:S02]  /*ac70*/  STL.64 [R1+0x1e28], R4 ;  /* 0x001e280401007387 */ /* 0x0003e40000100a00 */
[C---:B-1----:R-:W-:Y:S02]  /*ac80*/  IMAD.WIDE R240, R2.reuse, 0x4, R172 ;  /* 0x0000000402f07825 */ /* 0x042fe400078e02ac */
[----:B------:R-:W3:Y:S04]  /*ac90*/  LDL.LU.64 R172, [R1+0x29e0] ;  /* 0x0029e00001ac7983 */ /* 0x000ee80000300a00 */
[----:B------:R-:W3:Y:S01]  /*aca0*/  LDL.LU.64 R40, [R1+0x29d8] ;  /* 0x0029d80001287983 */ /* 0x000ee20000300a00 */
[----:B------:R-:W-:-:S03]  /*acb0*/  IMAD.WIDE R4, R2, 0x4, R48 ;  /* 0x0000000402047825 */ /* 0x000fc600078e0230 */
[----:B------:R-:W3:Y:S04]  /*acc0*/  LDL.LU.64 R148, [R1+0x29d0] ;  /* 0x0029d00001947983 */ /* 0x000ee80000300a00 */
[----:B------:R-:W-:Y:S04]  /*acd0*/  STL.64 [R1+0x1e70], R250 ;  /* 0x001e70fa01007387 */ /* 0x000fe80000100a00 */
[----:B------:R1:W-:Y:S04]  /*ace0*/  STL.64 [R1+0x1e08], R246 ;  /* 0x001e08f601007387 */ /* 0x0003e80000100a00 */
[----:B------:R-:W3:Y:S01]  /*acf0*/  LDL.LU.64 R48, [R1+0x29c8] ;  /* 0x0029c80001307983 */ /* 0x000ee20000300a00 */
[----:B-1----:R-:W-:-:S03]  /*ad00*/  IMAD.WIDE R246, R2, 0x4, R136 ;  /* 0x0000000402f67825 */ /* 0x002fc600078e0288 */
[----:B------:R-:W3:Y:S04]  /*ad10*/  LDL.LU.64 R136, [R1+0x29c0] ;  /* 0x0029c00001887983 */ /* 0x000ee80000300a00 */
[----:B------:R1:W-:Y:S02]  /*ad20*/  STL.64 [R1+0x1e10], R4 ;  /* 0x001e100401007387 */ /* 0x0003e40000100a00 */
[C---:B-1----:R-:W-:Y:S02]  /*ad30*/  IMAD.WIDE R4, R2.reuse, 0x4, R46 ;  /* 0x0000000402047825 */ /* 0x042fe400078e022e */
[----:B------:R-:W3:Y:S04]  /*ad40*/  LDL.LU.64 R46, [R1+0x29b8] ;  /* 0x0029b800012e7983 */ /* 0x000ee80000300a00 */
[----:B------:R1:W-:Y:S04]  /*ad50*/  STL.64 [R1+0x1e18], R246 ;  /* 0x001e18f601007387 */ /* 0x0003e80000100a00 */
[----:B------:R-:W3:Y:S04]  /*ad60*/  LDL.LU.64 R154, [R1+0x29b0] ;  /* 0x0029b000019a7983 */ /* 0x000ee80000300a00 */
[----:B------:R1:W-:Y:S02]  /*ad70*/  STL.64 [R1+0x1e20], R4 ;  /* 0x001e200401007387 */ /* 0x0003e40000100a00 */
[----:B-1----:R-:W-:-:S04]  /*ad80*/  IMAD.WIDE R246, R2, 0x4, R166 ;  /* 0x0000000402f67825 */ /* 0x002fc800078e02a6 */
[----:B------:R-:W-:Y:S02]  /*ad90*/  IMAD.WIDE R4, R2, 0x4, R44 ;  /* 0x0000000402047825 */ /* 0x000fe400078e022c */
[----:B------:R-:W3:Y:S04]  /*ada0*/  LDL.LU.64 R44, [R1+0x29a8] ;  /* 0x0029a800012c7983 */ /* 0x000ee80000300a00 */
[----:B------:R-:W3:Y:S04]  /*adb0*/  LDL.LU.64 R166, [R1+0x29a0] ;  /* 0x0029a00001a67983 */ /* 0x000ee80000300a00 */
[----:B------:R-:W3:Y:S04]  /*adc0*/  LDL.LU.64 R38, [R1+0x2998] ;  /* 0x0029980001267983 */ /* 0x000ee80000300a00 */
[----:B------:R-:W-:Y:S04]  /*add0*/  STL.64 [R1+0x1e38], R248 ;  /* 0x001e38f801007387 */ /* 0x000fe80000100a00 */
[----:B------:R-:W3:Y:S04]  /*ade0*/  LDL.LU.64 R144, [R1+0x2990] ;  /* 0x0029900001907983 */ /* 0x000ee80000300a00 */
[----:B------:R-:W-:Y:S04]  /*adf0*/  STL.64 [R1+0x1e48], R4 ;  /* 0x001e480401007387 */ /* 0x000fe80000100a00 */
[----:B------:R-:W3:Y:S04]  /*ae00*/  LDL.LU.64 R42, [R1+0x2988] ;  /* 0x00298800012a7983 */ /* 0x000ee80000300a00 */
[----:B------:R-:W-:Y:S04]  /*ae10*/  STL.64 [R1+0x1e60], R246 ;  /* 0x001e60f601007387 */ /* 0x000fe80000100a00 */
[----:B--2---:R-:W-:Y:S04]  /*ae20*/  LDGSTS.E [R0+0x30000], desc[UR6][R134.64], P0 ;  /* 0x3000000086007fae */ /* 0x004fe80008121846 */
[----:B----4-:R-:W-:Y:S04]  /*ae30*/  LDGSTS.E [R0+0x30400], desc[UR6][R120.64], P0 ;  /* 0x3040000078007fae */ /* 0x010fe80008121846 */
[----:B------:R-:W2:Y:S04]  /*ae40*/  LDL.LU.64 R134, [R1+0x2980] ;  /* 0x0029800001867983 */ /* 0x000ea80000300a00 */
[----:B------:R-:W-:Y:S04]  /*ae50*/  LDGSTS.E [R0+0x30800], desc[UR6][R36.64], P0 ;  /* 0x3080000024007fae */ /* 0x000fe80008121846 */
[----:B------:R-:W4:Y:S04]  /*ae60*/  LDL.LU.64 R120, [R1+0x2978] ;  /* 0x0029780001787983 */ /* 0x000f280000300a00 */
[----:B------:R-:W-:Y:S04]  /*ae70*/  LDGSTS.E [R0+0x30c00], desc[UR6][R150.64], P0 ;  /* 0x30c0000096007fae */ /* 0x000fe80008121846 */
[----:B------:R-:W3:Y:S04]  /*ae80*/  LDL.LU.64 R36, [R1+0x2970] ;  /* 0x0029700001247983 */ /* 0x000ee80000300a00 */
[----:B------:R-:W-:Y:S04]  /*ae90*/  LDGSTS.E [R0+0x31000], desc[UR6][R12.64], P0 ;  /* 0x310000000c007fae */ /* 0x000fe80008121846 */
[----:B------:R-:W2:Y:S04]  /*aea0*/  LDL.LU.64 R150, [R1+0x2968] ;  /* 0x0029680001967983 */ /* 0x000ea80000300a00 */
[----:B------:R-:W-:Y:S04]  /*aeb0*/  LDGSTS.E [R0+0x31400], desc[UR6][R10.64], P0 ;  /* 0x314000000a007fae */ /* 0x000fe80008121846 */
[----:B------:R-:W4:Y:S04]  /*aec0*/  LDL.LU.64 R12, [R1+0x2960] ;  /* 0x00296000010c7983 */ /* 0x000f280000300a00 */
[----:B------:R-:W2:Y:S04]  /*aed0*/  LDL.LU.64 R10, [R1+0x2958] ;  /* 0x00295800010a7983 */ /* 0x000ea80000300a00 */
[----:B----4-:R-:W-:Y:S04]  /*aee0*/  LDGSTS.E [R0+0x31800], desc[UR6][R12.64], P0 ;  /* 0x318000000c007fae */ /* 0x010fe80008121846 */
[----:B---3--:R-:W-:Y:S04]  /*aef0*/  LDGSTS.E [R0+0x31c00], desc[UR6][R36.64], P0 ;  /* 0x31c0000024007fae */ /* 0x008fe80008121846 */
[----:B------:R-:W-:Y:S04]  /*af00*/  LDGSTS.E [R0+0x32000], desc[UR6][R120.64], P0 ;  /* 0x3200000078007fae */ /* 0x000fe80008121846 */
[----:B------:R-:W3:Y:S04]  /*af10*/  LDL.LU.64 R12, [R1+0x2950] ;  /* 0x00295000010c7983 */ /* 0x000ee80000300a00 */
[----:B------:R-:W4:Y:S04]  /*af20*/  LDL.LU.64 R36, [R1+0x2948] ;  /* 0x0029480001247983 */ /* 0x000f280000300a00 */
[----:B------:R1:W-:Y:S04]  /*af30*/  STL.64 [R1+0x28d0], R120 ;  /* 0x0028d07801007387 */ /* 0x0003e80000100a00 */
[----:B------:R-:W-:Y:S04]  /*af40*/  LDGSTS.E [R0+0x32400], desc[UR6][R42.64], P0 ;  /* 0x324000002a007fae */ /* 0x000fe80008121846 */
[----:B------:R-:W-:Y:S04]  /*af50*/  LDGSTS.E [R0+0x32800], desc[UR6][R38.64], P0 ;  /* 0x3280000026007fae */ /* 0x000fe80008121846 */
[----:B-1----:R-:W2:Y:S04]  /*af60*/  LDL.64 R120, [R1+0x38] ;  /* 0x0000380001787983 */ /* 0x002ea80000100a00 */
[----:B------:R1:W-:Y:S04]  /*af70*/  STL.64 [R1+0x28d8], R42 ;  /* 0x0028d82a01007387 */ /* 0x0003e80000100a00 */
[----:B------:R-:W-:Y:S04]  /*af80*/  LDGSTS.E [R0+0x32c00], desc[UR6][R44.64], P0 ;  /* 0x32c000002c007fae */ /* 0x000fe80008121846 */
[----:B------:R-:W-:Y:S04]  /*af90*/  LDGSTS.E [R0+0x33000], desc[UR6][R46.64], P0 ;  /* 0x330000002e007fae */ /* 0x000fe80008121846 */
[----:B-1----:R-:W3:Y:S04]  /*afa0*/  LDL.64 R42, [R1+0x48] ;  /* 0x00004800012a7983 */ /* 0x002ee80000100a00 */
[----:B------:R1:W-:Y:S04]  /*afb0*/  STL.64 [R1+0x28e0], R38 ;  /* 0x0028e02601007387 */ /* 0x0003e80000100a00 */
[----:B------:R-:W-:Y:S04]  /*afc0*/  LDGSTS.E [R0+0x33400], desc[UR6][R48.64], P0 ;  /* 0x3340000030007fae */ /* 0x000fe80008121846 */
[----:B------:R-:W-:Y:S04]  /*afd0*/  LDGSTS.E [R0+0x33800], desc[UR6][R40.64], P0 ;  /* 0x3380000028007fae */ /* 0x000fe80008121846 */
[----:B-1----:R-:W4:Y:S04]  /*afe0*/  LDL.64 R38, [R1+0x58] ;  /* 0x0000580001267983 */ /* 0x002f280000100a00 */
[----:B------:R1:W-:Y:S04]  /*aff0*/  STL.64 [R1+0x28e8], R44 ;  /* 0x0028e82c01007387 */ /* 0x0003e80000100a00 */
[----:B------:R-:W-:Y:S04]  /*b000*/  LDGSTS.E [R0+0x33c00], desc[UR6][R50.64], P0 ;  /* 0x33c0000032007fae */ /* 0x000fe80008121846 */
[----:B------:R-:W-:Y:S04]  /*b010*/  LDGSTS.E [R0+0x34000], desc[UR6][R8.64], P0 ;  /* 0x3400000008007fae */ /* 0x000fe80008121846 */
[----:B-1----:R-:W2:Y:S04]  /*b020*/  LDL.64 R44, [R1+0x68] ;  /* 0x00006800012c7983 */ /* 0x002ea80000100a00 */
[----:B------:R-:W-:Y:S04]  /*b030*/  LDGSTS.E [R0+0x34400], desc[UR6][R52.64], P0 ;  /* 0x3440000034007fae */ /* 0x000fe80008121846 */
        /* <DEDUP_REMOVED lines=44> */
[----:B------:R-:W-:Y:S04]  /*b300*/  STL.64 [R1+0x28f0], R46 ;  /* 0x0028f02e01007387 */ /* 0x000fe80000100a00 */
[----:B------:R-:W-:Y:S04]  /*b310*/  LDGSTS.E [R0+0x3f800], desc[UR6][R118.64], P0 ;  /* 0x3f80000076007fae */ /* 0x000fe80008121846 */
[----:B------:R-:W-:Y:S04]  /*b320*/  STL.64 [R1+0x28f8], R48 ;  /* 0x0028f83001007387 */ /* 0x000fe80000100a00 */
[----:B------:R-:W-:Y:S04]  /*b330*/  LDGSTS.E [R0+0x3fc00], desc[UR6][R130.64], P0 ;  /* 0x3fc0000082007fae */ /* 0x000fe80008121846 */
[----:B------:R-:W-:Y:S04]  /*b340*/  STL.64 [R1+0x2900], R40 ;  /* 0x0029002801007387 */ /* 0x000fe80000100a00 */
[----:B------:R-:W-:Y:S04]  /*b350*/  STL.64 [R1+0x2908], R50 ;  /* 0x0029083201007387 */ /* 0x000fe80000100a00 */
[----:B------:R-:W-:Y:S04]  /*b360*/  STL.64 [R1+0x2910], R8 ;  /* 0x0029100801007387 */ /* 0x000fe80000100a00 */
[----:B------:R1:W-:Y:S04]  /*b370*/  STL.64 [R1+0x2918], R52 ;  /* 0x0029183401007387 */ /* 0x0003e80000100a00 */
[----:B------:R-:W-:Y:S04]  /*b380*/  STL.64 [R1+0x2920], R54 ;  /* 0x0029203601007387 */ /* 0x000fe80000100a00 */
[----:B--2---:R-:W-:Y:S04]  /*b390*/  LDGSTS.E [R15+0x30200], desc[UR6][R44.64], P0 ;  /* 0x302000002c0f7fae */ /* 0x004fe80008121846 */
[----:B----4-:R-:W-:Y:S04]  /*b3a0*/  LDGSTS.E [R15+0x30600], desc[UR6][R38.64], P0 ;  /* 0x30600000260f7fae */ /* 0x010fe80008121846 */
[----:B---3--:R-:W-:Y:S04]  /*b3b0*/  LDGSTS.E [R15+0x30a00], desc[UR6][R42.64], P0 ;  /* 0x30a000002a0f7fae */ /* 0x008fe80008121846 */
[----:B------:R-:W-:Y:S04]  /*b3c0*/  LDGSTS.E [R15+0x30e00], desc[UR6][R120.64], P0 ;  /* 0x30e00000780f7fae */ /* 0x000fe80008121846 */
[----:B------:R-:W-:Y:S04]  /*b3d0*/  LDGSTS.E [R15+0x31200], desc[UR6][R36.64], P0 ;  /* 0x31200000240f7fae */ /* 0x000fe80008121846 */
[----:B------:R-:W-:Y:S04]  /*b3e0*/  LDGSTS.E [R15+0x31600], desc[UR6][R12.64], P0 ;  /* 0x316000000c0f7fae */ /* 0x000fe80008121846 */
[----:B------:R-:W-:Y:S04]  /*b3f0*/  LDGSTS.E [R15+0x31a00], desc[UR6][R10.64], P0 ;  /* 0x31a000000a0f7fae */ /* 0x000fe80008121846 */
[----:B------:R-:W2:Y:S04]  /*b400*/  LDL.LU.64 R36, [R1+0x2940] ;  /* 0x0029400001247983 */ /* 0x000ea80000300a00 */
[----:B-1----:R-:W3:Y:S04]  /*b410*/  LDL.64 R52, [R1+0x1f40] ;  /* 0x001f400001347983 */ /* 0x002ee80000100a00 */
[----:B------:R-:W4:Y:S04]  /*b420*/  LDL.64 R8, [R1+0x1f48] ;  /* 0x001f480001087983 */ /* 0x000f280000100a00 */
        /* <DEDUP_REMOVED lines=65> */
[----:B------:R-:W-:Y:S04]  /*b840*/  STL.64 [R1+0x28a0], R10 ;  /* 0x0028a00a01007387 */ /* 0x000fe80000100a00 */
[----:B------:R-:W-:Y:S04]  /*b850*/  STL.64 [R1+0x28a8], R150 ;  /* 0x0028a89601007387 */ /* 0x000fe80000100a00 */
[----:B------:R-:W-:Y:S04]  /*b860*/  STL.64 [R1+0x28b0], R134 ;  /* 0x0028b08601007387 */ /* 0x000fe80000100a00 */
[----:B------:R-:W-:Y:S04]  /*b870*/  STL.64 [R1+0x28b8], R144 ;  /* 0x0028b89001007387 */ /* 0x000fe80000100a00 */
[----:B------:R1:W-:Y:S04]  /*b880*/  STL.64 [R1+0x28c0], R166 ;  /* 0x0028c0a601007387 */ /* 0x0003e80000100a00 */
[----:B------:R1:W-:Y:S04]  /*b890*/  STL.64 [R1+0x28c8], R154 ;  /* 0x0028c89a01007387 */ /* 0x0003e80000100a00 */
[----:B--2---:R-:W-:Y:S04]  /*b8a0*/  LDGSTS.E [R15+0x3fe00], desc[UR6][R36.64], P0 ;  /* 0x3fe00000240f7fae */ /* 0x004fe80008121846 */
[----:B------:R-:W0:Y:S01]  /*b8b0*/  LDGDEPBAR ;  /* 0x00000000000079af */ /* 0x000e220000000000 */
[----:B------:R-:W-:Y:S06]  /*b8c0*/  BAR.SYNC.DEFER_BLOCKING 0x0 ;  /* 0x0000000000007b1d */ /* 0x000fec0000010000 */
[----:B------:R-:W-:Y:S01]  /*b8d0*/  @!PT LDS RZ, [RZ] ;  /* 0x00000000fffff984 */ /* 0x000fe20000000800 */
[----:B------:R-:W-:Y:S01]  /*b8e0*/  @!PT LDS RZ, [RZ] ;  /* 0x00000000fffff984 */ /* 0x000fe20000000800 */
[----:B------:R-:W-:Y:S01]  /*b8f0*/  @!PT LDS RZ, [RZ] ;  /* 0x00000000fffff984 */ /* 0x000fe20000000800 */
[----:B---3--:R-:W-:Y:S04]  /*b900*/  LDGSTS.E [R245+0x10000], desc[UR6][R52.64], !P2 ;  /* 0x1000000034f57fae */ /* 0x008fe8000d121846 */
[----:B----4-:R-:W-:Y:S04]  /*b910*/  LDGSTS.E [R245+0x14000], desc[UR6][R8.64], !P2 ;  /* 0x1400000008f57fae */ /* 0x010fe8000d121846 */
[----:B------:R-:W-:Y:S04]  /*b920*/  LDGSTS.E [R245+0x18000], desc[UR6][R50.64], !P2 ;  /* 0x1800000032f57fae */ /* 0x000fe8000d121846 */
        /* <DEDUP_REMOVED lines=11> */
[----:B------:R2:W-:Y:S04]  /*b9e0*/  LDGSTS.E [R245+0x1800c], desc[UR6][R4.64], !P6 ;  /* 0x1800c00004f57fae */ /* 0x0005e8000f121846 */
[----:B------:R-:W3:Y:S04]  /*b9f0*/  LDL.LU.64 R250, [R1+0x2938] ;  /* 0x0029380001fa7983 */ /* 0x000ee80000300a00 */
[----:B-1----:R-:W4:Y:S04]  /*ba00*/  LDL.LU.64 R166, [R1+0x380] ;  /* 0x0003800001a67983 */ /* 0x002f280000300a00 */
[----:B------:R-:W3:Y:S01]  /*ba10*/  LDL.LU.64 R120, [R1+0x360] ;  /* 0x0003600001787983 */ /* 0x000ee20000300a00 */
[----:B--2---:R-:W1:Y:S03]  /*ba20*/  LDC R5, c[0x0][0x230] ;  /* 0x00008c00ff057b82 */ /* 0x004e660000000800 */
[----:B------:R-:W2:Y:S04]  /*ba30*/  LDL.LU.64 R48, [R1+0x340] ;  /* 0x0003400001307983 */ /* 0x000ea80000300a00 */
[----:B------:R-:W2:Y:S01]  /*ba40*/  LDL.LU.64 R38, [R1+0x320] ;  /* 0x0003200001267983 */ /* 0x000ea20000300a00 */
[----:B------:R-:W1:Y:S03]  /*ba50*/  LDC R4, c[0x0][0x230] ;  /* 0x00008c00ff047b82 */ /* 0x000e660000000800 */
[----:B------:R-:W2:Y:S04]  /*ba60*/  LDL.LU.64 R248, [R1+0x2930] ;  /* 0x0029300001f87983 */ /* 0x000ea80000300a00 */
[----:B------:R-:W2:Y:S04]  /*ba70*/  LDL.LU.64 R150, [R1+0x378] ;  /* 0x0003780001967983 */ /* 0x000ea80000300a00 */
[----:B------:R-:W2:Y:S04]  /*ba80*/  LDL.LU.64 R144, [R1+0x370] ;  /* 0x0003700001907983 */ /* 0x000ea80000300a00 */
[----:B------:R1:W-:Y:S04]  /*ba90*/  LDGSTS.E [R245+0x1c00c], desc[UR6][R246.64], !P6 ;  /* 0x1c00c000f6f57fae */ /* 0x0003e8000f121846 */
[----:B------:R-:W2:Y:S01]  /*baa0*/  LDL.LU.64 R246, [R1+0x2928] ;  /* 0x0029280001f67983 */ /* 0x000ea20000300a00 */
[----:B-1----:R-:W-:-:S02]  /*bab0*/  VIADD R8, R5, 0xffffffdb ;  /* 0xffffffdb05087836 */ /* 0x002fc40000000000 */
[----:B------:R-:W1:Y:S01]  /*bac0*/  LDC R5, c[0x0][0x230] ;  /* 0x00008c00ff057b82 */ /* 0x000e620000000800 */
[----:B------:R-:W2:Y:S01]  /*bad0*/  LDL.LU.64 R134, [R1+0x368] ;  /* 0x0003680001867983 */ /* 0x000ea20000300a00 */
[----:B------:R-:W-:-:S03]  /*bae0*/  VIADD R245, R4, 0xffffffda ;  /* 0xffffffda04f57836 */ /* 0x000fc60000000000 */
[----:B------:R-:W2:Y:S03]  /*baf0*/  LDL.LU.64 R54, [R1+0x358] ;  /* 0x0003580001367983 */ /* 0x000ea60000300a00 */
[----:B------:R-:W1:Y:S01]  /*bb00*/  LDC R4, c[0x0][0x230] ;  /* 0x00008c00ff047b82 */ /* 0x000e620000000800 */
[----:B------:R-:W2:Y:S04]  /*bb10*/  LDL.LU.64 R52, [R1+0x350] ;  /* 0x0003500001347983 */ /* 0x000ea80000300a00 */
[----:B------:R-:W2:Y:S04]  /*bb20*/  LDL.LU.64 R50, [R1+0x348] ;  /* 0x0003480001327983 */ /* 0x000ea80000300a00 */
[----:B------:R-:W2:Y:S04]  /*bb30*/  LDL.LU.64 R46, [R1+0x338] ;  /* 0x00033800012e7983 */ /* 0x000ea80000300a00 */
[----:B------:R-:W2:Y:S01]  /*bb40*/  LDL.LU.64 R44, [R1+0x330] ;  /* 0x00033000012c7983 */ /* 0x000ea20000300a00 */
[----:B------:R-:W-:Y:S01]  /*bb50*/  ISETP.GE.U32.AND P0, PT, R8, 0x7fffffbc, PT ;  /* 0x7fffffbc0800780c */ /* 0x000fe20003f06070 */
[----:B-1----:R-:W-:-:S02]  /*bb60*/  VIADD R5, R5, 0xffffffd9 ;  /* 0xffffffd905057836 */ /* 0x002fc40000000000 */
[----:B------:R-:W2:Y:S01]  /*bb70*/  LDL.LU.64 R42, [R1+0x328] ;  /* 0x00032800012a7983 */ /* 0x000ea20000300a00 */
[----:B------:R-:W-:Y:S01]  /*bb80*/  ISETP.GE.U32.AND P2, PT, R245, 0x7fffffbb, PT ;  /* 0x7fffffbbf500780c */ /* 0x000fe20003f46070 */
[----:B------:R-:W1:Y:S02]  /*bb90*/  LDC R8, c[0x0][0x230] ;  /* 0x00008c00ff087b82 */ /* 0x000e640000000800 */
[----:B------:R-:W2:Y:S04]  /*bba0*/  LDL.LU.64 R40, [R1+0x318] ;  /* 0x0003180001287983 */ /* 0x000ea80000300a00 */
[----:B------:R-:W2:Y:S01]  /*bbb0*/  LDL.LU.64 R12, [R1+0x310] ;  /* 0x00031000010c7983 */ /* 0x000ea20000300a00 */
[----:B------:R-:W-:Y:S01]  /*bbc0*/  VIADD R4, R4, 0xffffffd8 ;  /* 0xffffffd804047836 */ /* 0x000fe20000000000 */
[----:B------:R-:W-:Y:S01]  /*bbd0*/  ISETP.GE.U32.AND P3, PT, R5, 0x7fffffba, PT ;  /* 0x7fffffba0500780c */ /* 0x000fe20003f66070 */
[----:B------:R-:W1:Y:S01]  /*bbe0*/  LDC R245, c[0x0][0x230] ;  /* 0x00008c00fff57b82 */ /* 0x000e620000000800 */
[----:B------:R-:W2:Y:S02]  /*bbf0*/  LDL.LU.64 R10, [R1+0x308] ;  /* 0x00030800010a7983 */ /* 0x000ea40000300a00 */
[----:B------:R-:W-:-:S05]  /*bc00*/  ISETP.GE.U32.AND P4, PT, R4, 0x7fffffb9, PT ;  /* 0x7fffffb90400780c */ /* 0x000fca0003f86070 */
[----:B------:R-:W1:Y:S08]  /*bc10*/  LDC R4, c[0x0][0x230] ;  /* 0x00008c00ff047b82 */ /* 0x000e700000000800 */
[----:B------:R-:W1:Y:S01]  /*bc20*/  LDC R5, c[0x0][0x230] ;  /* 0x00008c00ff057b82 */ /* 0x000e620000000800 */
[----:B----4-:R-:W-:-:S04]  /*bc30*/  IMAD.WIDE R154, R2, 0x4, R166 ;  /* 0x00000004029a7825 */ /* 0x010fc800078e02a6 */
[C---:B---3--:R-:W-:Y:S01]  /*bc40*/  IMAD.WIDE R120, R2.reuse, 0x4, R120 ;  /* 0x0000000402787825 */ /* 0x048fe200078e0278 */
[----:B------:R3:W-:Y:S03]  /*bc50*/  STL.64 [R1+0x1e58], R154 ;  /* 0x001e589a01007387 */ /* 0x0007e60000100a00 */
[C---:B--2---:R-:W-:Y:S01]  /*bc60*/  IMAD.WIDE R48, R2.reuse, 0x4, R48 ;  /* 0x0000000402307825 */ /* 0x044fe200078e0230 */
[----:B------:R-:W-:Y:S03]  /*bc70*/  STL.64 [R1+0x1e88], R120 ;  /* 0x001e887801007387 */ /* 0x000fe60000100a00 */
[C---:B------:R-:W-:Y:S01]  /*bc80*/  IMAD.WIDE R38, R2.reuse, 0x4, R38 ;  /* 0x0000000402267825 */ /* 0x040fe200078e0226 */
[----:B------:R-:W-:Y:S03]  /*bc90*/  STL.64 [R1+0x1ec8], R48 ;  /* 0x001ec83001007387 */ /* 0x000fe60000100a00 */
[----:B------:R-:W-:-:S04]  /*bca0*/  IMAD.WIDE R150, R2, 0x4, R150 ;  /* 0x0000000402967825 */ /* 0x000fc800078e0296 */
[C---:B------:R-:W-:Y:S01]  /*bcb0*/  IMAD.WIDE R144, R2.reuse, 0x4, R144 ;  /* 0x0000000402907825 */ /* 0x040fe200078e0290 */
[----:B------:R2:W-:Y:S04]  /*bcc0*/  STL.64 [R1+0x1e30], R150 ;  /* 0x001e309601007387 */ /* 0x0005e80000100a00 */
[----:B------:R-:W-:Y:S04]  /*bcd0*/  STL.64 [R1+0x1f00], R38 ;  /* 0x001f002601007387 */ /* 0x000fe80000100a00 */
[----:B------:R-:W-:Y:S04]  /*bce0*/  STL.64 [R1+0x1e40], R144 ;  /* 0x001e409001007387 */ /* 0x000fe80000100a00 */
[----:B------:R3:W-:Y:S01]  /*bcf0*/  LDGSTS.E [R246+0x10000], desc[UR6][R154.64], !P0 ;  /* 0x100000009af67fae */ /* 0x0007e2000c121846 */
[----:B------:R-:W-:-:S03]  /*bd00*/  IMAD.WIDE R134, R2, 0x4, R134 ;  /* 0x0000000402867825 */ /* 0x000fc600078e0286 */
[----:B------:R-:W-:Y:S01]  /*bd10*/  LDGSTS.E [R246+0x14000], desc[UR6][R150.64], !P0 ;  /* 0x1400000096f67fae */ /* 0x000fe2000c121846 */
[----:B------:R-:W-:-:S03]  /*bd20*/  IMAD.WIDE R54, R2, 0x4, R54 ;  /* 0x0000000402367825 */ /* 0x000fc600078e0236 */
[----:B------:R-:W-:Y:S01]  /*bd30*/  STL.64 [R1+0x1e50], R134 ;  /* 0x001e508601007387 */ /* 0x000fe20000100a00 */
[----:B------:R-:W-:-:S03]  /*bd40*/  IMAD.WIDE R52, R2, 0x4, R52 ;  /* 0x0000000402347825 */ /* 0x000fc600078e0234 */
[----:B------:R4:W-:Y:S01]  /*bd50*/  STL.64 [R1+0x1e68], R54 ;  /* 0x001e683601007387 */ /* 0x0009e20000100a00 */
[----:B---3--:R-:W3:Y:S01]  /*bd60*/  LDC R155, c[0x0][0x230] ;  /* 0x00008c00ff9b7b82 */ /* 0x008ee20000000800 */
[C---:B------:R-:W-:Y:S02]  /*bd70*/  IMAD.WIDE R50, R2.reuse, 0x4, R50 ;  /* 0x0000000402327825 */ /* 0x040fe400078e0232 */
[----:B------:R-:W-:Y:S02]  /*bd80*/  STL.64 [R1+0x1e78], R52 ;  /* 0x001e783401007387 */ /* 0x000fe40000100a00 */
[C---:B------:R-:W-:Y:S02]  /*bd90*/  IMAD.WIDE R46, R2.reuse, 0x4, R46 ;  /* 0x00000004022e7825 */ /* 0x040fe400078e022e */
[----:B------:R-:W-:Y:S01]  /*bda0*/  LDGSTS.E [R246+0x18000], desc[UR6][R144.64], !P0 ;  /* 0x1800000090f67fae */ /* 0x000fe2000c121846 */
[----:B------:R-:W3:Y:S01]  /*bdb0*/  LDC R154, c[0x0][0x230] ;  /* 0x00008c00ff9a7b82 */ /* 0x000ee20000000800 */
[----:B------:R-:W-:-:S02]  /*bdc0*/  IMAD.WIDE R44, R2, 0x4, R44 ;  /* 0x00000004022c7825 */ /* 0x000fc400078e022c */
[----:B------:R-:W-:Y:S02]  /*bdd0*/  STL.64 [R1+0x1e80], R50 ;  /* 0x001e803201007387 */ /* 0x000fe40000100a00 */
[C---:B------:R-:W-:Y:S02]  /*bde0*/  IMAD.WIDE R42, R2.reuse, 0x4, R42 ;  /* 0x00000004022a7825 */ /* 0x040fe400078e022a */
[----:B------:R-:W-:Y:S02]  /*bdf0*/  LDGSTS.E [R246+0x1c000], desc[UR6][R134.64], !P0 ;  /* 0x1c00000086f67fae */ /* 0x000fe4000c121846 */
[C---:B------:R-:W-:Y:S02]  /*be00*/  IMAD.WIDE R40, R2.reuse, 0x4, R40 ;  /* 0x0000000402287825 */ /* 0x040fe400078e0228 */
[----:B------:R1:W-:Y:S02]  /*be10*/  STL.64 [R1+0x1e90], R46 ;  /* 0x001e902e01007387 */ /* 0x0003e40000100a00 */
[----:B------:R-:W-:-:S02]  /*be20*/  IMAD.WIDE R12, R2, 0x4, R12 ;  /* 0x00000004020c7825 */ /* 0x000fc400078e020c */
[----:B------:R-:W-:Y:S02]  /*be30*/  LDGSTS.E [R246+0x10004], desc[UR6][R120.64], !P2 ;  /* 0x1000400078f67fae */ /* 0x000fe4000d121846 */
[----:B------:R-:W-:Y:S02]  /*be40*/  IMAD.WIDE R10, R2, 0x4, R10 ;  /* 0x00000004020a7825 */ /* 0x000fe400078e020a */
[----:B------:R3:W-:Y:S04]  /*be50*/  STL.64 [R1+0x1e98], R44 ;  /* 0x001e982c01007387 */ /* 0x0007e80000100a00 */
[----:B------:R-:W-:Y:S04]  /*be60*/  LDGSTS.E [R246+0x14004], desc[UR6][R54.64], !P2 ;  /* 0x1400400036f67fae */ /* 0x000fe8000d121846 */
        /* <DEDUP_REMOVED lines=8> */
[----:B------:R-:W-:Y:S04]  /*bef0*/  LDGSTS.E [R246+0x18008], desc[UR6][R44.64], !P3 ;  /* 0x180080002cf67fae */ /* 0x000fe8000d921846 */
[----:B--2---:R-:W2:Y:S04]  /*bf00*/  LDL.LU.64 R150, [R1+0x300] ;  /* 0x0003000001967983 */ /* 0x004ea80000300a00 */
[----:B------:R-:W-:Y:S04]  /*bf10*/  LDGSTS.E [R246+0x1c008], desc[UR6][R42.64], !P3 ;  /* 0x1c0080002af67fae */ /* 0x000fe8000d921846 */
[----:B----4-:R-:W4:Y:S04]  /*bf20*/  LDL.LU.64 R54, [R1+0x2e0] ;  /* 0x0002e00001367983 */ /* 0x010f280000300a00 */
[----:B------:R-:W-:Y:S04]  /*bf30*/  LDGSTS.E [R246+0x1000c], desc[UR6][R38.64], !P4 ;  /* 0x1000c00026f67fae */ /* 0x000fe8000e121846 */
[----:B-1----:R-:W4:Y:S04]  /*bf40*/  LDL.LU.64 R46, [R1+0x2c0] ;  /* 0x0002c000012e7983 */ /* 0x002f280000300a00 */
[----:B------:R-:W-:Y:S04]  /*bf50*/  LDGSTS.E [R246+0x1400c], desc[UR6][R40.64], !P4 ;  /* 0x1400c00028f67fae */ /* 0x000fe8000e121846 */
[----:B------:R-:W4:Y:S04]  /*bf60*/  LDL.LU.64 R38, [R1+0x2a0] ;  /* 0x0002a00001267983 */ /* 0x000f280000300a00 */
[----:B------:R-:W4:Y:S04]  /*bf70*/  LDL.LU.64 R144, [R1+0x2f8] ;  /* 0x0002f80001907983 */ /* 0x000f280000300a00 */
[----:B------:R-:W4:Y:S04]  /*bf80*/  LDL.LU.64 R134, [R1+0x2f0] ;  /* 0x0002f00001867983 */ /* 0x000f280000300a00 */
[----:B------:R-:W4:Y:S04]  /*bf90*/  LDL.LU.64 R120, [R1+0x2e8] ;  /* 0x0002e80001787983 */ /* 0x000f280000300a00 */
[----:B------:R-:W4:Y:S04]  /*bfa0*/  LDL.LU.64 R52, [R1+0x2d8] ;  /* 0x0002d80001347983 */ /* 0x000f280000300a00 */
[----:B------:R-:W4:Y:S04]  /*bfb0*/  LDL.LU.64 R50, [R1+0x2d0] ;  /* 0x0002d00001327983 */ /* 0x000f280000300a00 */
[----:B------:R-:W4:Y:S04]  /*bfc0*/  LDL.LU.64 R48, [R1+0x2c8] ;  /* 0x0002c80001307983 */ /* 0x000f280000300a00 */
[----:B---3--:R-:W3:Y:S04]  /*bfd0*/  LDL.LU.64 R44, [R1+0x2b8] ;  /* 0x0002b800012c7983 */ /* 0x008ee80000300a00 */
[----:B------:R-:W-:Y:S04]  /*bfe0*/  LDGSTS.E [R246+0x1800c], desc[UR6][R12.64], !P4 ;  /* 0x1800c0000cf67fae */ /* 0x000fe8000e121846 */
[----:B------:R-:W3:Y:S04]  /*bff0*/  LDL.LU.64 R42, [R1+0x2b0] ;  /* 0x0002b000012a7983 */ /* 0x000ee80000300a00 */
[----:B------:R1:W-:Y:S04]  /*c000*/  LDGSTS.E [R246+0x1c00c], desc[UR6][R10.64], !P4 ;  /* 0x1c00c0000af67fae */ /* 0x0003e8000e121846 */
[----:B------:R-:W3:Y:S04]  /*c010*/  LDL.LU.64 R40, [R1+0x2a8] ;  /* 0x0002a80001287983 */ /* 0x000ee80000300a00 */
[----:B------:R-:W3:Y:S01]  /*c020*/  LDL.LU.64 R12, [R1+0x298] ;  /* 0x00029800010c7983 */ /* 0x000ee20000300a00 */
[----:B-1----:R-:W-:-:S03]  /*c030*/  VIADD R246, R4, 0xffffffd7 ;  /* 0xffffffd704f67836 */ /* 0x002fc60000000000 */
[----:B------:R-:W3:Y:S01]  /*c040*/  LDL.LU.64 R10, [R1+0x290] ;  /* 0x00029000010a7983 */ /* 0x000ee20000300a00 */
[----:B------:R-:W-:-:S03]  /*c050*/  VIADD R4, R8, 0xffffffd4 ;  /* 0xffffffd408047836 */ /* 0x000fc60000000000 */
[----:B------:R-:W3:Y:S01]  /*c060*/  LDL.LU.64 R8, [R1+0x288] ;  /* 0x0002880001087983 */ /* 0x000ee20000300a00 */
[----:B------:R-:W-:Y:S01]  /*c070*/  VIADD R245, R245, 0xffffffd6 ;  /* 0xffffffd6f5f57836 */ /* 0x000fe20000000000 */
[----:B------:R-:W-:Y:S01]  /*c080*/  ISETP.GE.U32.AND P0, PT, R246, 0x7fffffb8, PT ;  /* 0x7fffffb8f600780c */ /* 0x000fe20003f06070 */
[----:B------:R-:W-:Y:S01]  /*c090*/  VIADD R5, R5, 0xffffffd5 ;  /* 0xffffffd505057836 */ /* 0x000fe20000000000 */
[----:B------:R-:W-:Y:S01]  /*c0a0*/  ISETP.GE.U32.AND P4, PT, R4, 0x7fffffb5, PT ;  /* 0x7fffffb50400780c */ /* 0x000fe20003f86070 */
[----:B------:R-:W1:Y:S01]  /*c0b0*/  LDC R246, c[0x0][0x230] ;  /* 0x00008c00fff67b82 */ /* 0x000e620000000800 */
[----:B------:R-:W-:Y:S02]  /*c0c0*/  ISETP.GE.U32.AND P2, PT, R245, 0x7fffffb7, PT ;  /* 0x7fffffb7f500780c */ /* 0x000fe40003f46070 */
[----:B------:R-:W-:-:S05]  /*c0d0*/  ISETP.GE.U32.AND P3, PT, R5, 0x7fffffb6, PT ;  /* 0x7fffffb60500780c */ /* 0x000fca0003f66070 */
[----:B------:R-:W1:Y:S08]  /*c0e0*/  LDC R245, c[0x0][0x230] ;  /* 0x00008c00fff57b82 */ /* 0x000e700000000800 */
[----:B------:R-:W1:Y:S08]  /*c0f0*/  LDC R5, c[0x0][0x230] ;  /* 0x00008c00ff057b82 */ /* 0x000e700000000800 */
[----:B------:R-:W1:Y:S01]  /*c100*/  LDC R4, c[0x0][0x230] ;  /* 0x00008c00ff047b82 */ /* 0x000e620000000800 */
[----:B--2---:R-:W-:-:S04]  /*c110*/  IMAD.WIDE R150, R2, 0x4, R150 ;  /* 0x0000000402967825 */ /* 0x004fc800078e0296 */
[C---:B----4-:R-:W-:Y:S01]  /*c120*/  IMAD.WIDE R54, R2.reuse, 0x4, R54 ;  /* 0x0000000402367825 */ /* 0x050fe200078e0236 */
[----:B------:R2:W-:Y:S03]  /*c130*/  STL.64 [R1+0x1ed8], R150 ;  /* 0x001ed89601007387 */ /* 0x0005e60000100a00 */
[C---:B------:R-:W-:Y:S01]  /*c140*/  IMAD.WIDE R46, R2.reuse, 0x4, R46 ;  /* 0x00000004022e7825 */ /* 0x040fe200078e022e */
[----:B------:R-:W-:Y:S04]  /*c150*/  STL.64 [R1+0x1f08], R54 ;  /* 0x001f083601007387 */ /* 0x000fe80000100a00 */
[----:B------:R-:W-:Y:S01]  /*c160*/  STL.64 [R1+0x2080], R46 ;  /* 0x0020802e01007387 */ /* 0x000fe20000100a00 */
[----:B------:R-:W-:-:S03]  /*c170*/  IMAD.WIDE R38, R2, 0x4, R38 ;  /* 0x0000000402267825 */ /* 0x000fc600078e0226 */
[----:B------:R-:W-:Y:S01]  /*c180*/  LDGSTS.E [R247+0x10000], desc[UR6][R150.64], !P0 ;  /* 0x1000000096f77fae */ /* 0x000fe2000c121846 */
[----:B------:R-:W-:-:S04]  /*c190*/  IMAD.WIDE R144, R2, 0x4, R144 ;  /* 0x0000000402907825 */ /* 0x000fc800078e0290 */
[C---:B------:R-:W-:Y:S01]  /*c1a0*/  IMAD.WIDE R134, R2.reuse, 0x4, R134 ;  /* 0x0000000402867825 */ /* 0x040fe200078e0286 */
[----:B------:R-:W-:Y:S03]  /*c1b0*/  STL.64 [R1+0x1ea8], R144 ;  /* 0x001ea89001007387 */ /* 0x000fe60000100a00 */
[C---:B------:R-:W-:Y:S01]  /*c1c0*/  IMAD.WIDE R120, R2.reuse, 0x4, R120 ;  /* 0x0000000402787825 */ /* 0x040fe200078e0278 */
[----:B------:R-:W-:Y:S03]  /*c1d0*/  STL.64 [R1+0x20a0], R38 ;  /* 0x0020a02601007387 */ /* 0x000fe60000100a00 */
[C---:B------:R-:W-:Y:S01]  /*c1e0*/  IMAD.WIDE R52, R2.reuse, 0x4, R52 ;  /* 0x0000000402347825 */ /* 0x040fe200078e0234 */
[----:B------:R-:W-:Y:S03]  /*c1f0*/  STL.64 [R1+0x1eb8], R134 ;  /* 0x001eb88601007387 */ /* 0x000fe60000100a00 */
[C---:B------:R-:W-:Y:S01]  /*c200*/  IMAD.WIDE R50, R2.reuse, 0x4, R50 ;  /* 0x0000000402327825 */ /* 0x040fe200078e0232 */
[----:B------:R4:W-:Y:S03]  /*c210*/  STL.64 [R1+0x1ed0], R120 ;  /* 0x001ed07801007387 */ /* 0x0009e60000100a00 */
[C---:B------:R-:W-:Y:S01]  /*c220*/  IMAD.WIDE R48, R2.reuse, 0x4, R48 ;  /* 0x0000000402307825 */ /* 0x040fe200078e0230 */
[----:B------:R-:W-:Y:S03]  /*c230*/  STL.64 [R1+0x1ee8], R52 ;  /* 0x001ee83401007387 */ /* 0x000fe60000100a00 */
[C---:B---3--:R-:W-:Y:S01]  /*c240*/  IMAD.WIDE R44, R2.reuse, 0x4, R44 ;  /* 0x00000004022c7825 */ /* 0x048fe200078e022c */
[----:B------:R-:W-:Y:S04]  /*c250*/  STL.64 [R1+0x1ef0], R50 ;  /* 0x001ef03201007387 */ /* 0x000fe80000100a00 */
[----:B------:R-:W-:Y:S01]  /*c260*/  LDGSTS.E [R247+0x14000], desc[UR6][R144.64], !P0 ;  /* 0x1400000090f77fae */ /* 0x000fe2000c121846 */
[----:B------:R-:W-:-:S03]  /*c270*/  IMAD.WIDE R42, R2, 0x4, R42 ;  /* 0x00000004022a7825 */ /* 0x000fc600078e022a */
[----:B------:R3:W-:Y:S04]  /*c280*/  STL.64 [R1+0x1ef8], R48 ;  /* 0x001ef83001007387 */ /* 0x0007e80000100a00 */
[----:B------:R-:W-:Y:S01]  /*c290*/  LDGSTS.E [R247+0x18000], desc[UR6][R134.64], !P0 ;  /* 0x1800000086f77fae */ /* 0x000fe2000c121846 */
[----:B------:R-:W-:-:S03]  /*c2a0*/  IMAD.WIDE R40, R2, 0x4, R40 ;  /* 0x0000000402287825 */ /* 0x000fc600078e0228 */
[----:B------:R-:W-:Y:S01]  /*c2b0*/  STL.64 [R1+0x1f10], R44 ;  /* 0x001f102c01007387 */ /* 0x000fe20000100a00 */
[----:B------:R-:W-:-:S03]  /*c2c0*/  IMAD.WIDE R12, R2, 0x4, R12 ;  /* 0x00000004020c7825 */ /* 0x000fc600078e020c */
[----:B------:R-:W-:Y:S01]  /*c2d0*/  LDGSTS.E [R247+0x1c000], desc[UR6][R120.64], !P0 ;  /* 0x1c00000078f77fae */ /* 0x000fe2000c121846 */
[----:B------:R-:W-:-:S03]  /*c2e0*/  IMAD.WIDE R10, R2, 0x4, R10 ;  /* 0x00000004020a7825 */ /* 0x000fc600078e020a */
[----:B------:R-:W-:Y:S01]  /*c2f0*/  STL.64 [R1+0x1f18], R42 ;  /* 0x001f182a01007387 */ /* 0x000fe20000100a00 */
[----:B------:R-:W-:-:S03]  /*c300*/  IMAD.WIDE R8, R2, 0x4, R8 ;  /* 0x0000000402087825 */ /* 0x000fc600078e0208 */
        /* <DEDUP_REMOVED lines=14> */
[----:B---3--:R-:W3:Y:S04]  /*c3f0*/  LDL.LU.64 R48, [R1+0x240] ;  /* 0x0002400001307983 */ /* 0x008ee80000300a00 */
[----:B------:R-:W-:Y:S04]  /*c400*/  LDGSTS.E [R247+0x1000c], desc[UR6][R38.64], !P4 ;  /* 0x1000c00026f77fae */ /* 0x000fe8000e121846 */
[----:B-1----:R-:W3:Y:S04]  /*c410*/  LDL.LU.64 R40, [R1+0x220] ;  /* 0x0002200001287983 */ /* 0x002ee80000300a00 */
[----:B------:R-:W3:Y:S04]  /*c420*/  LDL.LU.64 R166, [R1+0x278] ;  /* 0x0002780001a67983 */ /* 0x000ee80000300a00 */
        /* <DEDUP_REMOVED lines=8> */
[----:B------:R-:W-:Y:S04]  /*c4b0*/  LDGSTS.E [R247+0x1400c], desc[UR6][R12.64], !P4 ;  /* 0x1400c0000cf77fae */ /* 0x000fe8000e121846 */
[----:B------:R-:W3:Y:S04]  /*c4c0*/  LDL.LU.64 R38, [R1+0x218] ;  /* 0x0002180001267983 */ /* 0x000ee80000300a00 */
[----:B------:R-:W-:Y:S04]  /*c4d0*/  LDGSTS.E [R247+0x1800c], desc[UR6][R10.64], !P4 ;  /* 0x1800c0000af77fae */ /* 0x000fe8000e121846 */
[----:B------:R-:W3:Y:S01]  /*c4e0*/  LDL.LU.64 R12, [R1+0x210] ;  /* 0x00021000010c7983 */ /* 0x000ee20000300a00 */
[----:B------:R-:W-:-:S02]  /*c4f0*/  VIADD R246, R246, 0xffffffd3 ;  /* 0xffffffd3f6f67836 */ /* 0x000fc40000000000 */
[----:B------:R-:W-:Y:S01]  /*c500*/  VIADD R245, R245, 0xffffffd2 ;  /* 0xffffffd2f5f57836 */ /* 0x000fe20000000000 */
[----:B------:R1:W-:Y:S04]  /*c510*/  LDGSTS.E [R247+0x1c00c], desc[UR6][R8.64], !P4 ;  /* 0x1c00c00008f77fae */ /* 0x0003e8000e121846 */
[----:B------:R-:W3:Y:S01]  /*c520*/  LDL.LU.64 R10, [R1+0x208] ;  /* 0x00020800010a7983 */ /* 0x000ee20000300a00 */
[----:B------:R-:W-:Y:S01]  /*c530*/  ISETP.GE.U32.AND P0, PT, R246, 0x7fffffb4, PT ;  /* 0x7fffffb4f600780c */ /* 0x000fe20003f06070 */
[----:B------:R-:W-:Y:S01]  /*c540*/  VIADD R5, R5, 0xffffffd1 ;  /* 0xffffffd105057836 */ /* 0x000fe20000000000 */
[----:B------:R-:W-:Y:S01]  /*c550*/  ISETP.GE.U32.AND P2, PT, R245, 0x7fffffb3, PT ;  /* 0x7fffffb3f500780c */ /* 0x000fe20003f46070 */
[----:B------:R-:W-:Y:S01]  /*c560*/  VIADD R4, R4, 0xffffffd0 ;  /* 0xffffffd004047836 */ /* 0x000fe20000000000 */
[----:B------:R-:W3:Y:S02]  /*c570*/  LDC R245, c[0x0][0x230] ;  /* 0x00008c00fff57b82 */ /* 0x000ee40000000800 */
[----:B------:R-:W-:-:S02]  /*c580*/  ISETP.GE.U32.AND P3, PT, R5, 0x7fffffb2, PT ;  /* 0x7fffffb20500780c */ /* 0x000fc40003f66070 */
[----:B------:R-:W-:-:S04]  /*c590*/  ISETP.GE.U32.AND P4, PT, R4, 0x7fffffb1, PT ;  /* 0x7fffffb10400780c */ /* 0x000fc80003f86070 */
[----:B------:R-:W3:Y:S08]  /*c5a0*/  LDC R4, c[0x0][0x230] ;  /* 0x00008c00ff047b82 */ /* 0x000ef00000000800 */
[----:B-1----:R-:W1:Y:S08]  /*c5b0*/  LDC R8, c[0x0][0x230] ;  /* 0x00008c00ff087b82 */ /* 0x002e700000000800 */
[----:B------:R-:W1:Y:S01]  /*c5c0*/  LDC R5, c[0x0][0x230] ;  /* 0x00008c00ff057b82 */ /* 0x000e620000000800 */
[----:B--2---:R-:W-:-:S04]  /*c5d0*/  IMAD.WIDE R150, R2, 0x4, R150 ;  /* 0x0000000402967825 */ /* 0x004fc800078e0296 */
[C---:B----4-:R-:W-:Y:S01]  /*c5e0*/  IMAD.WIDE R120, R2.reuse, 0x4, R120 ;  /* 0x0000000402787825 */ /* 0x050fe200078e0278 */
[----:B------:R2:W-:Y:S03]  /*c5f0*/  STL.64 [R1+0x20c0], R150 ;  /* 0x0020c09601007387 */ /* 0x0005e60000100a00 */
[C---:B---3--:R-:W-:Y:S01]  /*c600*/  IMAD.WIDE R48, R2.reuse, 0x4, R48 ;  /* 0x0000000402307825 */ /* 0x048fe200078e0230 */
[----:B------:R-:W-:Y:S03]  /*c610*/  STL.64 [R1+0x20e0], R120 ;  /* 0x0020e07801007387 */ /* 0x000fe60000100a00 */
[C---:B------:R-:W-:Y:S01]  /*c620*/  IMAD.WIDE R40, R2.reuse, 0x4, R40 ;  /* 0x0000000402287825 */ /* 0x040fe200078e0228 */
[----:B------:R-:W-:Y:S03]  /*c630*/  STL.64 [R1+0x2100], R48 ;  /* 0x0021003001007387 */ /* 0x000fe60000100a00 */
[----:B------:R-:W-:-:S04]  /*c640*/  IMAD.WIDE R246, R2, 0x4, R166 ;  /* 0x0000000402f67825 */ /* 0x000fc800078e02a6 */
[C---:B------:R-:W-:Y:S01]  /*c650*/  IMAD.WIDE R144, R2.reuse, 0x4, R144 ;  /* 0x0000000402907825 */ /* 0x040fe200078e0290 */
[----:B------:R-:W-:Y:S03]  /*c660*/  STL.64 [R1+0x2120], R40 ;  /* 0x0021202801007387 */ /* 0x000fe60000100a00 */
[C---:B------:R-:W-:Y:S01]  /*c670*/  IMAD.WIDE R134, R2.reuse, 0x4, R134 ;  /* 0x0000000402867825 */ /* 0x040fe200078e0286 */
[----:B------:R-:W-:Y:S03]  /*c680*/  STL.64 [R1+0x1f30], R144 ;  /* 0x001f309001007387 */ /* 0x000fe60000100a00 */
[C---:B------:R-:W-:Y:S01]  /*c690*/  IMAD.WIDE R54, R2.reuse, 0x4, R54 ;  /* 0x0000000402367825 */ /* 0x040fe200078e0236 */
[----:B------:R-:W-:Y:S03]  /*c6a0*/  LDGSTS.E [R248+0x10000], desc[UR6][R150.64], !P0 ;  /* 0x1000000096f87fae */ /* 0x000fe6000c121846 */
[C---:B------:R-:W-:Y:S01]  /*c6b0*/  IMAD.WIDE R52, R2.reuse, 0x4, R52 ;  /* 0x0000000402347825 */ /* 0x040fe200078e0234 */
[----:B------:R-:W-:Y:S03]  /*c6c0*/  STL.64 [R1+0x20d8], R134 ;  /* 0x0020d88601007387 */ /* 0x000fe60000100a00 */
[C---:B------:R-:W-:Y:S01]  /*c6d0*/  IMAD.WIDE R50, R2.reuse, 0x4, R50 ;  /* 0x0000000402327825 */ /* 0x040fe200078e0232 */
[----:B------:R-:W-:Y:S03]  /*c6e0*/  LDGSTS.E [R248+0x14000], desc[UR6][R246.64], !P0 ;  /* 0x14000000f6f87fae */ /* 0x000fe6000c121846 */
[C---:B------:R-:W-:Y:S01]  /*c6f0*/  IMAD.WIDE R46, R2.reuse, 0x4, R46 ;  /* 0x00000004022e7825 */ /* 0x040fe200078e022e */
[----:B------:R3:W-:Y:S03]  /*c700*/  STL.64 [R1+0x20e8], R54 ;  /* 0x0020e83601007387 */ /* 0x0007e60000100a00 */
[C---:B------:R-:W-:Y:S01]  /*c710*/  IMAD.WIDE R44, R2.reuse, 0x4, R44 ;  /* 0x00000004022c7825 */ /* 0x040fe200078e022c */
[----:B------:R-:W-:Y:S03]  /*c720*/  LDGSTS.E [R248+0x18000], desc[UR6][R144.64], !P0 ;  /* 0x1800000090f87fae */ /* 0x000fe6000c121846 */
[C---:B------:R-:W-:Y:S01]  /*c730*/  IMAD.WIDE R42, R2.reuse, 0x4, R42 ;  /* 0x00000004022a7825 */ /* 0x040fe200078e022a */
[----:B------:R-:W-:Y:S04]  /*c740*/  STL.64 [R1+0x20f0], R52 ;  /* 0x0020f03401007387 */ /* 0x000fe80000100a00 */
[----:B------:R-:W-:Y:S01]  /*c750*/  LDGSTS.E [R248+0x1c000], desc[UR6][R134.64], !P0 ;  /* 0x1c00000086f87fae */ /* 0x000fe2000c121846 */
[----:B------:R-:W-:-:S03]  /*c760*/  IMAD.WIDE R38, R2, 0x4, R38 ;  /* 0x0000000402267825 */ /* 0x000fc600078e0226 */
[----:B------:R-:W-:Y:S04]  /*c770*/  STL.64 [R1+0x20f8], R50 ;  /* 0x0020f83201007387 */ /* 0x000fe80000100a00 */
[----:B------:R-:W-:Y:S01]  /*c780*/  LDGSTS.E [R248+0x10004], desc[UR6][R120.64], !P2 ;  /* 0x1000400078f87fae */ /* 0x000fe2000d121846 */
[----:B------:R-:W-:-:S03]  /*c790*/  IMAD.WIDE R12, R2, 0x4, R12 ;  /* 0x00000004020c7825 */ /* 0x000fc600078e020c */
[----:B------:R4:W-:Y:S04]  /*c7a0*/  STL.64 [R1+0x2108], R46 ;  /* 0x0021082e01007387 */ /* 0x0009e80000100a00 */
[----:B------:R-:W-:Y:S01]  /*c7b0*/  LDGSTS.E [R248+0x14004], desc[UR6][R54.64], !P2 ;  /* 0x1400400036f87fae */ /* 0x000fe2000d121846 */
[----:B------:R-:W-:-:S03]  /*c7c0*/  IMAD.WIDE R10, R2, 0x4, R10 ;  /* 0x00000004020a7825 */ /* 0x000fc600078e020a */
[----:B------:R-:W-:Y:S04]  /*c7d0*/  STL.64 [R1+0x2110], R44 ;  /* 0x0021102c01007387 */ /* 0x000fe80000100a00 */
[----:B------:R-:W-:Y:S04]  /*c7e0*/  LDGSTS.E [R248+0x18004], desc[UR6][R52.64], !P2 ;  /* 0x1800400034f87fae */ /* 0x000fe8000d121846 */
[----:B------:R-:W-:Y:S04]  /*c7f0*/  STL.64 [R1+0x2118], R42 ;  /* 0x0021182a01007387 */ /* 0x000fe80000100a00 */
        /* <DEDUP_REMOVED lines=10> */
[----:B---3--:R-:W3:Y:S04]  /*c8a0*/  LDL.LU.64 R54, [R1+0x1e0] ;  /* 0x0001e00001367983 */ /* 0x008ee80000300a00 */
[----:B------:R-:W-:Y:S04]  /*c8b0*/  LDGSTS.E [R248+0x1400c], desc[UR6][R38.64], !P4 ;  /* 0x1400c00026f87fae */ /* 0x000fe8000e121846 */
[----:B----4-:R-:W4:Y:S04]  /*c8c0*/  LDL.LU.64 R46, [R1+0x1c0] ;  /* 0x0001c000012e7983 */ /* 0x010f280000300a00 */
[----:B------:R-:W-:Y:S04]  /*c8d0*/  LDGSTS.E [R248+0x1800c], desc[UR6][R12.64], !P4 ;  /* 0x1800c0000cf87fae */ /* 0x000fe8000e121846 */
[----:B-1----:R-:W4:Y:S04]  /*c8e0*/  LDL.LU.64 R38, [R1+0x1a0] ;  /* 0x0001a00001267983 */ /* 0x002f280000300a00 */
[----:B------:R-:W4:Y:S04]  /*c8f0*/  LDL.LU.64 R144, [R1+0x1f8] ;  /* 0x0001f80001907983 */ /* 0x000f280000300a00 */
[----:B------:R-:W4:Y:S04]  /*c900*/  LDL.LU.64 R134, [R1+0x1f0] ;  /* 0x0001f00001867983 */ /* 0x000f280000300a00 */
[----:B------:R-:W4:Y:S04]  /*c910*/  LDL.LU.64 R120, [R1+0x1e8] ;  /* 0x0001e80001787983 */ /* 0x000f280000300a00 */
[----:B------:R-:W4:Y:S04]  /*c920*/  LDL.LU.64 R52, [R1+0x1d8] ;  /* 0x0001d80001347983 */ /* 0x000f280000300a00 */
[----:B------:R-:W4:Y:S04]  /*c930*/  LDL.LU.64 R50, [R1+0x1d0] ;  /* 0x0001d00001327983 */ /* 0x000f280000300a00 */
[----:B------:R-:W4:Y:S04]  /*c940*/  LDL.LU.64 R48, [R1+0x1c8] ;  /* 0x0001c80001307983 */ /* 0x000f280000300a00 */
[----:B------:R-:W4:Y:S04]  /*c950*/  LDL.LU.64 R44, [R1+0x1b8] ;  /* 0x0001b800012c7983 */ /* 0x000f280000300a00 */
[----:B------:R-:W4:Y:S04]  /*c960*/  LDL.LU.64 R42, [R1+0x1b0] ;  /* 0x0001b000012a7983 */ /* 0x000f280000300a00 */
[----:B------:R1:W-:Y:S04]  /*c970*/  LDGSTS.E [R248+0x1c00c], desc[UR6][R10.64], !P4 ;  /* 0x1c00c0000af87fae */ /* 0x0003e8000e121846 */
[----:B------:R-:W4:Y:S04]  /*c980*/  LDL.LU.64 R40, [R1+0x1a8] ;  /* 0x0001a80001287983 */ /* 0x000f280000300a00 */
[----:B------:R-:W4:Y:S01]  /*c990*/  LDL.LU.64 R12, [R1+0x198] ;  /* 0x00019800010c7983 */ /* 0x000f220000300a00 */
[----:B-1----:R-:W-:-:S03]  /*c9a0*/  VIADD R248, R4, 0xffffffcf ;  /* 0xffffffcf04f87836 */ /* 0x002fc60000000000 */
[----:B------:R-:W4:Y:S01]  /*c9b0*/  LDL.LU.64 R10, [R1+0x190] ;  /* 0x00019000010a7983 */ /* 0x000f220000300a00 */
[----:B------:R-:W-:-:S03]  /*c9c0*/  VIADD R4, R8, 0xffffffcc ;  /* 0xffffffcc08047836 */ /* 0x000fc60000000000 */
[----:B------:R-:W4:Y:S01]  /*c9d0*/  LDL.LU.64 R8, [R1+0x188] ;  /* 0x0001880001087983 */ /* 0x000f220000300a00 */
        /* <DEDUP_REMOVED lines=11> */
[C---:B---3--:R-:W-:Y:S01]  /*ca90*/  IMAD.WIDE R54, R2.reuse, 0x4, R54 ;  /* 0x0000000402367825 */ /* 0x048fe200078e0236 */
[----:B------:R2:W-:Y:S03]  /*caa0*/  STL.64 [R1+0x2140], R150 ;  /* 0x0021409601007387 */ /* 0x0005e60000100a00 */
[C---:B----4-:R-:W-:Y:S01]  /*cab0*/  IMAD.WIDE R46, R2.reuse, 0x4, R46 ;  /* 0x00000004022e7825 */ /* 0x050fe200078e022e */
        /* <DEDUP_REMOVED lines=15> */
[C---:B------:R-:W-:Y:S01]  /*cbb0*/  IMAD.WIDE R44, R2.reuse, 0x4, R44 ;  /* 0x00000004022c7825 */ /* 0x040fe200078e022c */
[----:B------:R-:W-:Y:S03]  /*cbc0*/  STL.64 [R1+0x2170], R50 ;  /* 0x0021703201007387 */ /* 0x000fe60000100a00 */
[C---:B------:R-:W-:Y:S01]  /*cbd0*/  IMAD.WIDE R42, R2.reuse, 0x4, R42 ;  /* 0x00000004022a7825 */ /* 0x040fe200078e022a */
[----:B------:R-:W-:Y:S04]  /*cbe0*/  LDGSTS.E [R249+0x14000], desc[UR6][R144.64], !P0 ;  /* 0x1400000090f97fae */ /* 0x000fe8000c121846 */
[----:B------:R4:W-:Y:S01]  /*cbf0*/  STL.64 [R1+0x2178], R48 ;  /* 0x0021783001007387 */ /* 0x0009e20000100a00 */
[----:B------:R-:W-:-:S03]  /*cc00*/  IMAD.WIDE R40, R2, 0x4, R40 ;  /* 0x0000000402287825 */ /* 0x000fc600078e0228 */
[----:B------:R-:W-:Y:S01]  /*cc10*/  LDGSTS.E [R249+0x18000], desc[UR6][R134.64], !P0 ;  /* 0x1800000086f97fae */ /* 0x000fe2000c121846 */
[----:B------:R-:W-:-:S03]  /*cc20*/  IMAD.WIDE R12, R2, 0x4, R12 ;  /* 0x00000004020c7825 */ /* 0x000fc600078e020c */
[----:B------:R-:W-:Y:S01]  /*cc30*/  STL.64 [R1+0x2188], R44 ;  /* 0x0021882c01007387 */ /* 0x000fe20000100a00 */
[----:B------:R-:W-:-:S03]  /*cc40*/  IMAD.WIDE R10, R2, 0x4, R10 ;  /* 0x00000004020a7825 */ /* 0x000fc600078e020a */
[----:B------:R-:W-:Y:S01]  /*cc50*/  LDGSTS.E [R249+0x1c000], desc[UR6][R120.64], !P0 ;  /* 0x1c00000078f97fae */ /* 0x000fe2000c121846 */
[----:B------:R-:W-:-:S03]  /*cc60*/  IMAD.WIDE R8, R2, 0x4, R8 ;  /* 0x0000000402087825 */ /* 0x000fc600078e0208 */
        /* <DEDUP_REMOVED lines=27> */
[----:B------:R-:W-:Y:S04]  /*ce20*/  LDGSTS.E [R249+0x1400c], desc[UR6][R12.64], !P4 ;  /* 0x1400c0000cf97fae */ /* 0x000fe8000e121846 */
[----:B------:R-:W4:Y:S04]  /*ce30*/  LDL.LU.64 R38, [R1+0x118] ;  /* 0x0001180001267983 */ /* 0x000f280000300a00 */
[----:B------:R-:W-:Y:S04]  /*ce40*/  LDGSTS.E [R249+0x1800c], desc[UR6][R10.64], !P4 ;  /* 0x1800c0000af97fae */ /* 0x000fe8000e121846 */
[----:B------:R-:W4:Y:S01]  /*ce50*/  LDL.LU.64 R12, [R1+0x110] ;  /* 0x00011000010c7983 */ /* 0x000f220000300a00 */
[----:B------:R-:W-:-:S03]  /*ce60*/  VIADD R248, R248, 0xffffffcb ;  /* 0xffffffcbf8f87836 */ /* 0x000fc60000000000 */
[----:B------:R1:W-:Y:S04]  /*ce70*/  LDGSTS.E [R249+0x1c00c], desc[UR6][R8.64], !P4 ;  /* 0x1c00c00008f97fae */ /* 0x0003e8000e121846 */
[----:B------:R-:W4:Y:S01]  /*ce80*/  LDL.LU.64 R10, [R1+0x108] ;  /* 0x00010800010a7983 */ /* 0x000f220000300a00 */
[----:B------:R-:W-:Y:S02]  /*ce90*/  ISETP.GE.U32.AND P0, PT, R248, 0x7fffffac, PT ;  /* 0x7fffffacf800780c */ /* 0x000fe40003f06070 */
[----:B------:R-:W1:Y:S08]  /*cea0*/  LDC R248, c[0x0][0x230] ;  /* 0x00008c00fff87b82 */ /* 0x000e700000000800 */
[----:B-1----:R-:W1:Y:S01]  /*ceb0*/  LDC R249, c[0x0][0x230] ;  /* 0x00008c00fff97b82 */ /* 0x002e620000000800 */
[----:B------:R-:W-:-:S02]  /*cec0*/  VIADD R245, R245, 0xffffffca ;  /* 0xffffffcaf5f57836 */ /* 0x000fc40000000000 */
[----:B------:R-:W-:Y:S02]  /*ced0*/  VIADD R4, R4, 0xffffffc8 ;  /* 0xffffffc804047836 */ /* 0x000fe40000000000 */
[----:B------:R-:W-:Y:S01]  /*cee0*/  VIADD R5, R5, 0xffffffc9 ;  /* 0xffffffc905057836 */ /* 0x000fe20000000000 */
[----:B------:R-:W-:Y:S02]  /*cef0*/  ISETP.GE.U32.AND P2, PT, R245, 0x7fffffab, PT ;  /* 0x7fffffabf500780c */ /* 0x000fe40003f46070 */
[----:B------:R-:W-:Y:S01]  /*cf00*/  ISETP.GE.U32.AND P4, PT, R4, 0x7fffffa9, PT ;  /* 0x7fffffa90400780c */ /* 0x000fe20003f86070 */
[----:B------:R-:W4:Y:S01]  /*cf10*/  LDC R9, c[0x0][0x230] ;  /* 0x00008c00ff097b82 */ /* 0x000f220000000800 */
[----:B------:R-:W-:-:S07]  /*cf20*/  ISETP.GE.U32.AND P3, PT, R5, 0x7fffffaa, PT ;  /* 0x7fffffaa0500780c */ /* 0x000fce0003f66070 */
[----:B------:R-:W1:Y:S01]  /*cf30*/  LDC R4, c[0x0][0x230] ;  /* 0x00008c00ff047b82 */ /* 0x000e620000000800 */
[----:B------:R-:W-:Y:S02]  /*cf40*/  VIADD R245, R248, 0xffffffc7 ;  /* 0xffffffc7f8f57836 */ /* 0x000fe40000000000 */
[----:B-1----:R-:W-:-:S05]  /*cf50*/  VIADD R5, R249, 0xffffffc6 ;  /* 0xffffffc6f9057836 */ /* 0x002fca0000000000 */
[----:B------:R-:W1:Y:S01]  /*cf60*/  LDC R8, c[0x0][0x230] ;  /* 0x00008c00ff087b82 */ /* 0x000e620000000800 */
[----:B------:R-:W-:Y:S02]  /*cf70*/  VIADD R4, R4, 0xffffffc5 ;  /* 0xffffffc504047836 */ /* 0x000fe40000000000 */
[----:B--2---:R-:W-:-:S04]  /*cf80*/  IMAD.WIDE R150, R2, 0x4, R150 ;  /* 0x0000000402967825 */ /* 0x004fc800078e0296 */
[C---:B---3--:R-:W-:Y:S01]  /*cf90*/  IMAD.WIDE R120, R2.reuse, 0x4, R120 ;  /* 0x0000000402787825 */ /* 0x048fe200078e0278 */
[----:B------:R-:W-:Y:S03]  /*cfa0*/  STL.64 [R1+0x21c0], R150 ;  /* 0x0021c09601007387 */ /* 0x000fe60000100a00 */
[C---:B----4-:R-:W-:Y:S01]  /*cfb0*/  IMAD.WIDE R48, R2.reuse, 0x4, R48 ;  /* 0x0000000402307825 */ /* 0x050fe200078e0230 */
[----:B------:R-:W-:Y:S03]  /*cfc0*/  STL.64 [R1+0x21e0], R120 ;  /* 0x0021e07801007387 */ /* 0x000fe60000100a00 */
[C---:B------:R-:W-:Y:S01]  /*cfd0*/  IMAD.WIDE R40, R2.reuse, 0x4, R40 ;  /* 0x0000000402287825 */ /* 0x040fe200078e0228 */
[----:B------:R-:W-:Y:S03]  /*cfe0*/  STL.64 [R1+0x2200], R48 ;  /* 0x0022003001007387 */ /* 0x000fe60000100a00 */
[----:B------:R-:W-:-:S04]  /*cff0*/  IMAD.WIDE R248, R2, 0x4, R166 ;  /* 0x0000000402f87825 */ /* 0x000fc800078e02a6 */
        /* <DEDUP_REMOVED lines=9> */
[----:B------:R3:W-:Y:S03]  /*d090*/  STL.64 [R1+0x21f0], R52 ;  /* 0x0021f03401007387 */ /* 0x0007e60000100a00 */
[C---:B------:R-:W-:Y:S01]  /*d0a0*/  IMAD.WIDE R46, R2.reuse, 0x4, R46 ;  /* 0x00000004022e7825 */ /* 0x040fe200078e022e */
[----:B------:R-:W-:Y:S03]  /*d0b0*/  LDGSTS.E [R250+0x10000], desc[UR6][R150.64], !P0 ;  /* 0x1000000096fa7fae */ /* 0x000fe6000c121846 */
[C---:B------:R-:W-:Y:S01]  /*d0c0*/  IMAD.WIDE R44, R2.reuse, 0x4, R44 ;  /* 0x00000004022c7825 */ /* 0x040fe200078e022c */
[----:B------:R-:W-:Y:S03]  /*d0d0*/  STL.64 [R1+0x21f8], R50 ;  /* 0x0021f83201007387 */ /* 0x000fe60000100a00 */
[C---:B------:R-:W-:Y:S01]  /*d0e0*/  IMAD.WIDE R42, R2.reuse, 0x4, R42 ;  /* 0x00000004022a7825 */ /* 0x040fe200078e022a */
[----:B------:R-:W-:Y:S04]  /*d0f0*/  LDGSTS.E [R250+0x14000], desc[UR6][R248.64], !P0 ;  /* 0x14000000f8fa7fae */ /* 0x000fe8000c121846 */
[----:B------:R-:W-:Y:S01]  /*d100*/  STL.64 [R1+0x2208], R46 ;  /* 0x0022082e01007387 */ /* 0x000fe20000100a00 */
[----:B------:R-:W-:-:S03]  /*d110*/  IMAD.WIDE R38, R2, 0x4, R38 ;  /* 0x0000000402267825 */ /* 0x000fc600078e0226 */
[----:B------:R-:W-:Y:S04]  /*d120*/  LDGSTS.E [R250+0x18000], desc[UR6][R144.64], !P0 ;  /* 0x1800000090fa7fae */ /* 0x000fe8000c121846 */
[----:B------:R-:W-:Y:S01]  /*d130*/  STL.64 [R1+0x2210], R44 ;  /* 0x0022102c01007387 */ /* 0x000fe20000100a00 */
[----:B------:R-:W-:-:S03]  /*d140*/  IMAD.WIDE R12, R2, 0x4, R12 ;  /* 0x00000004020c7825 */ /* 0x000fc600078e020c */
[----:B------:R-:W-:Y:S04]  /*d150*/  LDGSTS.E [R250+0x1c000], desc[UR6][R134.64], !P0 ;  /* 0x1c00000086fa7fae */ /* 0x000fe8000c121846 */
[----:B------:R4:W-:Y:S01]  /*d160*/  STL.64 [R1+0x2218], R42 ;  /* 0x0022182a01007387 */ /* 0x0009e20000100a00 */
[----:B------:R-:W-:-:S03]  /*d170*/  IMAD.WIDE R10, R2, 0x4, R10 ;  /* 0x00000004020a7825 */ /* 0x000fc600078e020a */
[----:B------:R1:W-:Y:S04]  /*d180*/  LDGSTS.E [R250+0x10004], desc[UR6][R120.64], !P2 ;  /* 0x1000400078fa7fae */ /* 0x0003e8000d121846 */
[----:B------:R-:W-:Y:S04]  /*d190*/  STL.64 [R1+0x2228], R38 ;  /* 0x0022282601007387 */ /* 0x000fe80000100a00 */
[----:B------:R-:W-:Y:S04]  /*d1a0*/  LDGSTS.E [R250+0x14004], desc[UR6][R54.64], !P2 ;  /* 0x1400400036fa7fae */ /* 0x000fe8000d121846 */
[----:B------:R-:W-:Y:S04]  /*d1b0*/  STL.64 [R1+0x2230], R12 ;  /* 0x0022300c01007387 */ /* 0x000fe80000100a00 */
[----:B------:R1:W-:Y:S04]  /*d1c0*/  LDGSTS.E [R250+0x18004], desc[UR6][R52.64], !P2 ;  /* 0x1800400034fa7fae */ /* 0x0003e8000d121846 */
[----:B------:R1:W-:Y:S04]  /*d1d0*/  STL.64 [R1+0x2238], R10 ;  /* 0x0022380a01007387 */ /* 0x0003e80000100a00 */
[----:B------:R-:W-:Y:S04]  /*d1e0*/  LDGSTS.E [R250+0x1c004], desc[UR6][R50.64], !P2 ;  /* 0x1c00400032fa7fae */ /* 0x000fe8000d121846 */
[----:B------:R1:W-:Y:S04]  /*d1f0*/  LDGSTS.E [R250+0x10008], desc[UR6][R48.64], !P3 ;  /* 0x1000800030fa7fae */ /* 0x0003e8000d921846 */
[----:B--2---:R-:W2:Y:S04]  /*d200*/  LDL.LU.64 R144, [R1+0x100] ;  /* 0x0001000001907983 */ /* 0x004ea80000300a00 */
[----:B------:R-:W-:Y:S04]  /*d210*/  LDGSTS.E [R250+0x14008], desc[UR6][R46.64], !P3 ;  /* 0x140080002efa7fae */ /* 0x000fe8000d921846 */
[----:B------:R-:W2:Y:S04]  /*d220*/  LDL.LU.64 R120, [R1+0xe0] ;  /* 0x0000e00001787983 */ /* 0x000ea80000300a00 */
[----:B------:R-:W-:Y:S04]  /*d230*/  LDGSTS.E [R250+0x18008], desc[UR6][R44.64], !P3 ;  /* 0x180080002cfa7fae */ /* 0x000fe8000d921846 */
[----:B---3--:R-:W3:Y:S04]  /*d240*/  LDL.LU.64 R52, [R1+0xc0] ;  /* 0x0000c00001347983 */ /* 0x008ee80000300a00 */
[----:B------:R3:W-:Y:S04]  /*d250*/  LDGSTS.E [R250+0x1c008], desc[UR6][R42.64], !P3 ;  /* 0x1c0080002afa7fae */ /* 0x0007e8000d921846 */
[----:B------:R-:W3:Y:S04]  /*d260*/  LDL.LU.64 R48, [R1+0xa0] ;  /* 0x0000a00001307983 */ /* 0x000ee80000300a00 */
[----:B------:R3:W-:Y:S04]  /*d270*/  LDGSTS.E [R250+0x1000c], desc[UR6][R40.64], !P4 ;  /* 0x1000c00028fa7fae */ /* 0x0007e8000e121846 */
[----:B----4-:R-:W4:Y:S04]  /*d280*/  LDL.LU.64 R42, [R1+0xf8] ;  /* 0x0000f800012a7983 */ /* 0x010f280000300a00 */
[----:B------:R4:W-:Y:S04]  /*d290*/  LDGSTS.E [R250+0x1400c], desc[UR6][R38.64], !P4 ;  /* 0x1400c00026fa7fae */ /* 0x0009e8000e121846 */
[----:B------:R4:W-:Y:S04]  /*d2a0*/  LDGSTS.E [R250+0x1800c], desc[UR6][R12.64], !P4 ;  /* 0x1800c0000cfa7fae */ /* 0x0009e8000e121846 */
[----:B------:R-:W4:Y:S04]  /*d2b0*/  LDL.LU.64 R134, [R1+0xf0] ;  /* 0x0000f00001867983 */ /* 0x000f280000300a00 */
[----:B------:R4:W-:Y:S04]  /*d2c0*/  LDGSTS.E [R250+0x1c00c], desc[UR6][R10.64], !P4 ;  /* 0x1c00c0000afa7fae */ /* 0x0009e8000e121846 */
[----:B------:R-:W4:Y:S01]  /*d2d0*/  LDL.LU.64 R150, [R1+0xe8] ;  /* 0x0000e80001967983 */ /* 0x000f220000300a00 */
[----:B------:R-:W-:Y:S01]  /*d2e0*/  ISETP.GE.U32.AND P3, PT, R5, 0x7fffffa7, PT ;  /* 0x7fffffa70500780c */ /* 0x000fe20003f66070 */
[----:B------:R-:W-:Y:S01]  /*d2f0*/  VIADD R5, R9, 0xffffffc4 ;  /* 0xffffffc409057836 */ /* 0x000fe20000000000 */
[----:B------:R-:W-:Y:S01]  /*d300*/  ISETP.GE.U32.AND P4, PT, R4, 0x7fffffa6, PT ;  /* 0x7fffffa60400780c */ /* 0x000fe20003f86070 */
[----:B-1----:R-:W4:Y:S04]  /*d310*/  LDL.LU.64 R10, [R1+0xd8] ;  /* 0x0000d800010a7983 */ /* 0x002f280000300a00 */
[----:B------:R-:W4:Y:S04]  /*d320*/  LDL.LU.64 R12, [R1+0xd0] ;  /* 0x0000d000010c7983 */ /* 0x000f280000300a00 */
[----:B------:R-:W4:Y:S01]  /*d330*/  LDL.LU.64 R54, [R1+0xc8] ;  /* 0x0000c80001367983 */ /* 0x000f220000300a00 */
[----:B------:R-:W-:-:S03]  /*d340*/  VIADD R4, R8, 0xffffffc3 ;  /* 0xffffffc308047836 */ /* 0x000fc60000000000 */
[----:B------:R-:W4:Y:S04]  /*d350*/  LDL.LU.64 R40, [R1+0xb8] ;  /* 0x0000b80001287983 */ /* 0x000f280000300a00 */
[----:B------:R-:W4:Y:S04]  /*d360*/  LDL.LU.64 R38, [R1+0xb0] ;  /* 0x0000b00001267983 */ /* 0x000f280000300a00 */
[----:B------:R-:W4:Y:S04]  /*d370*/  LDL.LU.64 R50, [R1+0xa8] ;  /* 0x0000a80001327983 */ /* 0x000f280000300a00 */
[----:B------:R-:W4:Y:S04]  /*d380*/  LDL.LU.64 R8, [R1+0x98] ;  /* 0x0000980001087983 */ /* 0x000f280000300a00 */
[----:B------:R-:W4:Y:S04]  /*d390*/  LDL.LU.64 R46, [R1+0x90] ;  /* 0x00009000012e7983 */ /* 0x000f280000300a00 */
[----:B------:R-:W4:Y:S01]  /*d3a0*/  LDL.LU.64 R44, [R1+0x88] ;  /* 0x00008800012c7983 */ /* 0x000f220000300a00 */
[----:B------:R-:W-:Y:S01]  /*d3b0*/  ISETP.GE.U32.AND P5, PT, R5, 0x7fffffa5, PT ;  /* 0x7fffffa50500780c */ /* 0x000fe20003fa6070 */
[----:B------:R-:W-:Y:S01]  /*d3c0*/  VIADD R5, R155, 0xffffffc2 ;  /* 0xffffffc29b057836 */ /* 0x000fe20000000000 */
[----:B------:R-:W-:Y:S01]  /*d3d0*/  ISETP.GE.U32.AND P0, PT, R4, 0x7fffffa4, PT ;  /* 0x7fffffa40400780c */ /* 0x000fe20003f06070 */
[----:B------:R-:W-:Y:S01]  /*d3e0*/  VIADD R4, R154, 0xffffffc1 ;  /* 0xffffffc19a047836 */ /* 0x000fe20000000000 */
[----:B------:R-:W-:Y:S01]  /*d3f0*/  ISETP.GE.U32.AND P2, PT, R245, 0x7fffffa8, PT ;  /* 0x7fffffa8f500780c */ /* 0x000fe20003f46070 */
[----:B--2---:R-:W-:-:S04]  /*d400*/  IMAD.WIDE R166, R2, 0x4, R144 ;  /* 0x0000000402a67825 */ /* 0x004fc800078e0290 */
[C---:B------:R-:W-:Y:S01]  /*d410*/  IMAD.WIDE R120, R2.reuse, 0x4, R120 ;  /* 0x0000000402787825 */ /* 0x040fe200078e0278 */
[----:B------:R-:W-:Y:S03]  /*d420*/  STL.64 [R1+0x2240], R166 ;  /* 0x002240a601007387 */ /* 0x000fe60000100a00 */
[C---:B---3--:R-:W-:Y:S01]  /*d430*/  IMAD.WIDE R52, R2.reuse, 0x4, R52 ;  /* 0x0000000402347825 */ /* 0x048fe200078e0234 */
[----:B------:R-:W-:Y:S04]  /*d440*/  STL.64 [R1+0x2260], R120 ;  /* 0x0022607801007387 */ /* 0x000fe80000100a00 */
[----:B------:R-:W-:Y:S01]  /*d450*/  STL.64 [R1+0x2280], R52 ;  /* 0x0022803401007387 */ /* 0x000fe20000100a00 */
[----:B------:R-:W-:-:S03]  /*d460*/  IMAD.WIDE R48, R2, 0x4, R48 ;  /* 0x0000000402307825 */ /* 0x000fc600078e0230 */
[----:B------:R-:W-:Y:S01]  /*d470*/  LDGSTS.E [R251+0x10000], desc[UR6][R166.64], !P2 ;  /* 0x10000000a6fb7fae */ /* 0x000fe2000d121846 */
[----:B----4-:R-:W-:-:S05]  /*d480*/  IMAD.WIDE R42, R2, 0x4, R42 ;  /* 0x00000004022a7825 */ /* 0x010fca00078e022a */
[----:B------:R1:W-:Y:S01]  /*d490*/  STL.64 [R1+0x2248], R42 ;  /* 0x0022482a01007387 */ /* 0x0003e20000100a00 */
[----:B------:R-:W-:-:S03]  /*d4a0*/  IMAD.WIDE R154, R2, 0x4, R134 ;  /* 0x00000004029a7825 */ /* 0x000fc600078e0286 */
[----:B------:R-:W-:Y:S01]  /*d4b0*/  STL.64 [R1+0x22a0], R48 ;  /* 0x0022a03001007387 */ /* 0x000fe20000100a00 */
        /* <DEDUP_REMOVED lines=9> */
[----:B------:R2:W-:Y:S01]  /*d550*/  STL.64 [R1+0x2278], R54 ;  /* 0x0022783601007387 */ /* 0x0005e20000100a00 */
[----:B------:R-:W-:-:S03]  /*d560*/  IMAD.WIDE R38, R2, 0x4, R38 ;  /* 0x0000000402267825 */ /* 0x000fc600078e0226 */
[----:B------:R3:W-:Y:S01]  /*d570*/  STL.64 [R1+0x2288], R40 ;  /* 0x0022882801007387 */ /* 0x0007e20000100a00 */
[----:B------:R-:W-:-:S03]  /*d580*/  IMAD.WIDE R50, R2, 0x4, R50 ;  /* 0x0000000402327825 */ /* 0x000fc600078e0232 */
[----:B------:R4:W-:Y:S01]  /*d590*/  STL.64 [R1+0x2290], R38 ;  /* 0x0022902601007387 */ /* 0x0009e20000100a00 */
[----:B------:R-:W-:-:S03]  /*d5a0*/  IMAD.WIDE R12, R2, 0x4, R8 ;  /* 0x00000004020c7825 */ /* 0x000fc600078e0208 */
[----:B------:R-:W-:Y:S01]  /*d5b0*/  STL.64 [R1+0x2298], R50 ;  /* 0x0022983201007387 */ /* 0x000fe20000100a00 */
[----:B------:R-:W-:-:S03]  /*d5c0*/  IMAD.WIDE R10, R2, 0x4, R46 ;  /* 0x00000004020a7825 */ /* 0x000fc600078e022e */
[----:B------:R-:W-:Y:S01]  /*d5d0*/  LDGSTS.E [R251+0x14000], desc[UR6][R42.64], !P2 ;  /* 0x140000002afb7fae */ /* 0x000fe2000d121846 */
[----:B------:R-:W-:-:S03]  /*d5e0*/  IMAD.WIDE R8, R2, 0x4, R44 ;  /* 0x0000000402087825 */ /* 0x000fc600078e022c */
[----:B------:R-:W4:Y:S04]  /*d5f0*/  LDL.LU.64 R46, [R1+0x448] ;  /* 0x00044800012e7983 */ /* 0x000f280000300a00 */
[----:B------:R-:W-:Y:S04]  /*d600*/  STL.64 [R1+0x22a8], R12 ;  /* 0x0022a80c01007387 */ /* 0x000fe80000100a00 */
[----:B------:R-:W4:Y:S04]  /*d610*/  LDL.LU.64 R44, [R1+0x440] ;  /* 0x00044000012c7983 */ /* 0x000f280000300a00 */
[----:B------:R-:W-:Y:S04]  /*d620*/  STL.64 [R1+0x22b0], R10 ;  /* 0x0022b00a01007387 */ /* 0x000fe80000100a00 */
[----:B------:R4:W-:Y:S04]  /*d630*/  STL.64 [R1+0x22b8], R8 ;  /* 0x0022b80801007387 */ /* 0x0009e80000100a00 */
[----:B-1----:R-:W4:Y:S04]  /*d640*/  LDL.LU.64 R42, [R1+0x438] ;  /* 0x00043800012a7983 */ /* 0x002f280000300a00 */
[----:B------:R-:W-:Y:S04]  /*d650*/  LDGSTS.E [R251+0x18000], desc[UR6][R154.64], !P2 ;  /* 0x180000009afb7fae */ /* 0x000fe8000d121846 */
[----:B------:R-:W-:Y:S04]  /*d660*/  LDGSTS.E [R251+0x1c000], desc[UR6][R150.64], !P2 ;  /* 0x1c00000096fb7fae */ /* 0x000fe8000d121846 */
[----:B------:R-:W-:Y:S04]  /*d670*/  LDGSTS.E [R251+0x10004], desc[UR6][R120.64], !P3 ;  /* 0x1000400078fb7fae */ /* 0x000fe8000d921846 */
[----:B------:R-:W-:Y:S04]  /*d680*/  LDGSTS.E [R251+0x14004], desc[UR6][R144.64], !P3 ;  /* 0x1400400090fb7fae */ /* 0x000fe8000d921846 */
[----:B------:R-:W-:Y:S04]  /*d690*/  LDGSTS.E [R251+0x18004], desc[UR6][R134.64], !P3 ;  /* 0x1800400086fb7fae */ /* 0x000fe8000d921846 */
[----:B------:R-:W4:Y:S04]  /*d6a0*/  LDL.LU.64 R120, [R1+0x430] ;  /* 0x0004300001787983 */ /* 0x000f280000300a00 */
[----:B------:R-:W-:Y:S04]  /*d6b0*/  LDGSTS.E [R251+0x1c004], desc[UR6][R54.64], !P3 ;  /* 0x1c00400036fb7fae */ /* 0x000fe8000d921846 */
        /* <DEDUP_REMOVED lines=8> */
[----:B------:R-:W-:Y:S04]  /*d740*/  LDGSTS.E [R251+0x1400c], desc[UR6][R12.64], !P5 ;  /* 0x1400c0000cfb7fae */ /* 0x000fe8000e921846 */
[----:B------:R-:W-:Y:S04]  /*d750*/  LDGSTS.E [R251+0x1800c], desc[UR6][R10.64], !P5 ;  /* 0x1800c0000afb7fae */ /* 0x000fe8000e921846 */
[----:B------:R1:W-:Y:S04]  /*d760*/  LDGSTS.E [R251+0x1c00c], desc[UR6][R8.64], !P5 ;  /* 0x1c00c00008fb7fae */ /* 0x0003e8000e921846 */
[----:B------:R-:W4:Y:S04]  /*d770*/  LDL.LU.64 R52, [R1+0x420] ;  /* 0x0004200001347983 */ /* 0x000f280000300a00 */
[----:B------:R-:W4:Y:S04]  /*d780*/  LDL.LU.64 R8, [R1+0x418] ;  /* 0x0004180001087983 */ /* 0x000f280000300a00 */
[----:B------:R-:W4:Y:S04]  /*d790*/  LDL.LU.64 R50, [R1+0x410] ;  /* 0x0004100001327983 */ /* 0x000f280000300a00 */
[----:B------:R-:W4:Y:S01]  /*d7a0*/  LDL.LU.64 R48, [R1+0x400] ;  /* 0x0004000001307983 */ /* 0x000f220000300a00 */
[----:B-1----:R-:W-:-:S03]  /*d7b0*/  IMAD.WIDE R250, R2, 0x4, R46 ;  /* 0x0000000402fa7825 */ /* 0x002fc600078e022e */
[----:B------:R-:W4:Y:S01]  /*d7c0*/  LDL.LU.64 R46, [R1+0x3f8] ;  /* 0x0003f800012e7983 */ /* 0x000f220000300a00 */
[----:B------:R-:W-:Y:S01]  /*d7d0*/  UIADD3 UR48, UR48, -0x40, URZ ;  /* 0xffffffc030307890 */ /* 0x000fe2000fffe03f */
[----:B------:R-:W-:Y:S02]  /*d7e0*/  ISETP.GE.U32.AND P6, PT, R5, 0x7fffffa3, PT ;  /* 0x7fffffa30500780c */ /* 0x000fe40003fc6070 */
[----:B------:R-:W-:Y:S01]  /*d7f0*/  LDGSTS.E [R244+0x10000], desc[UR6][R250.64], !P0 ;  /* 0x10000000faf47fae */ /* 0x000fe2000c121846 */
[----:B------:R-:W-:-:S05]  /*d800*/  IMAD.WIDE R134, R2, 0x4, R44 ;  /* 0x0000000402867825 */ /* 0x000fca00078e022c */
[----:B------:R1:W-:Y:S04]  /*d810*/  STL.64 [R1+0x22c8], R134 ;  /* 0x0022c88601007387 */ /* 0x0003e80000100a00 */
[----:B------:R-:W4:Y:S01]  /*d820*/  LDL.LU.64 R44, [R1+0x3f0] ;  /* 0x0003f000012c7983 */ /* 0x000f220000300a00 */
[----:B------:R-:W-:-:S03]  /*d830*/  IMAD.WIDE R12, R2, 0x4, R42 ;  /* 0x00000004020c7825 */ /* 0x000fc600078e022a */
[----:B------:R1:W-:Y:S04]  /*d840*/  LDGSTS.E [R244+0x14000], desc[UR6][R134.64], !P0 ;  /* 0x1400000086f47fae */ /* 0x0003e8000c121846 */
[----:B------:R-:W4:Y:S04]  /*d850*/  LDL.LU.64 R42, [R1+0x80] ;  /* 0x00008000012a7983 */ /* 0x000f280000300a00 */
[----:B------:R-:W-:Y:S01]  /*d860*/  STL.64 [R1+0x22d0], R12 ;  /* 0x0022d00c01007387 */ /* 0x000fe20000100a00 */
[----:B------:R-:W-:Y:S01]  /*d870*/  IMAD.WIDE R10, R2, 0x4, R120 ;  /* 0x00000004020a7825 */ /* 0x000fe200078e0278 */
[----:B------:R-:W-:-:S02]  /*d880*/  UISETP.GE.U32.AND UP0, UPT, UR48, 0x7fffffa1, UPT ;  /* 0x7fffffa13000788c */ /* 0x000fc4000bf06070 */
[----:B------:R-:W4:Y:S04]  /*d890*/  LDL.LU.64 R120, [R1+0x78] ;  /* 0x0000780001787983 */ /* 0x000f280000300a00 */
[----:B------:R1:W-:Y:S04]  /*d8a0*/  STL.64 [R1+0x22d8], R10 ;  /* 0x0022d80a01007387 */ /* 0x0003e80000100a00 */
[----:B------:R-:W4:Y:S01]  /*d8b0*/  LDL.LU.64 R154, [R1+0x70] ;  /* 0x00007000019a7983 */ /* 0x000f220000300a00 */
[----:B--2---:R-:W-:-:S03]  /*d8c0*/  IMAD.WIDE R54, R2, 0x4, R54 ;  /* 0x0000000402367825 */ /* 0x004fc600078e0236 */
[----:B------:R-:W-:Y:S04]  /*d8d0*/  LDGSTS.E [R244+0x18000], desc[UR6][R12.64], !P0 ;  /* 0x180000000cf47fae */ /* 0x000fe8000c121846 */
[----:B------:R2:W-:Y:S01]  /*d8e0*/  STL.64 [R1+0x22e0], R54 ;  /* 0x0022e03601007387 */ /* 0x0005e20000100a00 */
[----:B---3--:R-:W-:-:S03]  /*d8f0*/  IMAD.WIDE R40, R2, 0x4, R40 ;  /* 0x0000000402287825 */ /* 0x008fc600078e0228 */
[----:B------:R-:W3:Y:S04]  /*d900*/  LDL.LU.64 R166, [R1+0x60] ;  /* 0x0000600001a67983 */ /* 0x000ee80000300a00 */
[----:B------:R-:W-:Y:S01]  /*d910*/  STL.64 [R1+0x2300], R40 ;  /* 0x0023002801007387 */ /* 0x000fe20000100a00 */
[----:B----4-:R-:W-:-:S03]  /*d920*/  IMAD.WIDE R38, R2, 0x4, R38 ;  /* 0x0000000402267825 */ /* 0x010fc600078e0226 */
[----:B------:R-:W4:Y:S01]  /*d930*/  LDL.LU.64 R144, [R1+0x50] ;  /* 0x0000500001907983 */ /* 0x000f220000300a00 */
[----:B------:R-:W-:-:S03]  /*d940*/  ISETP.GE.U32.AND P5, PT, R4, 0x7fffffa2, PT ;  /* 0x7fffffa20400780c */ /* 0x000fc60003fa6070 */
[----:B------:R-:W-:Y:S04]  /*d950*/  STL.64 [R1+0x2320], R38 ;  /* 0x0023202601007387 */ /* 0x000fe80000100a00 */
[----:B-1----:R-:W4:Y:S04]  /*d960*/  LDL.LU.64 R134, [R1+0x40] ;  /* 0x0000400001867983 */ /* 0x002f280000300a00 */
[----:B------:R1:W-:Y:S04]  /*d970*/  LDGSTS.E [R244+0x1c000], desc[UR6][R10.64], !P0 ;  /* 0x1c0000000af47fae */ /* 0x0003e8000c121846 */
[----:B------:R-:W4:Y:S01]  /*d980*/  LDL.LU.64 R150, [R1+0x30] ;  /* 0x0000300001967983 */ /* 0x000f220000300a00 */
[----:B------:R-:W-:Y:S01]  /*d990*/  IMAD.WIDE R52, R2, 0x4, R52 ;  /* 0x0000000402347825 */ /* 0x000fe200078e0234 */
[----:B------:R-:W-:-:S02]  /*d9a0*/  PLOP3.LUT P4, PT, PT, PT, UP0, 0x80, 0x0 ;  /* 0x000000000000781c */ /* 0x000fc40003f8f008 */
[----:B------:R1:W-:Y:S04]  /*d9b0*/  LDGSTS.E [R244+0x10004], desc[UR6][R54.64], !P6 ;  /* 0x1000400036f47fae */ /* 0x0003e8000f121846 */
[----:B------:R-:W1:Y:S01]  /*d9c0*/  LDL.LU.64 R10, [R1+0x20] ;  /* 0x00002000010a7983 */ /* 0x000e620000300a00 */
[----:B------:R-:W-:-:S03]  /*d9d0*/  IMAD.WIDE R8, R2, 0x4, R8 ;  /* 0x0000000402087825 */ /* 0x000fc600078e0208 */
[----:B------:R2:W-:Y:S01]  /*d9e0*/  STL.64 [R1+0x22e8], R52 ;  /* 0x0022e83401007387 */ /* 0x0005e20000100a00 */
[----:B------:R-:W-:-:S03]  /*d9f0*/  IMAD.WIDE R50, R2, 0x4, R50 ;  /* 0x0000000402327825 */ /* 0x000fc600078e0232 */
[----:B------:R-:W4:Y:S01]  /*da00*/  LDL.LU.64 R12, [R1+0x10] ;  /* 0x00001000010c7983 */ /* 0x000f220000300a00 */
[----:B------:R-:W-:-:S03]  /*da10*/  IMAD.WIDE R48, R2, 0x4, R48 ;  /* 0x0000000402307825 */ /* 0x000fc600078e0230 */
[----:B------:R2:W-:Y:S01]  /*da20*/  STL.64 [R1+0x22f0], R8 ;  /* 0x0022f00801007387 */ /* 0x0005e20000100a00 */
[----:B------:R-:W-:-:S03]  /*da30*/  PLOP3.LUT P3, PT, PT, PT, UP0, 0x80, 0x0 ;  /* 0x000000000000781c */ /* 0x000fc60003f6f008 */
[----:B------:R2:W-:Y:S01]  /*da40*/  STL.64 [R1+0x22f8], R50 ;  /* 0x0022f83201007387 */ /* 0x0005e20000100a00 */
[----:B------:R-:W-:-:S03]  /*da50*/  PLOP3.LUT P2, PT, PT, PT, UP0, 0x80, 0x0 ;  /* 0x000000000000781c */ /* 0x000fc60003f4f008 */
[----:B------:R2:W-:Y:S01]  /*da60*/  STL.64 [R1+0x2308], R48 ;  /* 0x0023083001007387 */ /* 0x0005e20000100a00 */
[----:B------:R-:W-:-:S03]  /*da70*/  PLOP3.LUT P0, PT, PT, PT, UP0, 0x80, 0x0 ;  /* 0x000000000000781c */ /* 0x000fc60003f0f008 */
[----:B------:R1:W-:Y:S04]  /*da80*/  LDGSTS.E [R244+0x14004], desc[UR6][R52.64], !P6 ;  /* 0x1400400034f47fae */ /* 0x0003e8000f121846 */
[----:B------:R1:W-:Y:S01]  /*da90*/  LDGSTS.E [R244+0x18004], desc[UR6][R8.64], !P6 ;  /* 0x1800400008f47fae */ /* 0x0003e2000f121846 */
[----:B------:R-:W-:-:S03]  /*daa0*/  IMAD.WIDE R238, R2, 0x4, R238 ;  /* 0x0000000402ee7825 */ /* 0x000fc600078e02ee */
[----:B------:R1:W-:Y:S04]  /*dab0*/  LDGSTS.E [R244+0x1c004], desc[UR6][R50.64], !P6 ;  /* 0x1c00400032f47fae */ /* 0x0003e8000f121846 */
[----:B------:R1:W-:Y:S04]  /*dac0*/  LDGSTS.E [R244+0x10008], desc[UR6][R40.64], !P5 ;  /* 0x1000800028f47fae */ /* 0x0003e8000e921846 */
[----:B------:R1:W-:Y:S01]  /*dad0*/  LDGSTS.E [R244+0x14008], desc[UR6][R48.64], !P5 ;  /* 0x1400800030f47fae */ /* 0x0003e2000e921846 */
[----:B------:R-:W-:-:S05]  /*dae0*/  IMAD.WIDE R46, R2, 0x4, R46 ;  /* 0x00000004022e7825 */ /* 0x000fca00078e022e */
[----:B------:R2:W-:Y:S04]  /*daf0*/  STL.64 [R1+0x2310], R46 ;  /* 0x0023102e01007387 */ /* 0x0005e80000100a00 */
[----:B------:R1:W-:Y:S01]  /*db00*/  LDGSTS.E [R244+0x18008], desc[UR6][R46.64], !P5 ;  /* 0x180080002ef47fae */ /* 0x0003e2000e921846 */
[----:B------:R-:W-:-:S05]  /*db10*/  IMAD.WIDE R44, R2, 0x4, R44 ;  /* 0x00000004022c7825 */ /* 0x000fca00078e022c */
[----:B------:R3:W-:Y:S01]  /*db20*/  STL.64 [R1+0x2318], R44 ;  /* 0x0023182c01007387 */ /* 0x0007e20000100a00 */
[----:B------:R-:W-:-:S03]  /*db30*/  IMAD.WIDE R42, R2, 0x4, R42 ;  /* 0x00000004022a7825 */ /* 0x000fc600078e022a */
[----:B--2---:R-:W2:Y:S04]  /*db40*/  LDL.LU.64 R54, [R1+0x2920] ;  /* 0x0029200001367983 */ /* 0x004ea80000300a00 */
[----:B------:R3:W-:Y:S04]  /*db50*/  STL.64 [R1+0x2328], R42 ;  /* 0x0023282a01007387 */ /* 0x0007e80000100a00 */
[----:B------:R-:W2:Y:S04]  /*db60*/  LDL.LU.64 R52, [R1+0x2918] ;  /* 0x0029180001347983 */ /* 0x000ea80000300a00 */
[----:B------:R2:W-:Y:S04]  /*db70*/  LDGSTS.E [R244+0x1c008], desc[UR6][R44.64], !P5 ;  /* 0x1c0080002cf47fae */ /* 0x0005e8000e921846 */
[----:B------:R2:W-:Y:S01]  /*db80*/  LDGSTS.E [R244+0x1000c], desc[UR6][R38.64], !P4 ;  /* 0x1000c00026f47fae */ /* 0x0005e2000e121846 */
[----:B------:R-:W-:-:S03]  /*db90*/  IMAD.WIDE R120, R2, 0x4, R120 ;  /* 0x0000000402787825 */ /* 0x000fc600078e0278 */
[----:B------:R2:W-:Y:S04]  /*dba0*/  LDGSTS.E [R244+0x1400c], desc[UR6][R42.64], !P3 ;  /* 0x1400c0002af47fae */ /* 0x0005e8000d921846 */
[----:B------:R3:W-:Y:S04]  /*dbb0*/  STL.64 [R1+0x2330], R120 ;  /* 0x0023307801007387 */ /* 0x0007e80000100a00 */
[----:B------:R-:W2:Y:S04]  /*dbc0*/  LDL.LU.64 R8, [R1+0x2910] ;  /* 0x0029100001087983 */ /* 0x000ea80000300a00 */
[----:B------:R-:W2:Y:S04]  /*dbd0*/  LDL.LU.64 R50, [R1+0x2908] ;  /* 0x0029080001327983 */ /* 0x000ea80000300a00 */
[----:B------:R-:W2:Y:S04]  /*dbe0*/  LDL.LU.64 R40, [R1+0x2900] ;  /* 0x0029000001287983 */ /* 0x000ea80000300a00 */
[----:B------:R-:W2:Y:S04]  /*dbf0*/  LDL.LU.64 R48, [R1+0x28f8] ;  /* 0x0028f80001307983 */ /* 0x000ea80000300a00 */
[----:B------:R-:W2:Y:S04]  /*dc00*/  LDL.LU.64 R46, [R1+0x28f0] ;  /* 0x0028f000012e7983 */ /* 0x000ea80000300a00 */
[----:B---3--:R-:W3:Y:S04]  /*dc10*/  LDL.LU.64 R44, [R1+0x28e8] ;  /* 0x0028e800012c7983 */ /* 0x008ee80000300a00 */
[----:B------:R-:W3:Y:S04]  /*dc20*/  LDL.LU.64 R38, [R1+0x28e0] ;  /* 0x0028e00001267983 */ /* 0x000ee80000300a00 */
[----:B------:R-:W3:Y:S04]  /*dc30*/  LDL.LU.64 R42, [R1+0x28d8] ;  /* 0x0028d800012a7983 */ /* 0x000ee80000300a00 */
[----:B------:R3:W-:Y:S04]  /*dc40*/  LDGSTS.E [R244+0x1800c], desc[UR6][R120.64], !P2 ;  /* 0x1800c00078f47fae */ /* 0x0007e8000d121846 */
[----:B------:R3:W-:Y:S01]  /*dc50*/  LDGSTS.E [R244+0x1c00c], desc[UR6][R238.64], !P0 ;  /* 0x1c00c000eef47fae */ /* 0x0007e2000c121846 */
[----:B------:R-:W-:-:S03]  /*dc60*/  IMAD.SHL.U32 R4, R3, 0x20, RZ ;  /* 0x0000002003047824 */ /* 0x000fc600078e00ff */
[----:B------:R-:W0:Y:S04]  /*dc70*/  LDGDEPBAR ;  /* 0x00000000000079af */ /* 0x000e280000000000 */
[----:B------:R-:W3:Y:S04]  /*dc80*/  LDL.LU.64 R120, [R1+0x28d0] ;  /* 0x0028d00001787983 */ /* 0x000ee80000300a00 */
[----:B------:R-:W3:Y:S01]  /*dc90*/  LDL.LU.64 R244, [R1] ;  /* 0x0000000001f47983 */ /* 0x000ee20000300a00 */
[----:B------:R-:W-:-:S04]  /*dca0*/  IMAD.WIDE R154, R4, 0x4, R154 ;  /* 0x00000004049a7825 */ /* 0x000fc800078e029a */
[C---:B------:R-:W-:Y:S01]  /*dcb0*/  IMAD.WIDE R166, R4.reuse, 0x4, R166 ;  /* 0x0000000404a67825 */ /* 0x040fe200078e02a6 */
[----:B------:R-:W-:Y:S03]  /*dcc0*/  STL [R1+0x1c00], RZ ;  /* 0x001c00ff01007387 */ /* 0x000fe60000100800 */
[C---:B----4-:R-:W-:Y:S01]  /*dcd0*/  IMAD.WIDE R144, R4.reuse, 0x4, R144 ;  /* 0x0000000404907825 */ /* 0x050fe200078e0290 */
[----:B------:R-:W-:Y:S03]  /*dce0*/  STL [R1+0x1c04], RZ ;  /* 0x001c04ff01007387 */ /* 0x000fe60000100800 */
[C---:B------:R-:W-:Y:S01]  /*dcf0*/  IMAD.WIDE R134, R4.reuse, 0x4, R134 ;  /* 0x0000000404867825 */ /* 0x040fe200078e0286 */
[----:B------:R4:W-:Y:S03]  /*dd00*/  STL.64 [R1+0x2340], R154 ;  /* 0x0023409a01007387 */ /* 0x0009e60000100a00 */
[C---:B------:R-:W-:Y:S01]  /*dd10*/  IMAD.WIDE R150, R4.reuse, 0x4, R150 ;  /* 0x0000000404967825 */ /* 0x040fe200078e0296 */
[----:B------:R4:W-:Y:S03]  /*dd20*/  STL.64 [R1+0x2350], R166 ;  /* 0x002350a601007387 */ /* 0x0009e60000100a00 */
[C---:B-1----:R-:W-:Y:S01]  /*dd30*/  IMAD.WIDE R10, R4.reuse, 0x4, R10 ;  /* 0x00000004040a7825 */ /* 0x042fe200078e020a */
[----:B------:R1:W-:Y:S03]  /*dd40*/  STL.64 [R1+0x2360], R144 ;  /* 0x0023609001007387 */ /* 0x0003e60000100a00 */
[C---:B------:R-:W-:Y:S01]  /*dd50*/  IMAD.WIDE R12, R4.reuse, 0x4, R12 ;  /* 0x00000004040c7825 */ /* 0x040fe200078e020c */
[----:B------:R1:W-:Y:S04]  /*dd60*/  STL.64 [R1+0x2370], R134 ;  /* 0x0023708601007387 */ /* 0x0003e80000100a00 */
[----:B------:R1:W-:Y:S04]  /*dd70*/  STL.64 [R1+0x2380], R150 ;  /* 0x0023809601007387 */ /* 0x0003e80000100a00 */
[----:B------:R1:W-:Y:S04]  /*dd80*/  STL.64 [R1+0x2390], R10 ;  /* 0x0023900a01007387 */ /* 0x0003e80000100a00 */
[----:B------:R1:W-:Y:S01]  /*dd90*/  STL.64 [R1+0x23a0], R12 ;  /* 0x0023a00c01007387 */ /* 0x0003e20000100a00 */
[----:B------:R-:W-:-:S03]  /*dda0*/  IMAD.WIDE R32, R4, 0x4, R32 ;  /* 0x0000000404207825 */ /* 0x000fc600078e0220 */
[----:B------:R-:W-:Y:S01]  /*ddb0*/  LDGSTS.E [R0+0x40000], desc[UR6][R154.64], P1 ;  /* 0x400000009a007fae */ /* 0x000fe20008921846 */
        /* <DEDUP_REMOVED lines=12> */
[----:B------:R-:W-:-:S04]  /*de80*/  IMAD.WIDE R72, R4, 0x4, R72 ;  /* 0x0000000404487825 */ /* 0x000fc800078e0248 */
        /* <DEDUP_REMOVED lines=29> */
[----:B--2---:R-:W-:-:S04]  /*e060*/  IMAD.WIDE R54, R4, 0x4, R54 ;  /* 0x0000000404367825 */ /* 0x004fc800078e0236 */
[----:B------:R-:W-:-:S04]  /*e070*/  IMAD.WIDE R52, R4, 0x4, R52 ;  /* 0x0000000404347825 */ /* 0x000fc800078e0234 */
[----:B------:R-:W-:-:S04]  /*e080*/  IMAD.WIDE R8, R4, 0x4, R8 ;  /* 0x0000000404087825 */ /* 0x000fc800078e0208 */
[----:B------:R-:W-:-:S04]  /*e090*/  IMAD.WIDE R50, R4, 0x4, R50 ;  /* 0x0000000404327825 */ /* 0x000fc800078e0232 */
[----:B------:R-:W-:-:S04]  /*e0a0*/  IMAD.WIDE R40, R4, 0x4, R40 ;  /* 0x0000000404287825 */ /* 0x000fc800078e0228 */
[----:B------:R-:W-:-:S04]  /*e0b0*/  IMAD.WIDE R48, R4, 0x4, R48 ;  /* 0x0000000404307825 */ /* 0x000fc800078e0230 */
[----:B------:R-:W-:-:S04]  /*e0c0*/  IMAD.WIDE R46, R4, 0x4, R46 ;  /* 0x00000004042e7825 */ /* 0x000fc800078e022e */
[----:B---3--:R-:W-:-:S04]  /*e0d0*/  IMAD.WIDE R44, R4, 0x4, R44 ;  /* 0x00000004042c7825 */ /* 0x008fc800078e022c */
[----:B------:R-:W-:-:S04]  /*e0e0*/  IMAD.WIDE R38, R4, 0x4, R38 ;  /* 0x0000000404267825 */ /* 0x000fc800078e0226 */
[----:B------:R-:W-:-:S04]  /*e0f0*/  IMAD.WIDE R42, R4, 0x4, R42 ;  /* 0x00000004042a7825 */ /* 0x000fc800078e022a */
[----:B------:R-:W-:-:S04]  /*e100*/  IMAD.WIDE R120, R4, 0x4, R120 ;  /* 0x0000000404787825 */ /* 0x000fc800078e0278 */
[----:B------:R-:W-:-:S05]  /*e110*/  IMAD.WIDE R244, R4, 0x4, R244 ;  /* 0x0000000404f47825 */ /* 0x000fca00078e02f4 */
[----:B------:R-:W-:Y:S04]  /*e120*/  STL.64 [R1+0x23b0], R244 ;  /* 0x0023b0f401007387 */ /* 0x000fe80000100a00 */
[----:B------:R-:W-:Y:S04]  /*e130*/  STL.64 [R1+0x23c0], R120 ;  /* 0x0023c07801007387 */ /* 0x000fe80000100a00 */
[----:B------:R-:W-:Y:S04]  /*e140*/  STL.64 [R1+0x23d0], R42 ;  /* 0x0023d02a01007387 */ /* 0x000fe80000100a00 */
[----:B------:R-:W-:Y:S04]  /*e150*/  STL.64 [R1+0x23e0], R38 ;  /* 0x0023e02601007387 */ /* 0x000fe80000100a00 */
[----:B------:R2:W-:Y:S04]  /*e160*/  STL.64 [R1+0x23f0], R44 ;  /* 0x0023f02c01007387 */ /* 0x0005e80000100a00 */
[----:B------:R-:W-:Y:S04]  /*e170*/  STL.64 [R1+0x2400], R46 ;  /* 0x0024002e01007387 */ /* 0x000fe80000100a00 */
[----:B------:R-:W-:Y:S04]  /*e180*/  STL.64 [R1+0x2410], R48 ;  /* 0x0024103001007387 */ /* 0x000fe80000100a00 */
[----:B------:R-:W-:Y:S04]  /*e190*/  STL.64 [R1+0x2420], R40 ;  /* 0x0024202801007387 */ /* 0x000fe80000100a00 */
        /* <DEDUP_REMOVED lines=40> */
[----:B------:R-:W-:Y:S01]  /*e420*/  STL.64 [R1+0x2600], R112 ;  /* 0x0026007001007387 */ /* 0x000fe20000100a00 */
[----:B------:R-:W-:-:S03]  /*e430*/  IMAD.WIDE R146, R4, 0x4, R146 ;  /* 0x0000000404927825 */ /* 0x000fc600078e0292 */
[----:B------:R-:W-:Y:S01]  /*e440*/  STL.64 [R1+0x2608], R140 ;  /* 0x0026088c01007387 */ /* 0x000fe20000100a00 */
[----:B------:R-:W-:-:S03]  /*e450*/  IMAD.WIDE R20, R4, 0x4, R20 ;  /* 0x0000000404147825 */ /* 0x000fc600078e0214 */
[----:B------:R-:W-:Y:S04]  /*e460*/  STL.64 [R1+0x2610], R128 ;  /* 0x0026108001007387 */ /* 0x000fe80000100a00 */
[----:B------:R-:W-:Y:S01]  /*e470*/  STL.64 [R1+0x2618], R114 ;  /* 0x0026187201007387 */ /* 0x000fe20000100a00 */
[----:B------:R-:W-:-:S03]  /*e480*/  IMAD.WIDE R118, R4, 0x4, R118 ;  /* 0x0000000404767825 */ /* 0x000fc600078e0276 */
[----:B------:R-:W-:Y:S04]  /*e490*/  STL.64 [R1+0x2620], R122 ;  /* 0x0026207a01007387 */ /* 0x000fe80000100a00 */
[----:B------:R-:W-:Y:S01]  /*e4a0*/  STL.64 [R1+0x2628], R142 ;  /* 0x0026288e01007387 */ /* 0x000fe20000100a00 */
[----:B------:R-:W-:-:S03]  /*e4b0*/  IMAD.WIDE R130, R4, 0x4, R130 ;  /* 0x0000000404827825 */ /* 0x000fc600078e0282 */
[----:B------:R-:W-:Y:S04]  /*e4c0*/  STL.64 [R1+0x2630], R116 ;  /* 0x0026307401007387 */ /* 0x000fe80000100a00 */
[----:B------:R-:W-:Y:S04]  /*e4d0*/  STL.64 [R1+0x2638], R126 ;  /* 0x0026387e01007387 */ /* 0x000fe80000100a00 */
[----:B------:R-:W-:Y:S04]  /*e4e0*/  STL.64 [R1+0x2640], R132 ;  /* 0x0026408401007387 */ /* 0x000fe80000100a00 */
[----:B------:R-:W-:Y:S04]  /*e4f0*/  STL.64 [R1+0x2648], R146 ;  /* 0x0026489201007387 */ /* 0x000fe80000100a00 */
[----:B------:R-:W-:Y:S04]  /*e500*/  STL.64 [R1+0x2650], R20 ;  /* 0x0026501401007387 */ /* 0x000fe80000100a00 */
[----:B----4-:R-:W4:Y:S04]  /*e510*/  LDL.LU.64 R154, [R1+0x28c8] ;  /* 0x0028c800019a7983 */ /* 0x010f280000300a00 */
[----:B------:R-:W-:Y:S04]  /*e520*/  STL.64 [R1+0x2658], R118 ;  /* 0x0026587601007387 */ /* 0x000fe80000100a00 */
[----:B------:R-:W4:Y:S04]  /*e530*/  LDL.LU.64 R166, [R1+0x28c0] ;  /* 0x0028c00001a67983 */ /* 0x000f280000300a00 */
[----:B------:R-:W-:Y:S04]  /*e540*/  STL.64 [R1+0x2660], R130 ;  /* 0x0026608201007387 */ /* 0x000fe80000100a00 */
[----:B-1----:R-:W4:Y:S04]  /*e550*/  LDL.LU.64 R144, [R1+0x28b8] ;  /* 0x0028b80001907983 */ /* 0x002f280000300a00 */
[----:B------:R-:W-:Y:S04]  /*e560*/  LDGSTS.E [R0+0x41c00], desc[UR6][R244.64], P1 ;  /* 0x41c00000f4007fae */ /* 0x000fe80008921846 */
[----:B------:R-:W4:Y:S04]  /*e570*/  LDL.LU.64 R134, [R1+0x28b0] ;  /* 0x0028b00001867983 */ /* 0x000f280000300a00 */
[----:B------:R-:W-:Y:S04]  /*e580*/  LDGSTS.E [R0+0x42000], desc[UR6][R120.64], P1 ;  /* 0x4200000078007fae */ /* 0x000fe80008921846 */
[----:B------:R-:W4:Y:S04]  /*e590*/  LDL.LU.64 R150, [R1+0x28a8] ;  /* 0x0028a80001967983 */ /* 0x000f280000300a00 */
[----:B------:R-:W-:Y:S04]  /*e5a0*/  LDGSTS.E [R0+0x42400], desc[UR6][R42.64], P1 ;  /* 0x424000002a007fae */ /* 0x000fe80008921846 */
[----:B------:R-:W4:Y:S04]  /*e5b0*/  LDL.LU.64 R10, [R1+0x28a0] ;  /* 0x0028a000010a7983 */ /* 0x000f280000300a00 */
[----:B------:R-:W-:Y:S04]  /*e5c0*/  LDGSTS.E [R0+0x42800], desc[UR6][R38.64], P1 ;  /* 0x4280000026007fae */ /* 0x000fe80008921846 */
[----:B------:R-:W4:Y:S04]  /*e5d0*/  LDL.LU.64 R12, [R1+0x2898] ;  /* 0x00289800010c7983 */ /* 0x000f280000300a00 */
[----:B------:R-:W-:Y:S04]  /*e5e0*/  LDGSTS.E [R0+0x42c00], desc[UR6][R44.64], P1 ;  /* 0x42c000002c007fae */ /* 0x000fe80008921846 */
[----:B------:R-:W-:Y:S04]  /*e5f0*/  LDGSTS.E [R0+0x43000], desc[UR6][R46.64], P1 ;  /* 0x430000002e007fae */ /* 0x000fe80008921846 */
[----:B------:R-:W-:Y:S04]  /*e600*/  LDGSTS.E [R0+0x43400], desc[UR6][R48.64], P1 ;  /* 0x4340000030007fae */ /* 0x000fe80008921846 */
[----:B--2---:R-:W2:Y:S04]  /*e610*/  LDL.LU.64 R44, [R1+0x68] ;  /* 0x00006800012c7983 */ /* 0x004ea80000300a00 */
[----:B------:R-:W2:Y:S04]  /*e620*/  LDL.LU.64 R38, [R1+0x58] ;  /* 0x0000580001267983 */ /* 0x000ea80000300a00 */
[----:B------:R-:W2:Y:S04]  /*e630*/  LDL.LU.64 R42, [R1+0x48] ;  /* 0x00004800012a7983 */ /* 0x000ea80000300a00 */
[----:B------:R-:W2:Y:S04]  /*e640*/  LDL.LU.64 R120, [R1+0x38] ;  /* 0x0000380001787983 */ /* 0x000ea80000300a00 */
[----:B------:R-:W2:Y:S04]  /*e650*/  LDL.LU.64 R244, [R1+0x28] ;  /* 0x0000280001f47983 */ /* 0x000ea80000300a00 */
[----:B------:R-:W-:Y:S04]  /*e660*/  LDGSTS.E [R0+0x43800], desc[UR6][R40.64], P1 ;  /* 0x4380000028007fae */ /* 0x000fe80008921846 */
[----:B------:R-:W-:Y:S04]  /*e670*/  LDGSTS.E [R0+0x43c00], desc[UR6][R50.64], P1 ;  /* 0x43c0000032007fae */ /* 0x000fe80008921846 */
[----:B------:R-:W-:Y:S04]  /*e680*/  LDGSTS.E [R0+0x44000], desc[UR6][R8.64], P1 ;  /* 0x4400000008007fae */ /* 0x000fe80008921846 */
[----:B------:R-:W-:Y:S04]  /*e690*/  LDGSTS.E [R0+0x44400], desc[UR6][R52.64], P1 ;  /* 0x4440000034007fae */ /* 0x000fe80008921846 */
[----:B------:R-:W-:Y:S04]  /*e6a0*/  LDGSTS.E [R0+0x44800], desc[UR6][R54.64], P1 ;  /* 0x4480000036007fae */ /* 0x000fe80008921846 */
[----:B------:R3:W-:Y:S04]  /*e6b0*/  LDGSTS.E [R0+0x44c00], desc[UR6][R32.64], P1 ;  /* 0x44c0000020007fae */ /* 0x0007e80008921846 */
        /* <DEDUP_REMOVED lines=30> */
[----:B------:R2:W-:Y:S01]  /*e8a0*/  LDGSTS.E [R0+0x4c800], desc[UR6][R230.64], P1 ;  /* 0x4c800000e6007fae */ /* 0x0005e20008921846 */
[----:B---3--:R-:W-:-:S03]  /*e8b0*/  IMAD.WIDE R32, R4, 0x4, R148 ;  /* 0x0000000404207825 */ /* 0x008fc600078e0294 */
        /* <DEDUP_REMOVED lines=14> */
[----:B------:R-:W-:Y:S04]  /*e9a0*/  LDGSTS.E [R0+0x4e800], desc[UR6][R126.64], P1 ;  /* 0x4e8000007e007fae */ /* 0x000fe80008921846 */
[----:B------:R-:W-:Y:S04]  /*e9b0*/  LDGSTS.E [R0+0x4ec00], desc[UR6][R132.64], P1 ;  /* 0x4ec0000084007fae */ /* 0x000fe80008921846 */
[----:B------:R-:W-:Y:S04]  /*e9c0*/  LDGSTS.E [R0+0x4f000], desc[UR6][R146.64], P1 ;  /* 0x4f00000092007fae */ /* 0x000fe80008921846 */
[----:B------:R3:W-:Y:S04]  /*e9d0*/  LDGSTS.E [R0+0x4f400], desc[UR6][R20.64], P1 ;  /* 0x4f40000014007fae */ /* 0x0007e80008921846 */
[----:B------:R-:W-:Y:S04]  /*e9e0*/  LDGSTS.E [R0+0x4f800], desc[UR6][R118.64], P1 ;  /* 0x4f80000076007fae */ /* 0x000fe80008921846 */
[----:B------:R-:W-:Y:S01]  /*e9f0*/  LDGSTS.E [R0+0x4fc00], desc[UR6][R130.64], P1 ;  /* 0x4fc0000082007fae */ /* 0x000fe20008921846 */
[----:B----4-:R-:W-:-:S04]  /*ea00*/  IMAD.WIDE R54, R4, 0x4, R144 ;  /* 0x0000000404367825 */ /* 0x010fc800078e0290 */
[----:B-1----:R-:W-:-:S04]  /*ea10*/  IMAD.WIDE R56, R4, 0x4, R134 ;  /* 0x0000000404387825 */ /* 0x002fc800078e0286 */
[----:B------:R-:W-:-:S04]  /*ea20*/  IMAD.WIDE R58, R4, 0x4, R150 ;  /* 0x00000004043a7825 */ /* 0x000fc800078e0296 */
[----:B------:R-:W-:-:S04]  /*ea30*/  IMAD.WIDE R30, R4, 0x4, R10 ;  /* 0x00000004041e7825 */ /* 0x000fc800078e020a */
[----:B--2---:R-:W-:-:S04]  /*ea40*/  IMAD.WIDE R230, R4, 0x4, R244 ;  /* 0x0000000404e67825 */ /* 0x004fc800078e02f4 */
[C---:B------:R-:W-:Y:S02]  /*ea50*/  IMAD.WIDE R244, R4.reuse, 0x4, R12 ;  /* 0x0000000404f47825 */ /* 0x040fe400078e020c */
[----:B------:R-:W5:Y:S04]  /*ea60*/  LDL.LU.64 R12, [R1+0x2890] ;  /* 0x00289000010c7983 */ /* 0x000f680000300a00 */
[----:B------:R-:W5:Y:S04]  /*ea70*/  LDL.LU.64 R10, [R1+0x2888] ;  /* 0x00288800010a7983 */ /* 0x000f680000300a00 */
[----:B------:R1:W-:Y:S04]  /*ea80*/  STL.64 [R1+0x23a8], R30 ;  /* 0x0023a81e01007387 */ /* 0x0003e80000100a00 */
[----:B------:R-:W-:Y:S04]  /*ea90*/  STL.64 [R1+0x23b8], R58 ;  /* 0x0023b83a01007387 */ /* 0x000fe80000100a00 */
[----:B------:R-:W-:Y:S01]  /*eaa0*/  STL.64 [R1+0x23c8], R56 ;  /* 0x0023c83801007387 */ /* 0x000fe20000100a00 */
[----:B-1----:R-:W-:-:S03]  /*eab0*/  IMAD.WIDE R30, R4, 0x4, R136 ;  /* 0x00000004041e7825 */ /* 0x002fc600078e0288 */
[----:B------:R-:W-:Y:S04]  /*eac0*/  STL.64 [R1+0x23d8], R54 ;  /* 0x0023d83601007387 */ /* 0x000fe80000100a00 */
[----:B------:R1:W-:Y:S04]  /*ead0*/  STL.64 [R1+0x2408], R30 ;  /* 0x0024081e01007387 */ /* 0x0003e80000100a00 */
[----:B------:R-:W-:Y:S01]  /*eae0*/  STL.64 [R1+0x2418], R32 ;  /* 0x0024182001007387 */ /* 0x000fe20000100a00 */
[----:B-1----:R-:W-:-:S05]  /*eaf0*/  IMAD.WIDE R30, R4, 0x4, R138 ;  /* 0x00000004041e7825 */ /* 0x002fca00078e028a */
[----:B------:R1:W-:Y:S02]  /*eb00*/  STL.64 [R1+0x2438], R30 ;  /* 0x0024381e01007387 */ /* 0x0003e40000100a00 */
[----:B-1----:R-:W-:-:S05]  /*eb10*/  IMAD.WIDE R30, R4, 0x4, R34 ;  /* 0x00000004041e7825 */ /* 0x002fca00078e0222 */
[----:B------:R-:W-:Y:S04]  /*eb20*/  STL.64 [R1+0x2448], R30 ;  /* 0x0024481e01007387 */ /* 0x000fe80000100a00 */
[----:B------:R1:W-:Y:S02]  /*eb30*/  STL.64 [R1+0x2450], R24 ;  /* 0x0024501801007387 */ /* 0x0003e40000100a00 */
[----:B-1----:R-:W-:-:S05]  /*eb40*/  IMAD.WIDE R24, R4, 0x4, R28 ;  /* 0x0000000404187825 */ /* 0x002fca00078e021c */
[----:B------:R1:W-:Y:S02]  /*eb50*/  STL.64 [R1+0x2458], R24 ;  /* 0x0024581801007387 */ /* 0x0003e40000100a00 */
[----:B-1----:R-:W-:-:S05]  /*eb60*/  IMAD.WIDE R24, R4, 0x4, R226 ;  /* 0x0000000404187825 */ /* 0x002fca00078e02e2 */
[----:B------:R1:W-:Y:S01]  /*eb70*/  STL.64 [R1+0x2460], R24 ;  /* 0x0024601801007387 */ /* 0x0003e20000100a00 */
[----:B------:R-:W-:-:S03]  /*eb80*/  IMAD.WIDE R8, R4, 0x4, R44 ;  /* 0x0000000404087825 */ /* 0x000fc600078e022c */
[----:B------:R-:W-:Y:S01]  /*eb90*/  STL.64 [R1+0x2468], R52 ;  /* 0x0024683401007387 */ /* 0x000fe20000100a00 */
[----:B------:R-:W-:-:S03]  /*eba0*/  IMAD.WIDE R44, R4, 0x4, R224 ;  /* 0x00000004042c7825 */ /* 0x000fc600078e02e0 */
[----:B------:R-:W-:Y:S01]  /*ebb0*/  LDGSTS.E [R15+0x40200], desc[UR6][R8.64], P1 ;  /* 0x40200000080f7fae */ /* 0x000fe20008921846 */
[----:B-1----:R-:W-:-:S03]  /*ebc0*/  IMAD.WIDE R24, R4, 0x4, R236 ;  /* 0x0000000404187825 */ /* 0x002fc600078e02ec */
[----:B------:R-:W2:Y:S04]  /*ebd0*/  LDL.64 R236, [R1+0x2448] ;  /* 0x0024480001ec7983 */ /* 0x000ea80000100a00 */
[----:B------:R1:W-:Y:S01]  /*ebe0*/  STL.64 [R1+0x2478], R24 ;  /* 0x0024781801007387 */ /* 0x0003e20000100a00 */
[----:B------:R-:W-:-:S03]  /*ebf0*/  IMAD.WIDE R18, R4, 0x4, R42 ;  /* 0x0000000404127825 */ /* 0x000fc600078e022a */
[----:B------:R-:W-:Y:S01]  /*ec00*/  STL.64 [R1+0x2470], R50 ;  /* 0x0024703201007387 */ /* 0x000fe20000100a00 */
[----:B------:R-:W-:-:S03]  /*ec10*/  IMAD.WIDE R42, R4, 0x4, R232 ;  /* 0x00000004042a7825 */ /* 0x000fc600078e02e8 */
[----:B------:R-:W4:Y:S04]  /*ec20*/  LDL.64 R214, [R1+0x2450] ;  /* 0x0024500001d67983 */ /* 0x000f280000100a00 */
[----:B------:R-:W4:Y:S04]  /*ec30*/  LDL.64 R226, [R1+0x2458] ;  /* 0x0024580001e27983 */ /* 0x000f280000100a00 */
[----:B------:R-:W4:Y:S04]  /*ec40*/  LDL.64 R210, [R1+0x2460] ;  /* 0x0024600001d27983 */ /* 0x000f280000100a00 */
[----:B------:R-:W4:Y:S01]  /*ec50*/  LDL.64 R192, [R1+0x2478] ;  /* 0x0024780001c07983 */ /* 0x000f220000100a00 */
[----:B------:R-:W-:-:S03]  /*ec60*/  IMAD.WIDE R16, R4, 0x4, R38 ;  /* 0x0000000404107825 */ /* 0x000fc600078e0226 */
[----:B------:R-:W-:Y:S01]  /*ec70*/  STL.64 [R1+0x2480], R48 ;  /* 0x0024803001007387 */ /* 0x000fe20000100a00 */
[----:B------:R-:W-:-:S03]  /*ec80*/  IMAD.WIDE R38, R4, 0x4, R124 ;  /* 0x0000000404267825 */ /* 0x000fc600078e027c */
[----:B------:R-:W2:Y:S01]  /*ec90*/  LDL.64 R224, [R1+0x2438] ;  /* 0x0024380001e07983 */ /* 0x000ea20000100a00 */
[----:B------:R-:W-:-:S03]  /*eca0*/  IMAD.WIDE R34, R4, 0x4, R220 ;  /* 0x0000000404227825 */ /* 0x000fc600078e02dc */
[----:B------:R-:W-:Y:S04]  /*ecb0*/  STL.64 [R1+0x2488], R46 ;  /* 0x0024882e01007387 */ /* 0x000fe80000100a00 */
[----:B------:R-:W-:Y:S01]  /*ecc0*/  STL.64 [R1+0x2490], R26 ;  /* 0x0024901a01007387 */ /* 0x000fe20000100a00 */
[----:B------:R-:W-:-:S03]  /*ecd0*/  IMAD.WIDE R32, R4, 0x4, R222 ;  /* 0x0000000404207825 */ /* 0x000fc600078e02de */
[----:B------:R-:W-:Y:S01]  /*ece0*/  STL.64 [R1+0x2498], R44 ;  /* 0x0024982c01007387 */ /* 0x000fe20000100a00 */
[----:B------:R-:W-:-:S03]  /*ecf0*/  IMAD.WIDE R30, R4, 0x4, R110 ;  /* 0x00000004041e7825 */ /* 0x000fc600078e026e */
[----:B------:R-:W4:Y:S01]  /*ed00*/  LDL.64 R234, [R1+0x23a8] ;  /* 0x0023a80001ea7983 */ /* 0x000f220000100a00 */
[----:B------:R-:W-:-:S03]  /*ed10*/  IMAD.WIDE R28, R4, 0x4, R228 ;  /* 0x00000004041c7825 */ /* 0x000fc600078e02e4 */
[----:B------:R-:W-:Y:S01]  /*ed20*/  STL.64 [R1+0x24a0], R42 ;  /* 0x0024a02a01007387 */ /* 0x000fe20000100a00 */
[----:B-1----:R-:W-:-:S03]  /*ed30*/  IMAD.WIDE R24, R4, 0x4, R36 ;  /* 0x0000000404187825 */ /* 0x002fc600078e0224 */
[----:B------:R-:W-:Y:S04]  /*ed40*/  STL.64 [R1+0x24a8], R40 ;  /* 0x0024a82801007387 */ /* 0x000fe80000100a00 */
[----:B------:R-:W2:Y:S04]  /*ed50*/  LDL.64 R220, [R1+0x2418] ;  /* 0x0024180001dc7983 */ /* 0x000ea80000100a00 */
[----:B------:R-:W-:Y:S04]  /*ed60*/  STL.64 [R1+0x24b0], R38 ;  /* 0x0024b02601007387 */ /* 0x000fe80000100a00 */
[----:B------:R-:W-:Y:S04]  /*ed70*/  STL.64 [R1+0x24b8], R34 ;  /* 0x0024b82201007387 */ /* 0x000fe80000100a00 */
[----:B------:R-:W2:Y:S04]  /*ed80*/  LDL.64 R228, [R1+0x2408] ;  /* 0x0024080001e47983 */ /* 0x000ea80000100a00 */
[----:B------:R-:W-:Y:S04]  /*ed90*/  STL.64 [R1+0x24c0], R32 ;  /* 0x0024c02001007387 */ /* 0x000fe80000100a00 */
[----:B------:R-:W-:Y:S04]  /*eda0*/  STL.64 [R1+0x24c8], R30 ;  /* 0x0024c81e01007387 */ /* 0x000fe80000100a00 */
[----:B------:R-:W-:Y:S04]  /*edb0*/  STL.64 [R1+0x24d0], R28 ;  /* 0x0024d01c01007387 */ /* 0x000fe80000100a00 */
[----:B------:R1:W-:Y:S04]  /*edc0*/  STL.64 [R1+0x24d8], R24 ;  /* 0x0024d81801007387 */ /* 0x0003e80000100a00 */
[----:B------:R1:W-:Y:S04]  /*edd0*/  STL [R1+0x1c08], RZ ;  /* 0x001c08ff01007387 */ /* 0x0003e80000100800 */
        /* <DEDUP_REMOVED lines=1789> */
[----:B------:R1:W-:Y:S04]  /*15db0*/  STL [R1], RZ ;  /* 0x000000ff01007387 */ /* 0x0003e80000100800 */
        /* <DEDUP_REMOVED lines=56> */
[----:B------:R1:W-:Y:S01]  /*16140*/  STL [R1+0xe4], RZ ;  /* 0x0000e4ff01007387 */ /* 0x0003e20000100800 */
[----:B---3--:R-:W-:-:S03]  /*16150*/  IMAD.WIDE R20, R4, 0x4, R120 ;  /* 0x0000000404147825 */ /* 0x008fc600078e0278 */
[----:B------:R3:W-:Y:S04]  /*16160*/  STL [R1+0xe8], RZ ;  /* 0x0000e8ff01007387 */ /* 0x0007e80000100800 */
[----:B------:R3:W-:Y:S04]  /*16170*/  STL [R1+0xec], RZ ;  /* 0x0000ecff01007387 */ /* 0x0007e80000100800 */
[----:B------:R3:W-:Y:S04]  /*16180*/  STL [R1+0xf0], RZ ;  /* 0x0000f0ff01007387 */ /* 0x0007e80000100800 */
[----:B------:R3:W-:Y:S04]  /*16190*/  STL [R1+0xf4], RZ ;  /* 0x0000f4ff01007387 */ /* 0x0007e80000100800 */
[----:B------:R3:W-:Y:S04]  /*161a0*/  STL [R1+0xf8], RZ ;  /* 0x0000f8ff01007387 */ /* 0x0007e80000100800 */
[----:B------:R3:W-:Y:S04]  /*161b0*/  STL [R1+0xfc], RZ ;  /* 0x0000fcff01007387 */ /* 0x0007e80000100800 */
[----:B------:R-:W-:Y:S04]  /*161c0*/  LDGSTS.E [R15+0x40600], desc[UR6][R16.64], P1 ;  /* 0x40600000100f7fae */ /* 0x000fe80008921846 */
[----:B------:R3:W-:Y:S01]  /*161d0*/  STL [R1+0x100], RZ ;  /* 0x000100ff01007387 */ /* 0x0007e20000100800 */
[----:B------:R-:W-:-:S03]  /*161e0*/  IMAD.WIDE R166, R4, 0x4, R166 ;  /* 0x0000000404a67825 */ /* 0x000fc600078e02a6 */
[----:B------:R-:W-:Y:S04]  /*161f0*/  LDGSTS.E [R15+0x40a00], desc[UR6][R18.64], P1 ;  /* 0x40a00000120f7fae */ /* 0x000fe80008921846 */
[----:B------:R3:W-:Y:S01]  /*16200*/  STL [R1+0x104], RZ ;  /* 0x000104ff01007387 */ /* 0x0007e20000100800 */
[----:B------:R-:W-:-:S03]  /*16210*/  IMAD.WIDE R154, R4, 0x4, R154 ;  /* 0x00000004049a7825 */ /* 0x000fc600078e029a */
[----:B------:R-:W-:Y:S04]  /*16220*/  LDGSTS.E [R15+0x40e00], desc[UR6][R20.64], P1 ;  /* 0x40e00000140f7fae */ /* 0x000fe80008921846 */
[----:B------:R3:W-:Y:S04]  /*16230*/  STL [R1+0x108], RZ ;  /* 0x000108ff01007387 */ /* 0x0007e80000100800 */
[----:B------:R-:W-:Y:S04]  /*16240*/  LDGSTS.E [R15+0x41200], desc[UR6][R230.64], P1 ;  /* 0x41200000e60f7fae */ /* 0x000fe80008921846 */
[----:B------:R3:W-:Y:S04]  /*16250*/  STL [R1+0x10c], RZ ;  /* 0x00010cff01007387 */ /* 0x0007e80000100800 */
[----:B------:R-:W-:Y:S04]  /*16260*/  LDGSTS.E [R15+0x41600], desc[UR6][R244.64], P1 ;  /* 0x41600000f40f7fae */ /* 0x000fe80008921846 */
[----:B------:R3:W-:Y:S01]  /*16270*/  STL [R1+0x110], RZ ;  /* 0x000110ff01007387 */ /* 0x0007e20000100800 */
[----:B------:R-:W-:-:S03]  /*16280*/  IMAD.WIDE R172, R4, 0x4, R172 ;  /* 0x0000000404ac7825 */ /* 0x000fc600078e02ac */
[----:B----4-:R-:W-:Y:S04]  /*16290*/  LDGSTS.E [R15+0x41a00], desc[UR6][R234.64], P1 ;  /* 0x41a00000ea0f7fae */ /* 0x010fe80008921846 */
        /* <DEDUP_REMOVED lines=16> */
[----:B--2---:R-:W-:Y:S04]  /*163a0*/  LDGSTS.E [R15+0x43200], desc[UR6][R228.64], P1 ;  /* 0x43200000e40f7fae */ /* 0x004fe80008921846 */
[----:B------:R3:W-:Y:S01]  /*163b0*/  STL [R1+0x12c], RZ ;  /* 0x00012cff01007387 */ /* 0x0007e20000100800 */
[----:B------:R-:W-:-:S03]  /*163c0*/  IMAD.WIDE R186, R4, 0x4, R186 ;  /* 0x0000000404ba7825 */ /* 0x000fc600078e02ba */
[----:B------:R-:W-:Y:S04]  /*163d0*/  LDGSTS.E [R15+0x43600], desc[UR6][R220.64], P1 ;  /* 0x43600000dc0f7fae */ /* 0x000fe80008921846 */
        /* <DEDUP_REMOVED lines=122> */
[----:B------:R1:W-:Y:S04]  /*16b80*/  LDGSTS.E [R15+0x4fe00], desc[UR6][R24.64], P1 ;  /* 0x4fe00000180f7fae */ /* 0x0003e80008921846 */
[----:B------:R3:W-:Y:S04]  /*16b90*/  STL [R1+0x1f8], RZ ;  /* 0x0001f8ff01007387 */ /* 0x0007e80000100800 */
[----:B------:R3:W-:Y:S04]  /*16ba0*/  STL [R1+0x1fc], RZ ;  /* 0x0001fcff01007387 */ /* 0x0007e80000100800 */
[----:B------:R-:W0:Y:S01]  /*16bb0*/  LDGDEPBAR ;  /* 0x00000000000079af */ /* 0x000e220000000000 */
[----:B-1----:R-:W-:-:S02]  /*16bc0*/  CS2R R24, SRZ ;  /* 0x0000000000187805 */ /* 0x002fc4000001ff00 */
[----:B------:R-:W-:Y:S02]  /*16bd0*/  CS2R R26, SRZ ;  /* 0x00000000001a7805 */ /* 0x000fe4000001ff00 */
[----:B------:R-:W-:Y:S02]  /*16be0*/  CS2R R28, SRZ ;  /* 0x00000000001c7805 */ /* 0x000fe4000001ff00 */
[----:B------:R-:W-:Y:S02]  /*16bf0*/  CS2R R30, SRZ ;  /* 0x00000000001e7805 */ /* 0x000fe4000001ff00 */
[----:B------:R-:W-:Y:S02]  /*16c00*/  CS2R R32, SRZ ;  /* 0x0000000000207805 */ /* 0x000fe4000001ff00 */
[----:B------:R-:W-:Y:S02]  /*16c10*/  CS2R R34, SRZ ;  /* 0x0000000000227805 */ /* 0x000fe4000001ff00 */
[----:B------:R-:W-:-:S02]  /*16c20*/  CS2R R36, SRZ ;  /* 0x0000000000247805 */ /* 0x000fc4000001ff00 */
        /* <DEDUP_REMOVED lines=52> */
[----:B------:R-:W-:Y:S01]  /*16f70*/  CS2R R142, SRZ ;  /* 0x00000000008e7805 */ /* 0x000fe2000001ff00 */
[----:B------:R-:W-:-:S06]  /*16f80*/  UISETP.GE.AND UP0, UPT, UR4, 0x20, UPT ;  /* 0x000000200400788c */ /* 0x000fcc000bf06270 */
[----:B------:R-:W-:Y:S02]  /*16f90*/  PLOP3.LUT P0, PT, PT, PT, UP0, 0x40, 0x0 ;  /* 0x000000000000781c */ /* 0x000fe40003f0e808 */
[----:B------:R-:W-:Y:S02]  /*16fa0*/  CS2R R144, SRZ ;  /* 0x0000000000907805 */ /* 0x000fe4000001ff00 */
[----:B------:R-:W-:Y:S02]  /*16fb0*/  CS2R R146, SRZ ;  /* 0x0000000000927805 */ /* 0x000fe4000001ff00 */
[----:B------:R-:W-:Y:S02]  /*16fc0*/  CS2R R148, SRZ ;  /* 0x0000000000947805 */ /* 0x000fe4000001ff00 */
[----:B------:R-:W-:-:S05]  /*16fd0*/  CS2R R150, SRZ ;  /* 0x0000000000967805 */ /* 0x000fca000001ff00 */
[----:B---3--:R-:W-:Y:S05]  /*16fe0*/  @P0 BRA `(.L_x_0) ;  /* 0x0000021800d80947 */ /* 0x008fea0003800000 */
[----:B------:R-:W2:Y:S04]  /*16ff0*/  LDL.LU.64 R142, [R1+0x1f40] ;  /* 0x001f4000018e7983 */ /* 0x000ea80000300a00 */
[----:B------:R-:W3:Y:S04]  /*17000*/  LDL.LU.64 R146, [R1+0x1f48] ;  /* 0x001f480001927983 */ /* 0x000ee80000300a00 */
[----:B------:R-:W4:Y:S04]  /*17010*/  LDL.LU.64 R232, [R1+0x1f50] ;  /* 0x001f500001e87983 */ /* 0x000f280000300a00 */
[----:B------:R-:W4:Y:S04]  /*17020*/  LDL.LU.64 R212, [R1+0x1f58] ;  /* 0x001f580001d47983 */ /* 0x000f280000300a00 */
[----:B------:R-:W4:Y:S04]  /*17030*/  LDL.LU.64 R144, [R1+0x1e00] ;  /* 0x001e000001907983 */ /* 0x000f280000300a00 */
[----:B------:R-:W4:Y:S04]  /*17040*/  LDL.LU.64 R148, [R1+0x1e08] ;  /* 0x001e080001947983 */ /* 0x000f280000300a00 */
[----:B------:R-:W4:Y:S04]  /*17050*/  LDL.LU.64 R140, [R1+0x1e28] ;  /* 0x001e2800018c7983 */ /* 0x000f280000300a00 */
[----:B------:R-:W4:Y:S04]  /*17060*/  LDL.LU.64 R150, [R1+0x1e10] ;  /* 0x001e100001967983 */ /* 0x000f280000300a00 */
[----:B------:R-:W4:Y:S04]  /*17070*/  LDL.LU.64 R222, [R1+0x1e18] ;  /* 0x001e180001de7983 */ /* 0x000f280000300a00 */
[----:B--2---:R1:W-:Y:S01]  /*17080*/  STL [R1+0x1f40], R142 ;  /* 0x001f408e01007387 */ /* 0x0043e20000100800 */
[----:B------:R-:W-:-:S02]  /*17090*/  IMAD.MOV.U32 R15, RZ, RZ, R143 ;  /* 0x000000ffff0f7224 */ /* 0x000fc400078e008f */
[----:B---3--:R-:W-:Y:S01]  /*170a0*/  IMAD.MOV.U32 R0, RZ, RZ, R147 ;  /* 0x000000ffff007224 */ /* 0x008fe200078e0093 */
[----:B-1----:R-:W2:Y:S04]  /*170b0*/  LDL.LU.64 R142, [R1+0x1e20] ;  /* 0x001e2000018e7983 */ /* 0x002ea80000300a00 */
[----:B------:R1:W-:Y:S04]  /*170c0*/  STL [R1+0x1f48], R146 ;  /* 0x001f489201007387 */ /* 0x0003e80000100800 */
[----:B-1----:R-:W3:Y:S04]  /*170d0*/  LDL.LU.64 R146, [R1+0x1e70] ;  /* 0x001e700001927983 */ /* 0x002ee80000300a00 */
[----:B------:R1:W-:Y:S04]  /*170e0*/  STL [R1+0x1f44], R0 ;  /* 0x001f440001007387 */ /* 0x0003e80000100800 */
[----:B----4-:R4:W-:Y:S01]  /*170f0*/  STL [R1+0x1f50], R232 ;  /* 0x001f50e801007387 */ /* 0x0109e20000100800 */
[----:B-1----:R-:W-:-:S03]  /*17100*/  IMAD.MOV.U32 R0, RZ, RZ, R233 ;  /* 0x000000ffff007224 */ /* 0x002fc600078e00e9 */
[----:B----4-:R-:W4:Y:S04]  /*17110*/  LDL.LU.64 R232, [R1+0x1e38] ;  /* 0x001e380001e87983 */ /* 0x010f280000300a00 */
[----:B------:R1:W-:Y:S04]  /*17120*/  STL [R1+0x1f4c], R0 ;  /* 0x001f4c0001007387 */ /* 0x0003e80000100800 */
[----:B------:R1:W-:Y:S02]  /*17130*/  STL [R1+0x1f58], R212 ;  /* 0x001f58d401007387 */ /* 0x0003e40000100800 */
[----:B-1----:R-:W-:-:S02]  /*17140*/  IMAD.MOV.U32 R0, RZ, RZ, R213 ;  /* 0x000000ffff007224 */ /* 0x002fc400078e00d5 */
[----:B------:R-:W4:Y:S04]  /*17150*/  LDL.LU.64 R212, [R1+0x1e48] ;  /* 0x001e480001d47983 */ /* 0x000f280000300a00 */
[----:B------:R1:W-:Y:S04]  /*17160*/  STL [R1+0x1f54], R0 ;  /* 0x001f540001007387 */ /* 0x0003e80000100800 */
[----:B------:R1:W-:Y:S04]  /*17170*/  STL [R1+0x1f60], R144 ;  /* 0x001f609001007387 */ /* 0x0003e80000100800 */
[----:B------:R-:W4:Y:S01]  /*17180*/  LDL.LU.64 R136, [R1+0x1e60] ;  /* 0x001e600001887983 */ /* 0x000f220000300a00 */
[----:B-1----:R-:W-:-:S05]  /*17190*/  IMAD.MOV.U32 R0, RZ, RZ, R145 ;  /* 0x000000ffff007224 */ /* 0x002fca00078e0091 */
[----:B------:R1:W-:Y:S04]  /*171a0*/  STL [R1+0x1f5c], R0 ;  /* 0x001f5c0001007387 */ /* 0x0003e80000100800 */
[----:B------:R-:W-:Y:S04]  /*171b0*/  STL [R1+0x1f68], R240 ;  /* 0x001f68f001007387 */ /* 0x000fe80000100800 */
[----:B------:R-:W-:Y:S04]  /*171c0*/  STL [R1+0x1f64], R241 ;  /* 0x001f64f101007387 */ /* 0x000fe80000100800 */
[----:B------:R-:W4:Y:S04]  /*171d0*/  LDL.LU.64 R144, [R1+0x1e58] ;  /* 0x001e580001907983 */ /* 0x000f280000300a00 */
[----:B------:R-:W-:Y:S04]  /*171e0*/  STL [R1+0x1f70], R242 ;  /* 0x001f70f201007387 */ /* 0x000fe80000100800 */
[----:B------:R-:W-:Y:S04]  /*171f0*/  STL [R1+0x1f6c], R243 ;  /* 0x001f6cf301007387 */ /* 0x000fe80000100800 */
[----:B------:R-:W4:Y:S01]  /*17200*/  LDL.LU.64 R138, [R1+0x1e30] ;  /* 0x001e3000018a7983 */ /* 0x000f220000300a00 */
[----:B-1----:R-:W-:-:S03]  /*17210*/  IMAD.MOV.U32 R0, RZ, RZ, R149 ;  /* 0x000000ffff007224 */ /* 0x002fc600078e0095 */
[----:B------:R1:W-:Y:S04]  /*17220*/  STL [R1+0x1f78], R148 ;  /* 0x001f789401007387 */ /* 0x0003e80000100800 */
[----:B-1----:R-:W4:Y:S04]  /*17230*/  LDL.LU.64 R148, [R1+0x1e40] ;  /* 0x001e400001947983 */ /* 0x002f280000300a00 */
[----:B------:R1:W-:Y:S04]  /*17240*/  STL [R1+0x1f74], R0 ;  /* 0x001f740001007387 */ /* 0x0003e80000100800 */
[----:B------:R1:W-:Y:S02]  /*17250*/  STL [R1+0x1f80], R140 ;  /* 0x001f808c01007387 */ /* 0x0003e40000100800 */
[----:B-1----:R-:W-:-:S02]  /*17260*/  IMAD.MOV.U32 R0, RZ, RZ, R141 ;  /* 0x000000ffff007224 */ /* 0x002fc400078e008d */
[----:B------:R-:W4:Y:S04]  /*17270*/  LDL.LU.64 R140, [R1+0x1e50] ;  /* 0x001e5000018c7983 */ /* 0x000f280000300a00 */
        /* <DEDUP_REMOVED lines=9> */
[----:B--2---:R2:W-:Y:S01]  /*17310*/  STL [R1+0x1f98], R142 ;  /* 0x001f988e01007387 */ /* 0x0045e20000100800 */
[----:B-1----:R-:W-:-:S03]  /*17320*/  IMAD.MOV.U32 R0, RZ, RZ, R143 ;  /* 0x000000ffff007224 */ /* 0x002fc600078e008f */
[----:B--2---:R-:W2:Y:S04]  /*17330*/  LDL.LU.64 R142, [R1+0x1e78] ;  /* 0x001e7800018e7983 */ /* 0x004ea80000300a00 */
[----:B------:R1:W-:Y:S04]  /*17340*/  STL [R1+0x1f94], R0 ;  /* 0x001f940001007387 */ /* 0x0003e80000100800 */
[----:B---3--:R3:W-:Y:S01]  /*17350*/  STL [R1+0x1fa0], R146 ;  /* 0x001fa09201007387 */ /* 0x0087e20000100800 */
[----:B-1----:R-:W-:-:S03]  /*17360*/  IMAD.MOV.U32 R0, RZ, RZ, R147 ;  /* 0x000000ffff007224 */ /* 0x002fc600078e0093 */
[----:B---3--:R-:W3:Y:S04]  /*17370*/  LDL.LU.64 R146, [R1+0x1e80] ;  /* 0x001e800001927983 */ /* 0x008ee80000300a00 */
        /* <DEDUP_REMOVED lines=53> */
[----:B------:R-:W-:Y:S04]  /*176d0*/  STL [R1+0x2010], R136 ;  /* 0x0020108801007387 */ /* 0x000fe80000100800 */
[----:B------:R-:W4:Y:S01]  /*176e0*/  LDL.LU.64 R134, [R1+0x1ee8] ;  /* 0x001ee80001867983 */ /* 0x000f220000300a00 */
[----:B-1----:R-:W-:-:S05]  /*176f0*/  IMAD.MOV.U32 R0, RZ, RZ, R137 ;  /* 0x000000ffff007224 */ /* 0x002fca00078e0089 */
[----:B------:R1:W-:Y:S04]  /*17700*/  STL [R1+0x200c], R0 ;  /* 0x00200c0001007387 */ /* 0x0003e80000100800 */
[----:B------:R-:W-:Y:S01]  /*17710*/  STL [R1+0x2018], R144 ;  /* 0x0020189001007387 */ /* 0x000fe20000100800 */
[----:B-1----:R-:W-:-:S03]  /*17720*/  IMAD.MOV.U32 R0, RZ, RZ, R145 ;  /* 0x000000ffff007224 */ /* 0x002fc600078e0091 */
[----:B------:R-:W4:Y:S04]  /*17730*/  LDL.LU.64 R136, [R1+0x1ef0] ;  /* 0x001ef00001887983 */ /* 0x000f280000300a00 */
[----:B------:R1:W-:Y:S04]  /*17740*/  STL [R1+0x2014], R0 ;  /* 0x0020140001007387 */ /* 0x0003e80000100800 */
[----:B------:R1:W-:Y:S02]  /*17750*/  STL [R1+0x2020], R138 ;  /* 0x0020208a01007387 */ /* 0x0003e40000100800 */
[----:B-1----:R-:W-:-:S02]  /*17760*/  IMAD.MOV.U32 R0, RZ, RZ, R139 ;  /* 0x000000ffff007224 */ /* 0x002fc400078e008b */
[----:B------:R-:W4:Y:S04]  /*17770*/  LDL.LU.64 R144, [R1+0x1ef8] ;  /* 0x001ef80001907983 */ /* 0x000f280000300a00 */
[----:B------:R-:W-:Y:S04]  /*17780*/  STL [R1+0x2028], R148 ;  /* 0x0020289401007387 */ /* 0x000fe80000100800 */
[----:B------:R1:W-:Y:S04]  /*17790*/  STL [R1+0x201c], R0 ;  /* 0x00201c0001007387 */ /* 0x0003e80000100800 */
[----:B------:R-:W4:Y:S01]  /*177a0*/  LDL.LU.64 R138, [R1+0x2080] ;  /* 0x00208000018a7983 */ /* 0x000f220000300a00 */
[----:B-1----:R-:W-:-:S03]  /*177b0*/  IMAD.MOV.U32 R0, RZ, RZ, R149 ;  /* 0x000000ffff007224 */ /* 0x002fc600078e0095 */
        /* <DEDUP_REMOVED lines=12> */
[----:B--2---:R-:W-:Y:S04]  /*17880*/  STL [R1+0x2048], R142 ;  /* 0x0020488e01007387 */ /* 0x004fe80000100800 */
[----:B------:R1:W-:Y:S04]  /*17890*/  STL [R1+0x203c], R0 ;  /* 0x00203c0001007387 */ /* 0x0003e80000100800 */
[----:B------:R-:W2:Y:S01]  /*178a0*/  LDL.LU.64 R222, [R1+0x20a0] ;  /* 0x0020a00001de7983 */ /* 0x000ea20000300a00 */
[----:B-1----:R-:W-:-:S03]  /*178b0*/  IMAD.MOV.U32 R0, RZ, RZ, R143 ;  /* 0x000000ffff007224 */ /* 0x002fc600078e008f */
[----:B---3--:R-:W-:Y:S04]  /*178c0*/  STL [R1+0x2050], R146 ;  /* 0x0020509201007387 */ /* 0x008fe80000100800 */
[----:B------:R1:W-:Y:S04]  /*178d0*/  STL [R1+0x2044], R0 ;  /* 0x0020440001007387 */ /* 0x0003e80000100800 */
[----:B------:R-:W3:Y:S01]  /*178e0*/  LDL.LU.64 R142, [R1+0x1f28] ;  /* 0x001f2800018e7983 */ /* 0x000ee20000300a00 */
[----:B-1----:R-:W-:-:S03]  /*178f0*/  IMAD.MOV.U32 R0, RZ, RZ, R147 ;  /* 0x000000ffff007224 */ /* 0x002fc600078e0093 */
[----:B----4-:R-:W-:Y:S04]  /*17900*/  STL [R1+0x2058], R232 ;  /* 0x002058e801007387 */ /* 0x010fe80000100800 */
        /* <DEDUP_REMOVED lines=12> */
[----:B------:R1:W-:Y:S02]  /*179d0*/  STL [R1+0x2064], R0 ;  /* 0x0020640001007387 */ /* 0x0003e40000100800 */
[----:B-1----:R-:W-:Y:S02]  /*179e0*/  IMAD.MOV.U32 R0, RZ, RZ, R137 ;  /* 0x000000ffff007224 */ /* 0x002fe400078e0089 */
[----:B------:R-:W-:Y:S04]  /*179f0*/  STL [R1+0x2078], R144 ;  /* 0x0020789001007387 */ /* 0x000fe80000100800 */
        /* <DEDUP_REMOVED lines=8> */
[----:B------:R1:W-:Y:S02]  /*17a80*/  STL [R1+0x2088], R148 ;  /* 0x0020889401007387 */ /* 0x0003e40000100800 */
[----:B-1----:R-:W-:Y:S02]  /*17a90*/  IMAD.MOV.U32 R0, RZ, RZ, R149 ;  /* 0x000000ffff007224 */ /* 0x002fe400078e0095 */
        /* <DEDUP_REMOVED lines=9> */
[----:B------:R2:W-:Y:S02]  /*17b30*/  STL [R1+0x2094], R0 ;  /* 0x0020940001007387 */ /* 0x0005e40000100800 */
[----:B--2---:R-:W-:-:S02]  /*17b40*/  IMAD.MOV.U32 R0, RZ, RZ, R223 ;  /* 0x000000ffff007224 */ /* 0x004fc400078e00df */
[----:B------:R1:W-:Y:S04]  /*17b50*/  STL [R1+0x20a0], R222 ;  /* 0x0020a0de01007387 */ /* 0x0003e80000100800 */
[----:B-1----:R-:W2:Y:S04]  /*17b60*/  LDL.LU.64 R222, [R1+0x20f8] ;  /* 0x0020f80001de7983 */ /* 0x002ea80000300a00 */
[----:B------:R1:W-:Y:S04]  /*17b70*/  STL [R1+0x209c], R0 ;  /* 0x00209c0001007387 */ /* 0x0003e80000100800 */
[----:B---3--:R-:W-:Y:S04]  /*17b80*/  STL [R1+0x20a8], R142 ;  /* 0x0020a88e01007387 */ /* 0x008fe80000100800 */
[----:B------:R-:W3:Y:S01]  /*17b90*/  LDL.LU.64 R140, [R1+0x2100] ;  /* 0x00210000018c7983 */ /* 0x000ee20000300a00 */
[----:B-1----:R-:W-:-:S05]  /*17ba0*/  IMAD.MOV.U32 R0, RZ, RZ, R143 ;  /* 0x000000ffff007224 */ /* 0x002fca00078e008f */
[----:B------:R1:W-:Y:S04]  /*17bb0*/  STL [R1+0x20a4], R0 ;  /* 0x0020a40001007387 */ /* 0x0003e80000100800 */
[----:B----4-:R4:W-:Y:S01]  /*17bc0*/  STL [R1+0x20b0], R146 ;  /* 0x0020b09201007387 */ /* 0x0109e20000100800 */
[----:B-1----:R-:W-:-:S03]  /*17bd0*/  IMAD.MOV.U32 R0, RZ, RZ, R147 ;  /* 0x000000ffff007224 */ /* 0x002fc600078e0093 */
[----:B----4-:R-:W4:Y:S04]  /*17be0*/  LDL.LU.64 R146, [R1+0x2108] ;  /* 0x0021080001927983 */ /* 0x010f280000300a00 */
[----:B------:R1:W-:Y:S04]  /*17bf0*/  STL [R1+0x20ac], R0 ;  /* 0x0020ac0001007387 */ /* 0x0003e80000100800 */
[----:B------:R1:W-:Y:S04]  /*17c00*/  STL [R1+0x20b8], R232 ;  /* 0x0020b8e801007387 */ /* 0x0003e80000100800 */
[----:B------:R-:W4:Y:S01]  /*17c10*/  LDL.LU.64 R142, [R1+0x2110] ;  /* 0x00211000018e7983 */ /* 0x000f220000300a00 */
[----:B-1----:R-:W-:-:S05]  /*17c20*/  IMAD.MOV.U32 R0, RZ, RZ, R233 ;  /* 0x000000ffff007224 */ /* 0x002fca00078e00e9 */
        /* <DEDUP_REMOVED lines=123> */
[----:B----4-:R4:W-:Y:S04]  /*183e0*/  STL [R1+0x21b8], R140 ;  /* 0x0021b88c01007387 */ /* 0x0109e80000100800 */
[----:B------:R-:W3:Y:S01]  /*183f0*/  LDL.LU.64 R138, [R1+0x2210] ;  /* 0x00221000018a7983 */ /* 0x000ee20000300a00 */
[----:B-1----:R-:W-:-:S05]  /*18400*/  IMAD.MOV.U32 R0, RZ, RZ, R141 ;  /* 0x000000ffff007224 */ /* 0x002fca00078e008d */
[----:B------:R1:W-:Y:S04]  /*18410*/  STL [R1+0x21b4], R0 ;  /* 0x0021b40001007387 */ /* 0x0003e80000100800 */
[----:B------:R-:W-:Y:S04]  /*18420*/  STL [R1+0x21c0], R146 ;  /* 0x0021c09201007387 */ /* 0x000fe80000100800 */
[----:B----4-:R-:W4:Y:S01]  /*18430*/  LDL.LU.64 R140, [R1+0x2218] ;  /* 0x00221800018c7983 */ /* 0x010f220000300a00 */
[----:B-1----:R-:W-:-:S05]  /*18440*/  IMAD.MOV.U32 R0, RZ, RZ, R147 ;  /* 0x000000ffff007224 */ /* 0x002fca00078e0093 */
[----:B------:R1:W-:Y:S04]  /*18450*/  STL [R1+0x21bc], R0 ;  /* 0x0021bc0001007387 */ /* 0x0003e80000100800 */
[----:B------:R-:W-:Y:S04]  /*18460*/  STL [R1+0x21c8], R248 ;  /* 0x0021c8f801007387 */ /* 0x000fe80000100800 */
[----:B------:R-:W-:Y:S04]  /*18470*/  STL [R1+0x21c4], R249 ;  /* 0x0021c4f901007387 */ /* 0x000fe80000100800 */
        /* <DEDUP_REMOVED lines=15> */
[----:B------:R-:W4:Y:S04]  /*18570*/  LDL.LU.64 R144, [R1+0x2240] ;  /* 0x0022400001907983 */ /* 0x000f280000300a00 */
        /* <DEDUP_REMOVED lines=17> */
[----:B------:R4:W-:Y:S04]  /*18690*/  STL [R1+0x2210], R138 ;  /* 0x0022108a01007387 */ /* 0x0009e80000100800 */
[----:B------:R-:W3:Y:S01]  /*186a0*/  LDL.LU.64 R136, [R1+0x2268] ;  /* 0x0022680001887983 */ /* 0x000ee20000300a00 */
[----:B-1----:R-:W-:-:S05]  /*186b0*/  IMAD.MOV.U32 R0, RZ, RZ, R139 ;  /* 0x000000ffff007224 */ /* 0x002fca00078e008b */
[----:B------:R1:W-:Y:S04]  /*186c0*/  STL [R1+0x220c], R0 ;  /* 0x00220c0001007387 */ /* 0x0003e80000100800 */
[----:B----4-:R4:W-:Y:S04]  /*186d0*/  STL [R1+0x2218], R140 ;  /* 0x0022188c01007387 */ /* 0x0109e80000100800 */
[----:B------:R-:W3:Y:S01]  /*186e0*/  LDL.LU.64 R138, [R1+0x2270] ;  /* 0x00227000018a7983 */ /* 0x000ee20000300a00 */
[----:B-1----:R-:W-:-:S03]  /*186f0*/  IMAD.MOV.U32 R0, RZ, RZ, R141 ;  /* 0x000000ffff007224 */ /* 0x002fc600078e008d */
[----:B----4-:R-:W4:Y:S04]  /*18700*/  LDL.LU.64 R140, [R1+0x2278] ;  /* 0x00227800018c7983 */ /* 0x010f280000300a00 */
[----:B------:R1:W-:Y:S02]  /*18710*/  STL [R1+0x2214], R0 ;  /* 0x0022140001007387 */ /* 0x0003e40000100800 */
[----:B-1----:R-:W-:Y:S02]  /*18720*/  IMAD.MOV.U32 R0, RZ, RZ, R147 ;  /* 0x000000ffff007224 */ /* 0x002fe400078e0093 */
[----:B------:R1:W-:Y:S04]  /*18730*/  STL [R1+0x2220], R146 ;  /* 0x0022209201007387 */ /* 0x0003e80000100800 */
[----:B-1----:R-:W4:Y:S04]  /*18740*/  LDL.LU.64 R146, [R1+0x2280] ;  /* 0x0022800001927983 */ /* 0x002f280000300a00 */
[----:B------:R1:W-:Y:S02]  /*18750*/  STL [R1+0x221c], R0 ;  /* 0x00221c0001007387 */ /* 0x0003e40000100800 */
[----:B-1----:R-:W-:-:S02]  /*18760*/  IMAD.MOV.U32 R0, RZ, RZ, R233 ;  /* 0x000000ffff007224 */ /* 0x002fc400078e00e9 */
        /* <DEDUP_REMOVED lines=22> */
[----:B------:R1:W-:Y:S02]  /*188d0*/  STL [R1+0x224c], R0 ;  /* 0x00224c0001007387 */ /* 0x0003e40000100800 */
[----:B-1----:R-:W-:Y:S02]  /*188e0*/  IMAD.MOV.U32 R0, RZ, RZ, R151 ;  /* 0x000000ffff007224 */ /* 0x002fe400078e0097 */
[----:B------:R-:W2:Y:S04]  /*188f0*/  LDL.LU.64 R150, [R1+0x22b0] ;  /* 0x0022b00001967983 */ /* 0x000ea80000300a00 */
[----:B------:R1:W-:Y:S04]  /*18900*/  STL [R1+0x2254], R0 ;  /* 0x0022540001007387 */ /* 0x0003e80000100800 */
[----:B---3--:R3:W-:Y:S01]  /*18910*/  STL [R1+0x2260], R222 ;  /* 0x002260de01007387 */ /* 0x0087e20000100800 */
[----:B-1----:R-:W-:-:S03]  /*18920*/  IMAD.MOV.U32 R0, RZ, RZ, R223 ;  /* 0x000000ffff007224 */ /* 0x002fc600078e00df */
[----:B---3--:R-:W3:Y:S04]  /*18930*/  LDL.LU.64 R222, [R1+0x22b8] ;  /* 0x0022b80001de7983 */ /* 0x008ee80000300a00 */
[----:B------:R1:W-:Y:S04]  /*18940*/  STL [R1+0x225c], R0 ;  /* 0x00225c0001007387 */ /* 0x0003e80000100800 */
[----:B------:R-:W-:Y:S01]  /*18950*/  STL [R1+0x2268], R136 ;  /* 0x0022688801007387 */ /* 0x000fe20000100800 */
[----:B-1----:R-:W-:-:S03]  /*18960*/  IMAD.MOV.U32 R0, RZ, RZ, R137 ;  /* 0x000000ffff007224 */ /* 0x002fc600078e0089 */
[----:B------:R-:W-:Y:S04]  /*18970*/  STL [R1+0x2270], R138 ;  /* 0x0022708a01007387 */ /* 0x000fe80000100800 */
[----:B------:R1:W-:Y:S04]  /*18980*/  STL [R1+0x2264], R0 ;  /* 0x0022640001007387 */ /* 0x0003e80000100800 */
[----:B----4-:R-:W-:Y:S01]  /*18990*/  STL [R1+0x2278], R140 ;  /* 0x0022788c01007387 */ /* 0x010fe20000100800 */
[----:B-1----:R-:W-:-:S05]  /*189a0*/  IMAD.MOV.U32 R0, RZ, RZ, R139 ;  /* 0x000000ffff007224 */ /* 0x002fca00078e008b */
[----:B------:R1:W-:Y:S04]  /*189b0*/  STL [R1+0x226c], R0 ;  /* 0x00226c0001007387 */ /* 0x0003e80000100800 */
[----:B------:R-:W4:Y:S01]  /*189c0*/  LDL.LU.64 R130, [R1+0x22c8] ;  /* 0x0022c80001827983 */ /* 0x000f220000300a00 */
[----:B-1----:R-:W-:-:S05]  /*189d0*/  IMAD.MOV.U32 R0, RZ, RZ, R141 ;  /* 0x000000ffff007224 */ /* 0x002fca00078e008d */
[----:B------:R1:W-:Y:S04]  /*189e0*/  STL [R1+0x2274], R0 ;  /* 0x0022740001007387 */ /* 0x0003e80000100800 */
[----:B------:R1:W-:Y:S02]  /*189f0*/  STL [R1+0x2280], R146 ;  /* 0x0022809201007387 */ /* 0x0003e40000100800 */
[----:B-1----:R-:W-:Y:S02]  /*18a00*/  IMAD.MOV.U32 R0, RZ, RZ, R147 ;  /* 0x000000ffff007224 */ /* 0x002fe400078e0093 */
[----:B------:R-:W4:Y:S04]  /*18a10*/  LDL.LU.64 R146, [R1+0x22d0] ;  /* 0x0022d00001927983 */ /* 0x000f280000300a00 */
[----:B------:R1:W-:Y:S04]  /*18a20*/  STL [R1+0x227c], R0 ;  /* 0x00227c0001007387 */ /* 0x0003e80000100800 */
[----:B------:R1:W-:Y:S02]  /*18a30*/  STL [R1+0x2288], R232 ;  /* 0x002288e801007387 */ /* 0x0003e40000100800 */
[----:B-1----:R-:W-:-:S02]  /*18a40*/  IMAD.MOV.U32 R0, RZ, RZ, R233 ;  /* 0x000000ffff007224 */ /* 0x002fc400078e00e9 */
[----:B------:R-:W4:Y:S04]  /*18a50*/  LDL.LU.64 R132, [R1+0x22d8] ;  /* 0x0022d80001847983 */ /* 0x000f280000300a00 */
[----:B------:R-:W-:Y:S04]  /*18a60*/  STL [R1+0x2290], R142 ;  /* 0x0022908e01007387 */ /* 0x000fe80000100800 */
[----:B------:R1:W-:Y:S04]  /*18a70*/  STL [R1+0x2284], R0 ;  /* 0x0022840001007387 */ /* 0x0003e80000100800 */
[----:B------:R-:W4:Y:S04]  /*18a80*/  LDL.LU.64 R232, [R1+0x22e0] ;  /* 0x0022e00001e87983 */ /* 0x000f280000300a00 */
        /* <DEDUP_REMOVED lines=9> */
[----:B-1----:R-:W-:-:S03]  /*18b20*/  IMAD.MOV.U32 R0, RZ, RZ, R145 ;  /* 0x000000ffff007224 */ /* 0x002fc600078e0091 */
[----:B------:R-:W-:Y:S04]  /*18b30*/  STL [R1+0x22a8], R148 ;  /* 0x0022a89401007387 */ /* 0x000fe80000100800 */
[----:B------:R1:W-:Y:S04]  /*18b40*/  STL [R1+0x229c], R0 ;  /* 0x00229c0001007387 */ /* 0x0003e80000100800 */
[----:B------:R-:W4:Y:S01]  /*18b50*/  LDL.LU.64 R138, [R1+0x2300] ;  /* 0x00230000018a7983 */ /* 0x000f220000300a00 */
[----:B-1----:R-:W-:-:S03]  /*18b60*/  IMAD.MOV.U32 R0, RZ, RZ, R149 ;  /* 0x000000ffff007224 */ /* 0x002fc600078e0095 */
[----:B------:R-:W4:Y:S04]  /*18b70*/  LDL.LU.64 R148, [R1+0x2308] ;  /* 0x0023080001947983 */ /* 0x000f280000300a00 */
[----:B------:R2:W-:Y:S02]  /*18b80*/  STL [R1+0x22a4], R0 ;  /* 0x0022a40001007387 */ /* 0x0005e40000100800 */
[----:B--2---:R-:W-:Y:S02]  /*18b90*/  IMAD.MOV.U32 R0, RZ, RZ, R151 ;  /* 0x000000ffff007224 */ /* 0x004fe400078e0097 */
[----:B------:R-:W-:Y:S04]  /*18ba0*/  STL [R1+0x22b0], R150 ;  /* 0x0022b09601007387 */ /* 0x000fe80000100800 */
[----:B------:R-:W2:Y:S04]  /*18bb0*/  LDL.LU.64 R140, [R1+0x2310] ;  /* 0x00231000018c7983 */ /* 0x000ea80000300a00 */
[----:B------:R1:W-:Y:S04]  /*18bc0*/  STL [R1+0x22ac], R0 ;  /* 0x0022ac0001007387 */ /* 0x0003e80000100800 */
[----:B---3--:R-:W-:Y:S04]  /*18bd0*/  STL [R1+0x22b8], R222 ;  /* 0x0022b8de01007387 */ /* 0x008fe80000100800 */
[----:B------:R-:W3:Y:S01]  /*18be0*/  LDL.LU.64 R142, [R1+0x2318] ;  /* 0x00231800018e7983 */ /* 0x000ee20000300a00 */
[----:B-1----:R-:W-:-:S03]  /*18bf0*/  IMAD.MOV.U32 R0, RZ, RZ, R223 ;  /* 0x000000ffff007224 */ /* 0x002fc600078e00df */
[----:B------:R-:W3:Y:S04]  /*18c00*/  LDL.LU.64 R150, [R1+0x2320] ;  /* 0x0023200001967983 */ /* 0x000ee80000300a00 */
[----:B------:R1:W-:Y:S04]  /*18c10*/  STL [R1+0x22b4], R0 ;  /* 0x0022b40001007387 */ /* 0x0003e80000100800 */
[----:B------:R-:W-:Y:S04]  /*18c20*/  STL [R1+0x22c0], R250 ;  /* 0x0022c0fa01007387 */ /* 0x000fe80000100800 */
[----:B------:R-:W3:Y:S04]  /*18c30*/  LDL.LU.64 R144, [R1+0x2328] ;  /* 0x0023280001907983 */ /* 0x000ee80000300a00 */
[----:B------:R-:W-:Y:S04]  /*18c40*/  STL [R1+0x22bc], R251 ;  /* 0x0022bcfb01007387 */ /* 0x000fe80000100800 */
[----:B----4-:R-:W-:Y:S01]  /*18c50*/  STL [R1+0x22c8], R130 ;  /* 0x0022c88201007387 */ /* 0x010fe20000100800 */
[----:B-1----:R-:W-:-:S03]  /*18c60*/  IMAD.MOV.U32 R0, RZ, RZ, R131 ;  /* 0x000000ffff007224 */ /* 0x002fc600078e0083 */
[----:B------:R-:W4:Y:S04]  /*18c70*/  LDL.LU.64 R222, [R1+0x2330] ;  /* 0x0023300001de7983 */ /* 0x000f280000300a00 */
[----:B------:R-:W-:Y:S04]  /*18c80*/  STL [R1+0x22d0], R146 ;  /* 0x0022d09201007387 */ /* 0x000fe80000100800 */
        /* <DEDUP_REMOVED lines=8> */
[----:B------:R-:W-:Y:S01]  /*18d10*/  STL [R1+0x22e8], R134 ;  /* 0x0022e88601007387 */ /* 0x000fe20000100800 */
[----:B-1----:R-:W-:-:S05]  /*18d20*/  IMAD.MOV.U32 R0, RZ, RZ, R233 ;  /* 0x000000ffff007224 */ /* 0x002fca00078e00e9 */
        /* <DEDUP_REMOVED lines=14> */
[----:B------:R1:W-:Y:S02]  /*18e10*/  STL [R1+0x22fc], R0 ;  /* 0x0022fc0001007387 */ /* 0x0003e40000100800 */
[----:B-1----:R-:W-:Y:S02]  /*18e20*/  IMAD.MOV.U32 R0, RZ, RZ, R149 ;  /* 0x000000ffff007224 */ /* 0x002fe400078e0095 */
[----:B------:R-:W4:Y:S04]  /*18e30*/  LDL.LU.64 R148, [R1+0x2370] ;  /* 0x0023700001947983 */ /* 0x000f280000300a00 */
[----:B------:R2:W-:Y:S02]  /*18e40*/  STL [R1+0x2304], R0 ;  /* 0x0023040001007387 */ /* 0x0005e40000100800 */
[----:B--2---:R-:W-:-:S02]  /*18e50*/  IMAD.MOV.U32 R0, RZ, RZ, R141 ;  /* 0x000000ffff007224 */ /* 0x004fc400078e008d */
[----:B------:R-:W-:Y:S04]  /*18e60*/  STL [R1+0x2310], R140 ;  /* 0x0023108c01007387 */ /* 0x000fe80000100800 */
[----:B---3--:R-:W-:Y:S04]  /*18e70*/  STL [R1+0x2318], R142 ;  /* 0x0023188e01007387 */ /* 0x008fe80000100800 */
[----:B------:R1:W-:Y:S04]  /*18e80*/  STL [R1+0x230c], R0 ;  /* 0x00230c0001007387 */ /* 0x0003e80000100800 */
[----:B------:R-:W-:Y:S01]  /*18e90*/  STL [R1+0x2320], R150 ;  /* 0x0023209601007387 */ /* 0x000fe20000100800 */
[----:B-1----:R-:W-:-:S05]  /*18ea0*/  IMAD.MOV.U32 R0, RZ, RZ, R143 ;  /* 0x000000ffff007224 */ /* 0x002fca00078e008f */
[----:B------:R1:W-:Y:S04]  /*18eb0*/  STL [R1+0x2314], R0 ;  /* 0x0023140001007387 */ /* 0x0003e80000100800 */
[----:B------:R-:W-:Y:S01]  /*18ec0*/  STL [R1+0x2328], R144 ;  /* 0x0023289001007387 */ /* 0x000fe20000100800 */
[----:B-1----:R-:W-:-:S05]  /*18ed0*/  IMAD.MOV.U32 R0, RZ, RZ, R151 ;  /* 0x000000ffff007224 */ /* 0x002fca00078e0097 */
[----:B------:R1:W-:Y:S04]  /*18ee0*/  STL [R1+0x231c], R0 ;  /* 0x00231c0001007387 */ /* 0x0003e80000100800 */
[----:B------:R-:W2:Y:S01]  /*18ef0*/  LDL.LU.64 R150, [R1+0x2380] ;  /* 0x0023800001967983 */ /* 0x000ea20000300a00 */
[----:B-1----:R-:W-:-:S03]  /*18f00*/  IMAD.MOV.U32 R0, RZ, RZ, R145 ;  /* 0x000000ffff007224 */ /* 0x002fc600078e0091 */
[----:B----4-:R-:W-:Y:S04]  /*18f10*/  STL [R1+0x2330], R222 ;  /* 0x002330de01007387 */ /* 0x010fe80000100800 */
[----:B------:R1:W-:Y:S04]  /*18f20*/  STL [R1+0x2324], R0 ;  /* 0x0023240001007387 */ /* 0x0003e80000100800 */
[----:B------:R-:W-:Y:S01]  /*18f30*/  STL [R1+0x2338], R238 ;  /* 0x002338ee01007387 */ /* 0x000fe20000100800 */
[----:B-1----:R-:W-:-:S05]  /*18f40*/  IMAD.MOV.U32 R0, RZ, RZ, R223 ;  /* 0x000000ffff007224 */ /* 0x002fca00078e00df */
[----:B------:R1:W-:Y:S04]  /*18f50*/  STL [R1+0x232c], R0 ;  /* 0x00232c0001007387 */ /* 0x0003e80000100800 */
[----:B------:R-:W3:Y:S04]  /*18f60*/  LDL.LU.64 R222, [R1+0x2390] ;  /* 0x0023900001de7983 */ /* 0x000ee80000300a00 */
[----:B------:R-:W-:Y:S01]  /*18f70*/  STL [R1+0x2334], R239 ;  /* 0x002334ef01007387 */ /* 0x000fe20000100800 */
[----:B-1----:R-:W-:-:S03]  /*18f80*/  IMAD.MOV.U32 R0, RZ, RZ, R147 ;  /* 0x000000ffff007224 */ /* 0x002fc600078e0093 */
[----:B------:R-:W-:Y:S04]  /*18f90*/  STL [R1+0x2340], R146 ;  /* 0x0023409201007387 */ /* 0x000fe80000100800 */
[----:B------:R-:W-:Y:S04]  /*18fa0*/  STL [R1+0x2348], R8 ;  /* 0x0023480801007387 */ /* 0x000fe80000100800 */
[----:B------:R1:W-:Y:S04]  /*18fb0*/  STL [R1+0x233c], R0 ;  /* 0x00233c0001007387 */ /* 0x0003e80000100800 */
[----:B------:R-:W4:Y:S04]  /*18fc0*/  LDL.LU.64 R136, [R1+0x23a0] ;  /* 0x0023a00001887983 */ /* 0x000f280000300a00 */
[----:B------:R-:W-:Y:S01]  /*18fd0*/  STL [R1+0x2344], R9 ;  /* 0x0023440901007387 */ /* 0x000fe20000100800 */
[----:B-1----:R-:W-:-:S03]  /*18fe0*/  IMAD.MOV.U32 R0, RZ, RZ, R233 ;  /* 0x000000ffff007224 */ /* 0x002fc600078e00e9 */
[----:B------:R1:W-:Y:S04]  /*18ff0*/  STL [R1+0x2350], R232 ;  /* 0x002350e801007387 */ /* 0x0003e80000100800 */
[----:B------:R-:W-:Y:S04]  /*19000*/  STL [R1+0x2358], R16 ;  /* 0x0023581001007387 */ /* 0x000fe80000100800 */
[----:B------:R1:W-:Y:S04]  /*19010*/  STL [R1+0x234c], R0 ;  /* 0x00234c0001007387 */ /* 0x0003e80000100800 */
[----:B------:R-:W-:Y:S04]  /*19020*/  STL [R1+0x2354], R17 ;  /* 0x0023541101007387 */ /* 0x000fe80000100800 */
[----:B-1----:R-:W4:Y:S04]  /*19030*/  LDL.LU.64 R232, [R1+0x23b0] ;  /* 0x0023b00001e87983 */ /* 0x002f280000300a00 */
[----:B------:R1:W-:Y:S01]  /*19040*/  STL [R1+0x2360], R212 ;  /* 0x002360d401007387 */ /* 0x0003e20000100800 */
[----:B------:R-:W-:-:S03]  /*19050*/  IMAD.MOV.U32 R0, RZ, RZ, R213 ;  /* 0x000000ffff007224 */ /* 0x000fc600078e00d5 */
[----:B------:R-:W4:Y:S04]  /*19060*/  LDL.LU.64 R138, [R1+0x23b8] ;  /* 0x0023b800018a7983 */ /* 0x000f280000300a00 */
[----:B------:R-:W-:Y:S04]  /*19070*/  STL [R1+0x2368], R18 ;  /* 0x0023681201007387 */ /* 0x000fe80000100800 */
[----:B------:R1:W-:Y:S04]  /*19080*/  STL [R1+0x235c], R0 ;  /* 0x00235c0001007387 */ /* 0x0003e80000100800 */
[----:B-1----:R-:W4:Y:S04]  /*19090*/  LDL.LU.64 R212, [R1+0x23c0] ;  /* 0x0023c00001d47983 */ /* 0x002f280000300a00 */
[----:B------:R-:W-:Y:S04]  /*190a0*/  STL [R1+0x2364], R19 ;  /* 0x0023641301007387 */ /* 0x000fe80000100800 */
[----:B------:R-:W-:Y:S01]  /*190b0*/  STL [R1+0x2370], R148 ;  /* 0x0023709401007387 */ /* 0x000fe20000100800 */
[----:B------:R-:W-:-:S03]  /*190c0*/  IMAD.MOV.U32 R0, RZ, RZ, R149 ;  /* 0x000000ffff007224 */ /* 0x000fc600078e0095 */
[----:B------:R-:W4:Y:S04]  /*190d0*/  LDL.LU.64 R140, [R1+0x23c8] ;  /* 0x0023c800018c7983 */ /* 0x000f280000300a00 */
[----:B------:R-:W4:Y:S04]  /*190e0*/  LDL.LU.64 R142, [R1+0x23d0] ;  /* 0x0023d000018e7983 */ /* 0x000f280000300a00 */
[----:B------:R2:W-:Y:S04]  /*190f0*/  STL [R1+0x236c], R0 ;  /* 0x00236c0001007387 */ /* 0x0005e80000100800 */
[----:B------:R-:W-:Y:S04]  /*19100*/  STL [R1+0x2378], R20 ;  /* 0x0023781401007387 */ /* 0x000fe80000100800 */
[----:B------:R-:W4:Y:S04]  /*19110*/  LDL.LU.64 R144, [R1+0x23d8] ;  /* 0x0023d80001907983 */ /* 0x000f280000300a00 */
[----:B------:R-:W-:Y:S04]  /*19120*/  STL [R1+0x2374], R21 ;  /* 0x0023741501007387 */ /* 0x000fe80000100800 */
[----:B------:R-:W4:Y:S01]  /*19130*/  LDL.LU.64 R146, [R1+0x23e0] ;  /* 0x0023e00001927983 */ /* 0x000f220000300a00 */
[----:B--2---:R-:W-:-:S03]  /*19140*/  IMAD.MOV.U32 R0, RZ, RZ, R151 ;  /* 0x000000ffff007224 */ /* 0x004fc600078e0097 */
[----:B------:R-:W-:Y:S04]  /*19150*/  STL [R1+0x2380], R150 ;  /* 0x0023809601007387 */ /* 0x000fe80000100800 */
[----:B------:R-:W-:Y:S04]  /*19160*/  STL [R1+0x2388], R230 ;  /* 0x002388e601007387 */ /* 0x000fe80000100800 */
[----:B------:R1:W-:Y:S04]  /*19170*/  STL [R1+0x237c], R0 ;  /* 0x00237c0001007387 */ /* 0x0003e80000100800 */
[----:B------:R-:W2:Y:S04]  /*19180*/  LDL.LU.64 R148, [R1+0x23f0] ;  /* 0x0023f00001947983 */ /* 0x000ea80000300a00 */
[----:B------:R-:W-:Y:S04]  /*19190*/  STL [R1+0x2384], R231 ;  /* 0x002384e701007387 */ /* 0x000fe80000100800 */
[----:B---3--:R-:W-:Y:S01]  /*191a0*/  STL [R1+0x2390], R222 ;  /* 0x002390de01007387 */ /* 0x008fe20000100800 */
[----:B-1----:R-:W-:-:S03]  /*191b0*/  IMAD.MOV.U32 R0, RZ, RZ, R223 ;  /* 0x000000ffff007224 */ /* 0x002fc600078e00df */
[----:B------:R-:W3:Y:S04]  /*191c0*/  LDL.LU.64 R150, [R1+0x2400] ;  /* 0x0024000001967983 */ /* 0x000ee80000300a00 */
[----:B------:R1:W-:Y:S04]  /*191d0*/  STL [R1+0x238c], R0 ;  /* 0x00238c0001007387 */ /* 0x0003e80000100800 */
[----:B------:R-:W-:Y:S04]  /*191e0*/  STL [R1+0x2398], R244 ;  /* 0x002398f401007387 */ /* 0x000fe80000100800 */
[----:B------:R-:W-:Y:S04]  /*191f0*/  STL [R1+0x2394], R245 ;  /* 0x002394f501007387 */ /* 0x000fe80000100800 */
[----:B----4-:R-:W-:Y:S01]  /*19200*/  STL [R1+0x23a0], R136 ;  /* 0x0023a08801007387 */ /* 0x010fe20000100800 */
[----:B-1----:R-:W-:-:S03]  /*19210*/  IMAD.MOV.U32 R0, RZ, RZ, R137 ;  /* 0x000000ffff007224 */ /* 0x002fc600078e0089 */
[----:B------:R-:W4:Y:S04]  /*19220*/  LDL.LU.64 R222, [R1+0x2410] ;  /* 0x0024100001de7983 */ /* 0x000f280000300a00 */
[----:B------:R-:W-:Y:S04]  /*19230*/  STL [R1+0x23a8], R234 ;  /* 0x0023a8ea01007387 */ /* 0x000fe80000100800 */
[----:B------:R1:W-:Y:S02]  /*19240*/  STL [R1+0x239c], R0 ;  /* 0x00239c0001007387 */ /* 0x0003e40000100800 */
[----:B-1----:R-:W-:-:S02]  /*19250*/  IMAD.MOV.U32 R0, RZ, RZ, R235 ;  /* 0x000000ffff007224 */ /* 0x002fc400078e00eb */
[----:B------:R-:W4:Y:S04]  /*19260*/  LDL.LU.64 R234, [R1+0x2420] ;  /* 0x0024200001ea7983 */ /* 0x000f280000300a00 */
[----:B------:R1:W-:Y:S02]  /*19270*/  STL [R1+0x23a4], R0 ;  /* 0x0023a40001007387 */ /* 0x0003e40000100800 */
[----:B-1----:R-:W-:Y:S02]  /*19280*/  IMAD.MOV.U32 R0, RZ, RZ, R233 ;  /* 0x000000ffff007224 */ /* 0x002fe400078e00e9 */
[----:B------:R1:W-:Y:S04]  /*19290*/  STL [R1+0x23b0], R232 ;  /* 0x0023b0e801007387 */ /* 0x0003e80000100800 */
[----:B------:R-:W-:Y:S04]  /*192a0*/  STL [R1+0x23b8], R138 ;  /* 0x0023b88a01007387 */ /* 0x000fe80000100800 */
[----:B------:R1:W-:Y:S04]  /*192b0*/  STL [R1+0x23ac], R0 ;  /* 0x0023ac0001007387 */ /* 0x0003e80000100800 */
[----:B-1----:R-:W4:Y:S01]  /*192c0*/  LDL.LU.64 R232, [R1+0x2430] ;  /* 0x0024300001e87983 */ /* 0x002f220000300a00 */
[----:B------:R-:W-:-:S03]  /*192d0*/  IMAD.MOV.U32 R0, RZ, RZ, R139 ;  /* 0x000000ffff007224 */ /* 0x000fc600078e008b */
[----:B------:R-:W-:Y:S04]  /*192e0*/  STL [R1+0x23c0], R212 ;  /* 0x0023c0d401007387 */ /* 0x000fe80000100800 */
[----:B------:R1:W-:Y:S02]  /*192f0*/  STL [R1+0x23b4], R0 ;  /* 0x0023b40001007387 */ /* 0x0003e40000100800 */
[----:B-1----:R-:W-:Y:S02]  /*19300*/  IMAD.MOV.U32 R0, RZ, RZ, R213 ;  /* 0x000000ffff007224 */ /* 0x002fe400078e00d5 */
[----:B------:R-:W4:Y:S04]  /*19310*/  LDL.LU.64 R212, [R1+0x2440] ;  /* 0x0024400001d47983 */ /* 0x000f280000300a00 */
[----:B------:R1:W-:Y:S04]  /*19320*/  STL [R1+0x23bc], R0 ;  /* 0x0023bc0001007387 */ /* 0x0003e80000100800 */
[----:B------:R-:W-:Y:S01]  /*19330*/  STL [R1+0x23c8], R140 ;  /* 0x0023c88c01007387 */ /* 0x000fe20000100800 */
[----:B-1----:R-:W-:-:S03]  /*19340*/  IMAD.MOV.U32 R0, RZ, RZ, R141 ;  /* 0x000000ffff007224 */ /* 0x002fc600078e008d */
[----:B------:R-:W-:Y:S04]  /*19350*/  STL [R1+0x23d0], R142 ;  /* 0x0023d08e01007387 */ /* 0x000fe80000100800 */
[----:B------:R1:W-:Y:S04]  /*19360*/  STL [R1+0x23c4], R0 ;  /* 0x0023c40001007387 */ /* 0x0003e80000100800 */
[----:B------:R-:W-:Y:S01]  /*19370*/  STL [R1+0x23d8], R144 ;  /* 0x0023d89001007387 */ /* 0x000fe20000100800 */
[----:B-1----:R-:W-:-:S05]  /*19380*/  IMAD.MOV.U32 R0, RZ, RZ, R143 ;  /* 0x000000ffff007224 */ /* 0x002fca00078e008f */
        /* <DEDUP_REMOVED lines=8> */
[----:B--2---:R-:W-:-:S03]  /*19410*/  IMAD.MOV.U32 R0, RZ, RZ, R149 ;  /* 0x000000ffff007224 */ /* 0x004fc600078e0095 */
[----:B------:R-:W-:Y:S04]  /*19420*/  STL [R1+0x23f0], R148 ;  /* 0x0023f09401007387 */ /* 0x000fe80000100800 */
[----:B------:R-:W-:Y:S04]  /*19430*/  STL [R1+0x23f8], R154 ;  /* 0x0023f89a01007387 */ /* 0x000fe80000100800 */
[----:B------:R3:W-:Y:S04]  /*19440*/  STL [R1+0x23ec], R0 ;  /* 0x0023ec0001007387 */ /* 0x0007e80000100800 */
[----:B------:R-:W-:Y:S01]  /*19450*/  STL [R1+0x23f4], R155 ;  /* 0x0023f49b01007387 */ /* 0x000fe20000100800 */
[----:B---3--:R-:W-:-:S03]  /*19460*/  IMAD.MOV.U32 R0, RZ, RZ, R151 ;  /* 0x000000ffff007224 */ /* 0x008fc600078e0097 */
[----:B------:R-:W-:Y:S04]  /*19470*/  STL [R1+0x2400], R150 ;  /* 0x0024009601007387 */ /* 0x000fe80000100800 */
[----:B------:R-:W-:Y:S04]  /*19480*/  STL [R1+0x2408], R228 ;  /* 0x002408e401007387 */ /* 0x000fe80000100800 */
[----:B------:R1:W-:Y:S02]  /*19490*/  STL [R1+0x23fc], R0 ;  /* 0x0023fc0001007387 */ /* 0x0003e40000100800 */
[----:B-1----:R-:W-:-:S02]  /*194a0*/  IMAD.MOV.U32 R0, RZ, RZ, R229 ;  /* 0x000000ffff007224 */ /* 0x002fc400078e00e5 */
[----:B----4-:R-:W-:Y:S04]  /*194b0*/  STL [R1+0x2410], R222 ;  /* 0x002410de01007387 */ /* 0x010fe80000100800 */
        /* <DEDUP_REMOVED lines=11> */
[----:B-1----:R-:W-:-:S03]  /*19570*/  IMAD.MOV.U32 R0, RZ, RZ, R233 ;  /* 0x000000ffff007224 */ /* 0x002fc600078e00e9 */
[----:B------:R-:W-:Y:S04]  /*19580*/  STL [R1+0x2430], R232 ;  /* 0x002430e801007387 */ /* 0x000fe80000100800 */
[----:B------:R-:W-:Y:S04]  /*19590*/  STL [R1+0x2438], R224 ;  /* 0x002438e001007387 */ /* 0x000fe80000100800 */
[----:B------:R1:W-:Y:S02]  /*195a0*/  STL [R1+0x242c], R0 ;  /* 0x00242c0001007387 */ /* 0x0003e40000100800 */
[----:B-1----:R-:W-:-:S02]  /*195b0*/  IMAD.MOV.U32 R0, RZ, RZ, R225 ;  /* 0x000000ffff007224 */ /* 0x002fc400078e00e1 */
[----:B------:R-:W-:Y:S04]  /*195c0*/  STL [R1+0x2440], R212 ;  /* 0x002440d401007387 */ /* 0x000fe80000100800 */
[----:B------:R1:W-:Y:S04]  /*195d0*/  STL [R1+0x2434], R0 ;  /* 0x0024340001007387 */ /* 0x0003e80000100800 */
[----:B------:R-:W-:Y:S01]  /*195e0*/  STL.64 [R1+0x1f30], R152 ;  /* 0x001f309801007387 */ /* 0x000fe20000100a00 */
[----:B-1----:R-:W-:-:S05]  /*195f0*/  IMAD.MOV.U32 R0, RZ, RZ, R213 ;  /* 0x000000ffff007224 */ /* 0x002fca00078e00d5 */
[----:B------:R-:W-:Y:S04]  /*19600*/  STL [R1+0x243c], R0 ;  /* 0x00243c0001007387 */ /* 0x000fe80000100800 */
[----:B------:R-:W2:Y:S04]  /*19610*/  LDL.LU.64 R8, [R1+0x24e0] ;  /* 0x0024e00001087983 */ /* 0x000ea80000300a00 */
[----:B------:R-:W-:Y:S04]  /*19620*/  STL.64 [R1+0x1f20], R22 ;  /* 0x001f201601007387 */ /* 0x000fe80000100a00 */
[----:B--2---:R1:W-:Y:S04]  /*19630*/  STL.64 [R1+0x1f28], R8 ;  /* 0x001f280801007387 */ /* 0x0043e80000100a00 */
[----:B-1----:R-:W2:Y:S04]  /*19640*/  LDL.LU.64 R8, [R1+0x24e8] ;  /* 0x0024e80001087983 */ /* 0x002ea80000300a00 */
        /* <DEDUP_REMOVED lines=11> */
[----:B------:R-:W2:Y:S04]  /*19700*/  LDL.LU.64 R18, [R1+0x2518] ;  /* 0x0025180001127983 */ /* 0x000ea80000300a00 */
[----:B-1----:R-:W3:Y:S01]  /*19710*/  LDL.LU.64 R8, [R1+0x2520] ;  /* 0x0025200001087983 */ /* 0x002ee20000300a00 */
[----:B------:R-:W-:-:S02]  /*19720*/  IMAD.MOV.U32 R16, RZ, RZ, R236 ;  /* 0x000000ffff107224 */ /* 0x000fc400078e00ec */
[----:B------:R-:W-:Y:S01]  /*19730*/  IMAD.MOV.U32 R17, RZ, RZ, R237 ;  /* 0x000000ffff117224 */ /* 0x000fe200078e00ed */
[----:B--2---:R-:W-:Y:S04]  /*19740*/  STL.64 [R1+0x1ed8], R18 ;  /* 0x001ed81201007387 */ /* 0x004fe80000100a00 */
[----:B------:R-:W-:Y:S04]  /*19750*/  STL.64 [R1+0x1ed0], R16 ;  /* 0x001ed01001007387 */ /* 0x000fe80000100a00 */
[----:B------:R-:W-:Y:S04]  /*19760*/  STL.64 [R1+0x1ec0], R162 ;  /* 0x001ec0a201007387 */ /* 0x000fe80000100a00 */
[----:B---3--:R1:W-:Y:S04]  /*19770*/  STL.64 [R1+0x1ec8], R8 ;  /* 0x001ec80801007387 */ /* 0x0083e80000100a00 */
        /* <DEDUP_REMOVED lines=36> */
[----:B------:R1:W-:Y:S01]  /*199c0*/  STL.64 [R1+0x1e00], R180 ;  /* 0x001e00b401007387 */ /* 0x0003e20000100a00 */
[----:B------:R-:W-:-:S02]  /*199d0*/  IMAD.MOV.U32 R236, RZ, RZ, R226 ;  /* 0x000000ffffec7224 */ /* 0x000fc400078e00e2 */
[----:B------:R-:W-:Y:S02]  /*199e0*/  IMAD.MOV.U32 R237, RZ, RZ, R227 ;  /* 0x000000ffffed7224 */ /* 0x000fe400078e00e3 */
[----:B------:R-:W-:Y:S02]  /*199f0*/  IMAD.MOV.U32 R240, RZ, RZ, R218 ;  /* 0x000000fffff07224 */ /* 0x000fe400078e00da */
[----:B------:R-:W-:Y:S02]  /*19a00*/  IMAD.MOV.U32 R241, RZ, RZ, R219 ;  /* 0x000000fffff17224 */ /* 0x000fe400078e00db */
[----:B------:R-:W-:Y:S02]  /*19a10*/  IMAD.MOV.U32 R212, RZ, RZ, R210 ;  /* 0x000000ffffd47224 */ /* 0x000fe400078e00d2 */
[----:B------:R-:W-:Y:S02]  /*19a20*/  IMAD.MOV.U32 R213, RZ, RZ, R211 ;  /* 0x000000ffffd57224 */ /* 0x000fe400078e00d3 */
        /* <DEDUP_REMOVED lines=17> */
[----:B------:R-:W-:Y:S01]  /*19b40*/  IMAD.MOV.U32 R17, RZ, RZ, R7 ;  /* 0x000000ffff117224 */ /* 0x000fe200078e0007 */
[----:B--2---:R2:W-:Y:S04]  /*19b50*/  STL.64 [R1+0x1e08], R8 ;  /* 0x001e080801007387 */ /* 0x0045e80000100a00 */
[----:B------:R3:W5:Y:S04]  /*19b60*/  LDL.LU.64 R250, [R1+0x2588] ;  /* 0x0025880001fa7983 */ /* 0x0007680000300a00 */
        /* <DEDUP_REMOVED lines=21> */
[----:B-1----:R3:W5:Y:S04]  /*19cc0*/  LDL.LU.64 R180, [R1+0x2490] ;  /* 0x0024900001b47983 */ /* 0x0027680000300a00 */
        /* <DEDUP_REMOVED lines=17> */
[----:B--2---:R3:W5:Y:S04]  /*19de0*/  LDL.LU.64 R8, [R1+0x2660] ;  /* 0x0026600001087983 */ /* 0x0047680000300a00 */
[----:B------:R3:W5:Y:S04]  /*19df0*/  LDL.LU.64 R6, [R1+0x24d8] ;  /* 0x0024d80001067983 */ /* 0x0007680000300a00 */
        /* <DEDUP_REMOVED lines=1920> */
[----:B------:R-:W-:Y:S01]  /*21600*/  USHF.R.S32.HI UR8, URZ, 0x1f, UR4 ;  /* 0x0000001f3f087899 */ /* 0x000fe20008011404 */
[----:B------:R-:W-:-:S02]  /*21610*/  SHF.R.S32.HI R0, RZ, 0x1f, R2 ;  /* 0x0000001fff007819 */ /* 0x000fc40000011402 */
[----:B------:R-:W-:Y:S01]  /*21620*/  SHF.R.S32.HI R3, RZ, 0x1f, R4 ;  /* 0x0000001fff037819 */ /* 0x000fe20000011404 */
[----:B------:R-:W-:Y:S01]  /*21630*/  ULEA.HI UR8, UR8, UR4, URZ, 0x5 ;  /* 0x0000000408087291 */ /* 0x000fe2000f8f283f */
[C---:B------:R-:W-:Y:S01]  /*21640*/  SHF.L.U64.HI R0, R2.reuse, 0x2, R0 ;  /* 0x0000000202007819 */ /* 0x040fe20000010200 */
[----:B------:R-:W-:Y:S01]  /*21650*/  IMAD.SHL.U32 R2, R2, 0x4, RZ ;  /* 0x0000000402027824 */ /* 0x000fe200078e00ff */
[C---:B------:R-:W-:Y:S01]  /*21660*/  SHF.L.U64.HI R3, R4.reuse, 0x2, R3 ;  /* 0x0000000204037819 */ /* 0x040fe20000010203 */
[----:B------:R-:W-:Y:S01]  /*21670*/  USHF.R.S32.HI UR46, URZ, 0x5, UR8 ;  /* 0x000000053f2e7899 */ /* 0x000fe20008011408 */
[----:B------:R-:W-:Y:S01]  /*21680*/  IMAD.SHL.U32 R4, R4, 0x4, RZ ;  /* 0x0000000404047824 */ /* 0x000fe200078e00ff */
        /* <DEDUP_REMOVED lines=63> */
[----:B------:R-:W-:Y:S01]  /*21a80*/  CS2R R150, SRZ ;  /* 0x0000000000967805 */ /* 0x000fe2000001ff00 */
[----:B------:R-:W-:Y:S01]  /*21a90*/  UMOV UR5, 0x1 ;  /* 0x0000000100057882 */ /* 0x000fe20000000000 */
[----:B------:R-:W-:Y:S01]  /*21aa0*/  UMOV UR44, 0xffffffff ;  /* 0xffffffff002c7882 */ /* 0x000fe20000000000 */
[----:B------:R-:W-:Y:S01]  /*21ab0*/  UIADD3 UR47, UR46, -0x2, URZ ;  /* 0xfffffffe2e2f7890 */ /* 0x000fe2000fffe03f */
[----:B---3--:R-:W-:-:S11]  /*21ac0*/  UMOV UR4, URZ ;  /* 0x0000003f00047c82 */ /* 0x008fd60008000000 */
.L_x_1:
[----:B-----5:R-:W-:Y:S01]  /*21ad0*/  STL.64 [R1+0x2b98], R250 ;  /* 0x002b98fa01007387 */ /* 0x020fe20000100a00 */
[----:B------:R-:W-:Y:S01]  /*21ae0*/  UIADD3 UR44, UR44, 0x1, URZ ;  /* 0x000000012c2c7890 */ /* 0x000fe2000fffe03f */
[----:B------:R-:W-:-:S04]  /*21af0*/  DEPBAR.LE SB0, 0x2 ;  /* 0x000080800000791a */ /* 0x000fc80000000000 */
        /* <DEDUP_REMOVED lines=63> */
[----:B-1----:R-:W2:Y:S04]  /*21ef0*/  LDL.LU.64 R124, [R1+0x1800] ;  /* 0x00180000017c7983 */ /* 0x002ea80000300a00 */
[----:B------:R-:W3:Y:S04]  /*21f00*/  LDL.LU.64 R126, [R1+0x1808] ;  /* 0x00180800017e7983 */ /* 0x000ee80000300a00 */
[----:B------:R-:W4:Y:S04]  /*21f10*/  LDL.LU.64 R128, [R1+0x1810] ;  /* 0x0018100001807983 */ /* 0x000f280000300a00 */
[----:B------:R-:W2:Y:S04]  /*21f20*/  LDL.LU.64 R130, [R1+0x1818] ;  /* 0x0018180001827983 */ /* 0x000ea80000300a00 */
        /* <DEDUP_REMOVED lines=9> */
[----:B------:R-:W3:Y:S01]  /*21fc0*/  LDL.LU.64 R150, [R1+0x1868] ;  /* 0x0018680001967983 */ /* 0x000ee20000300a00 */
[----:B------:R-:W-:Y:S01]  /*21fd0*/  UISETP.GT.AND UP0, UPT, UR44, 0x2, UPT ;  /* 0x000000022c00788c */ /* 0x000fe2000bf04270 */
[----:B------:R-:W-:Y:S01]  /*21fe0*/  UMOV UR41, 0x40000040 ;  /* 0x4000004000297882 */ /* 0x000fe20000000000 */
[----:B------:R-:W-:Y:S01]  /*21ff0*/  UMOV UR43, 0x40000040 ;  /* 0x40000040002b7882 */ /* 0x000fe20000000000 */
[----:B------:R-:W-:Y:S06]  /*22000*/  BAR.SYNC.DEFER_BLOCKING 0x0 ;  /* 0x0000000000007b1d */ /* 0x000fec0000010000 */
[----:B---3--:R-:W-:Y:S04]  /*22010*/  STL.64 [R1+0x3d98], R150 ;  /* 0x003d989601007387 */ /* 0x008fe80000100a00 */
[----:B--2---:R-:W-:Y:S04]  /*22020*/  STL.64 [R1+0x3d90], R148 ;  /* 0x003d909401007387 */ /* 0x004fe80000100a00 */
[----:B----4-:R-:W-:Y:S04]  /*22030*/  STL.64 [R1+0x3d88], R146 ;  /* 0x003d889201007387 */ /* 0x010fe80000100a00 */
        /* <DEDUP_REMOVED lines=125> */
[----:B--2---:R-:W-:Y:S04]  /*22810*/  STL.64 [R1+0x3f98], R150 ;  /* 0x003f989601007387 */ /* 0x004fe80000100a00 */
[----:B----4-:R-:W-:Y:S04]  /*22820*/  STL.64 [R1+0x3f90], R148 ;  /* 0x003f909401007387 */ /* 0x010fe80000100a00 */
[----:B---3--:R-:W-:Y:S04]  /*22830*/  STL.64 [R1+0x3f88], R146 ;  /* 0x003f889201007387 */ /* 0x008fe80000100a00 */
        /* <DEDUP_REMOVED lines=62> */
[----:B------:R-:W2:Y:S04]  /*22c20*/  LDL.LU.64 R26, [R1+0x1c08] ;  /* 0x001c0800011a7983 */ /* 0x000ea80000300a00 */
        /* <DEDUP_REMOVED lines=61> */
[----:B------:R-:W2:Y:S01]  /*23000*/  LDL.LU.64 R150, [R1+0x1df8] ;  /* 0x001df80001967983 */ /* 0x000ea20000300a00 */
[----:B------:R-:W-:-:S03]  /*23010*/  USEL UR44, UR44, URZ, !UP0 ;  /* 0x0000003f2c2c7287 */ /* 0x000fc6000c000000 */
[----:B------:R-:W3:Y:S01]  /*23020*/  LDL.LU.64 R152, [R1+0x1870] ;  /* 0x0018700001987983 */ /* 0x000ee20000300a00 */
[----:B------:R-:W-:-:S03]  /*23030*/  ULEA UR8, UR44, UR45, 0x10 ;  /* 0x0000002d2c087291 */ /* 0x000fc6000f8e803f */
[----:B------:R-:W3:Y:S01]  /*23040*/  LDL.LU.64 R154, [R1+0x1878] ;  /* 0x00187800019a7983 */ /* 0x000ee20000300a00 */
[----:B------:R-:W-:Y:S02]  /*23050*/  UIADD3 UR9, UR8, 0x30000, URZ ;  /* 0x0003000008097890 */ /* 0x000fe4000fffe03f */
[----:B------:R-:W-:Y:S01]  /*23060*/  USHF.R.U32.HI UR40, URZ, 0x4, UR8 ;  /* 0x000000043f287899 */ /* 0x000fe20008011608 */
[----:B------:R-:W3:Y:S01]  /*23070*/  LDL.LU.64 R156, [R1+0x1880] ;  /* 0x00188000019c7983 */ /* 0x000ee20000300a00 */
[----:B------:R-:W-:Y:S02]  /*23080*/  USHF.R.U32.HI UR9, URZ, 0x4, UR9 ;  /* 0x000000043f097899 */ /* 0x000fe40008011609 */
[----:B------:R-:W-:Y:S01]  /*23090*/  USGXT.U32 UR40, UR40, 0xe ;  /* 0x0000000e2828789a */ /* 0x000fe20008000000 */
[----:B------:R-:W3:Y:S01]  /*230a0*/  LDL.LU.64 R158, [R1+0x1888] ;  /* 0x00188800019e7983 */ /* 0x000ee20000300a00 */
[----:B------:R-:W-:Y:S02]  /*230b0*/  USGXT.U32 UR42, UR9, 0xe ;  /* 0x0000000e092a789a */ /* 0x000fe40008000000 */
[----:B------:R-:W-:Y:S01]  /*230c0*/  UIADD3 UR24, UP0, UR40, 0x2, URZ ;  /* 0x0000000228187890 */ /* 0x000fe2000ff1e03f */
[----:B------:R-:W3:Y:S01]  /*230d0*/  LDL.LU.64 R160, [R1+0x1890] ;  /* 0x0018900001a07983 */ /* 0x000ee20000300a00 */
[----:B------:R-:W-:Y:S01]  /*230e0*/  UIADD3 UR26, UP1, UR42, 0x2, URZ ;  /* 0x000000022a1a7890 */ /* 0x000fe2000ff3e03f */
[----:B------:R-:W-:Y:S01]  /*230f0*/  UMOV UR8, URZ ;  /* 0x0000003f00087c82 */ /* 0x000fe20008000000 */
[----:B------:R-:W-:Y:S01]  /*23100*/  UMOV UR9, URZ ;  /* 0x0000003f00097c82 */ /* 0x000fe20008000000 */
[----:B------:R-:W-:Y:S01]  /*23110*/  UIADD3.X UR25, UR8, 0x40000040, URZ, UP0, !UPT ;  /* 0x4000004008197890 */ /* 0x000fe200087fe43f */
[----:B------:R-:W3:Y:S01]  /*23120*/  LDL.LU.64 R162, [R1+0x1898] ;  /* 0x0018980001a27983 */ /* 0x000ee20000300a00 */
[----:B------:R-:W-:Y:S01]  /*23130*/  UIADD3.X UR27, UR9, 0x40000040, URZ, UP1, !UPT ;  /* 0x40000040091b7890 */ /* 0x000fe20008ffe43f */
[----:B--2---:R-:W-:Y:S01]  /*23140*/  WARPGROUP.ARRIVE ;  /* 0x00000000000079c5 */ /* 0x004fe20000000000 */
[----:B------:R-:W-:Y:S01]  /*23150*/  UIADD3.64 UR36, UR24, 0x2, URZ ;  /* 0x0000000218247897 */ /* 0x000fe2000fffe03f */
[----:B------:R-:W3:Y:S04]  /*23160*/  LDL.LU.64 R164, [R1+0x18a0] ;  /* 0x0018a00001a47983 */ /* 0x000ee80000300a00 */
[----:B------:R-:W-:Y:S01]  /*23170*/  HGMMA.64x256x8.F32.TF32 R24, gdesc[UR40], R24, gsb0 ;  /* 0x07e00000281879f0 */ /* 0x000fe20008002818 */
[----:B------:R-:W-:Y:S01]  /*23180*/  UIADD3.64 UR38, UR26, 0x2, URZ ;  /* 0x000000021a267897 */ /* 0x000fe2000fffe03f */
[----:B------:R-:W3:Y:S01]  /*23190*/  LDL.LU.64 R166, [R1+0x18a8] ;  /* 0x0018a80001a67983 */ /* 0x000ee20000300a00 */
[----:B------:R-:W-:-:S02]  /*231a0*/  UIADD3.64 UR32, UR24, 0x4, URZ ;  /* 0x0000000418207897 */ /* 0x000fc4000fffe03f */
[----:B------:R-:W-:Y:S01]  /*231b0*/  UIADD3.64 UR34, UR26, 0x4, URZ ;  /* 0x000000041a227897 */ /* 0x000fe2000fffe03f */
        /* <DEDUP_REMOVED lines=42> */
[----:B------:R-:W-:Y:S04]  /*23460*/  STL [R1+0x2998], R7 ;  /* 0x0029980701007387 */ /* 0x000fe80000100800 */
[----:B------:R-:W-:Y:S04]  /*23470*/  STL [R1+0x2928], R14 ;  /* 0x0029280e01007387 */ /* 0x000fe80000100800 */
[----:B------:R-:W-:Y:S04]  /*23480*/  STL.64 [R1+0x2890], R12 ;  /* 0x0028900c01007387 */ /* 0x000fe80000100a00 */
[----:B------:R-:W-:Y:S01]  /*23490*/  STL.64 [R1+0x2888], R10 ;  /* 0x0028880a01007387 */ /* 0x000fe20000100a00 */
[----:B------:R-:W-:-:S02]  /*234a0*/  WARPGROUP.DEPBAR.LE gsb0, 0x0 ;  /* 0x00008000000079c5 */ /* 0x000fc40000010000 */
[----:B------:R-:W-:-:S06]  /*234b0*/  WARPGROUP.ARRIVE ;  /* 0x00000000000079c5 */ /* 0x000fcc0000000000 */
[----:B------:R-:W-:Y:S03]  /*234c0*/  HGMMA.64x256x8.F32.TF32 R24, gdesc[UR24], R24, gsb0 ;  /* 0x07e00000181879f0 */ /* 0x000fe60008002818 */
[----:B------:R-:W-:Y:S02]  /*234d0*/  WARPGROUP.DEPBAR.LE gsb0, 0x0 ;  /* 0x00008000000079c5 */ /* 0x000fe40000010000 */
[----:B------:R-:W-:-:S15]  /*234e0*/  WARPGROUP.ARRIVE ;  /* 0x00000000000079c5 */ /* 0x000fde0000000000 */
[----:B------:R-:W-:-:S08]  /*234f0*/  NOP ;  /* 0x0000000000007918 */ /* 0x000fd00000000000 */
[----:B------:R-:W-:Y:S03]  /*23500*/  HGMMA.64x256x8.F32.TF32 R24, gdesc[UR36], R24, gsb0 ;  /* 0x07e00000241879f0 */ /* 0x000fe60008002818 */
[----:B------:R-:W-:Y:S02]  /*23510*/  WARPGROUP.DEPBAR.LE gsb0, 0x0 ;  /* 0x00008000000079c5 */ /* 0x000fe40000010000 */
[----:B------:R-:W-:-:S15]  /*23520*/  WARPGROUP.ARRIVE ;  /* 0x00000000000079c5 */ /* 0x000fde0000000000 */
[----:B------:R-:W-:-:S08]  /*23530*/  NOP ;  /* 0x0000000000007918 */ /* 0x000fd00000000000 */
[----:B------:R-:W-:Y:S03]  /*23540*/  HGMMA.64x256x8.F32.TF32 R24, gdesc[UR32], R24, gsb0 ;  /* 0x07e00000201879f0 */ /* 0x000fe60008002818 */
[----:B------:R-:W-:Y:S02]  /*23550*/  WARPGROUP.DEPBAR.LE gsb0, 0x0 ;  /* 0x00008000000079c5 */ /* 0x000fe40000010000 */
        /* <DEDUP_REMOVED lines=128> */
[----:B------:R-:W-:Y:S01]  /*23d60*/  UIADD3.64 UR22, UR26, 0x7fe, URZ ;  /* 0x000007fe1a167897 */ /* 0x000fe2000fffe03f */
[----:B------:R-:W-:Y:S01]  /*23d70*/  UMOV UR20, UR40 ;  /* 0x0000002800147c82 */ /* 0x000fe20008000000 */
[----:B------:R-:W-:Y:S01]  /*23d80*/  UMOV UR21, UR41 ;  /* 0x0000002900157c82 */ /* 0x000fe20008000000 */
        /* <DEDUP_REMOVED lines=9> */
[----:B--2---:R-:W-:-:S06]  /*23e20*/  WARPGROUP.ARRIVE ;  /* 0x00000000000079c5 */ /* 0x004fcc0000000000 */
        /* <DEDUP_REMOVED lines=91> */
[----:B------:R-:W3:Y:S01]  /*243e0*/  LDL.LU.64 R124, [R1+0x3d30] ;  /* 0x003d3000017c7983 */ /* 0x000ee20000300a00 */
[----:B------:R-:W-:-:S02]  /*243f0*/  UIADD3.64 UR40, UR24, 0x1fe, URZ ;  /* 0x000001fe18287897 */ /* 0x000fc4000fffe03f */
[----:B------:R-:W-:Y:S01]  /*24400*/  UIADD3.64 UR28, UR24, 0x200, URZ ;  /* 0x00000200181c7897 */ /* 0x000fe2000fffe03f */
[----:B------:R-:W2:Y:S01]  /*24410*/  LDL.LU.64 R122, [R1+0x3d28] ;  /* 0x003d2800017a7983 */ /* 0x000ea20000300a00 */
[----:B------:R-:W-:Y:S01]  /*24420*/  UMOV UR30, UR26 ;  /* 0x0000001a001e7c82 */ /* 0x000fe20008000000 */
[----:B------:R-:W-:Y:S01]  /*24430*/  UMOV UR31, UR27 ;  /* 0x0000001b001f7c82 */ /* 0x000fe20008000000 */
[----:B------:R-:W-:Y:S01]  /*24440*/  UIADD3.64 UR36, UR24, 0x202, URZ ;  /* 0x0000020218247897 */ /* 0x000fe2000fffe03f */
[----:B------:R-:W4:Y:S01]  /*24450*/  LDL.LU.64 R120, [R1+0x3d20] ;  /* 0x003d200001787983 */ /* 0x000f220000300a00 */
[----:B------:R-:W-:-:S03]  /*24460*/  UIADD3.64 UR32, UR24, 0x204, URZ ;  /* 0x0000020418207897 */ /* 0x000fc6000fffe03f */
        /* <DEDUP_REMOVED lines=47> */
[----:B------:R-:W4:Y:S01]  /*24760*/  LDL.LU.64 R24, [R1+0x3ba0] ;  /* 0x003ba00001187983 */ /* 0x000f220000300a00 */
[----:B---3--:R-:W-:-:S06]  /*24770*/  WARPGROUP.ARRIVE ;  /* 0x00000000000079c5 */ /* 0x008fcc0000000000 */
        /* <DEDUP_REMOVED lines=14> */
[----:B------:R1:W-:Y:S04]  /*24860*/  STL.64 [R1+0x1800], R124 ;  /* 0x0018007c01007387 */ /* 0x0003e80000100a00 */
        /* <DEDUP_REMOVED lines=63> */
[----:B-1----:R-:W4:Y:S04]  /*24c60*/  LDL.LU.64 R124, [R1+0x1200] ;  /* 0x00120000017c7983 */ /* 0x002f280000300a00 */
[----:B---3--:R-:W3:Y:S04]  /*24c70*/  LDL.LU.64 R126, [R1+0x1208] ;  /* 0x00120800017e7983 */ /* 0x008ee80000300a00 */
[----:B--2---:R-:W2:Y:S04]  /*24c80*/  LDL.LU.64 R128, [R1+0x1210] ;  /* 0x0012100001807983 */ /* 0x004ea80000300a00 */
[----:B------:R-:W4:Y:S04]  /*24c90*/  LDL.LU.64 R130, [R1+0x1218] ;  /* 0x0012180001827983 */ /* 0x000f280000300a00 */
[----:B------:R-:W3:Y:S04]  /*24ca0*/  LDL.LU.64 R132, [R1+0x1220] ;  /* 0x0012200001847983 */ /* 0x000ee80000300a00 */
[----:B------:R-:W2:Y:S04]  /*24cb0*/  LDL.LU.64 R134, [R1+0x1228] ;  /* 0x0012280001867983 */ /* 0x000ea80000300a00 */
        /* <DEDUP_REMOVED lines=8> */
[----:B---3--:R-:W-:Y:S04]  /*24d40*/  STL.64 [R1+0x3998], R150 ;  /* 0x0039989601007387 */ /* 0x008fe80000100a00 */
[----:B----4-:R-:W-:Y:S04]  /*24d50*/  STL.64 [R1+0x3990], R148 ;  /* 0x0039909401007387 */ /* 0x010fe80000100a00 */
[----:B--2---:R-:W-:Y:S04]  /*24d60*/  STL.64 [R1+0x3988], R146 ;  /* 0x0039889201007387 */ /* 0x004fe80000100a00 */
        /* <DEDUP_REMOVED lines=253> */
[----:B------:R-:W-:Y:S01]  /*25d40*/  UMOV UR20, UR40 ;  /* 0x0000002800147c82 */ /* 0x000fe20008000000 */
[----:B------:R-:W-:Y:S01]  /*25d50*/  UMOV UR21, UR41 ;  /* 0x0000002900157c82 */ /* 0x000fe20008000000 */
[----:B------:R-:W-:Y:S01]  /*25d60*/  UMOV UR30, UR18 ;  /* 0x00000012001e7c82 */ /* 0x000fe20008000000 */
[----:B------:R-:W-:Y:S01]  /*25d70*/  UMOV UR31, UR19 ;  /* 0x00000013001f7c82 */ /* 0x000fe20008000000 */
[----:B------:R-:W-:Y:S01]  /*25d80*/  UMOV UR12, UR36 ;  /* 0x00000024000c7c82 */ /* 0x000fe20008000000 */
[----:B------:R-:W-:Y:S01]  /*25d90*/  UMOV UR13, UR37 ;  /* 0x00000025000d7c82 */ /* 0x000fe20008000000 */
[----:B------:R-:W-:Y:S01]  /*25da0*/  UMOV UR8, UR32 ;  /* 0x0000002000087c82 */ /* 0x000fe20008000000 */
[----:B------:R-:W-:Y:S01]  /*25db0*/  UMOV UR9, UR33 ;  /* 0x0000002100097c82 */ /* 0x000fe20008000000 */
        /* <DEDUP_REMOVED lines=193> */
[----:B------:R-:W-:-:S02]  /*269d0*/  UIADD3.64 UR40, UR24, 0x3fe, URZ ;  /* 0x000003fe18287897 */ /* 0x000fc4000fffe03f */
[----:B------:R-:W-:Y:S01]  /*269e0*/  UIADD3.64 UR28, UR24, 0x400, URZ ;  /* 0x00000400181c7897 */ /* 0x000fe2000fffe03f */
[----:B------:R-:W-:Y:S01]  /*269f0*/  UMOV UR30, UR26 ;  /* 0x0000001a001e7c82 */ /* 0x000fe20008000000 */
[----:B------:R-:W-:Y:S01]  /*26a00*/  UMOV UR31, UR27 ;  /* 0x0000001b001f7c82 */ /* 0x000fe20008000000 */
[----:B------:R-:W-:Y:S02]  /*26a10*/  UIADD3.64 UR36, UR24, 0x402, URZ ;  /* 0x0000040218247897 */ /* 0x000fe4000fffe03f */
[----:B------:R-:W-:Y:S01]  /*26a20*/  UIADD3.64 UR32, UR24, 0x404, URZ ;  /* 0x0000040418207897 */ /* 0x000fe2000fffe03f */
        /* <DEDUP_REMOVED lines=101> */
[----:B------:R-:W2:Y:S04]  /*27080*/  LDL.LU.64 R122, [R1+0x3928] ;  /* 0x00392800017a7983 */ /* 0x000ea80000300a00 */
        /* <DEDUP_REMOVED lines=400> */
[----:B------:R-:W3:Y:S01]  /*28990*/  LDL.LU.64 R152, [R1+0xc70] ;  /* 0x000c700001987983 */ /* 0x000ee20000300a00 */
[----:B------:R-:W-:Y:S01]  /*289a0*/  UMOV UR30, UR26 ;  /* 0x0000001a001e7c82 */ /* 0x000fe20008000000 */
[----:B------:R-:W-:Y:S01]  /*289b0*/  UMOV UR31, UR27 ;  /* 0x0000001b001f7c82 */ /* 0x000fe20008000000 */
[----:B------:R-:W-:Y:S01]  /*289c0*/  UIADD3.64 UR36, UR24, 0x602, URZ ;  /* 0x0000060218247897 */ /* 0x000fe2000fffe03f */
[----:B------:R-:W3:Y:S01]  /*289d0*/  LDL.LU.64 R154, [R1+0xc78] ;  /* 0x000c7800019a7983 */ /* 0x000ee20000300a00 */
[----:B------:R-:W-:-:S03]  /*289e0*/  UIADD3.64 UR32, UR24, 0x604, URZ ;  /* 0x0000060418207897 */ /* 0x000fc6000fffe03f */
        /* <DEDUP_REMOVED lines=1134> */
[----:B-1----:R-:W4:Y:S04]  /*2d0d0*/  LDL.LU.64 R124, [R1] ;  /* 0x00000000017c7983 */ /* 0x002f280000300a00 */
        /* <DEDUP_REMOVED lines=574> */
[----:B---3--:R-:W-:Y:S01]  /*2f4c0*/  WARPGROUP.ARRIVE ;  /* 0x00000000000079c5 */ /* 0x008fe20000000000 */
[----:B------:R-:W-:Y:S01]  /*2f4d0*/  UIADD3.64 UR36, UR24, 0xe02, URZ ;  /* 0x00000e0218247897 */ /* 0x000fe2000fffe03f */
[----:B------:R-:W2:Y:S04]  /*2f4e0*/  LDL.LU.64 R120, [R1+0x2d20] ;  /* 0x002d200001787983 */ /* 0x000ea80000300a00 */
[----:B------:R-:W-:Y:S01]  /*2f4f0*/  HGMMA.64x256x8.F32.TF32 R124, gdesc[UR40], R124, gsb0 ;  /* 0x07e00000287c79f0 */ /* 0x000fe2000800287c */
[----:B------:R-:W-:Y:S01]  /*2f500*/  UIADD3.64 UR24, UR24, 0xe04, URZ ;  /* 0x00000e0418187897 */ /* 0x000fe2000fffe03f */
[----:B------:R-:W2:Y:S01]  /*2f510*/  LDL.LU.64 R118, [R1+0x2d18] ;  /* 0x002d180001767983 */ /* 0x000ea20000300a00 */
[----:B------:R-:W-:Y:S01]  /*2f520*/  UMOV UR26, UR34 ;  /* 0x00000022001a7c82 */ /* 0x000fe20008000000 */
[----:B------:R-:W-:-:S02]  /*2f530*/  UMOV UR27, UR35 ;  /* 0x00000023001b7c82 */ /* 0x000fc40008000000 */
        /* <DEDUP_REMOVED lines=59> */
[----:B------:R-:W-:Y:S04]  /*2f8f0*/  STL.64 [R1], R124 ;  /* 0x0000007c01007387 */ /* 0x000fe80000100a00 */
        /* <DEDUP_REMOVED lines=133> */
[----:B------:R-:W3:Y:S01]  /*30150*/  LDL.LU R7, [R1+0x1f40] ;  /* 0x001f400001077983 */ /* 0x000ee20000300800 */
[----:B------:R-:W-:Y:S01]  /*30160*/  UISETP.GE.AND UP0, UPT, UR4, UR47, UPT ;  /* 0x0000002f0400728c */ /* 0x000fe2000bf06270 */
[----:B------:R-:W-:Y:S01]  /*30170*/  UMOV UR9, UR25 ;  /* 0x0000001900097c82 */ /* 0x000fe20008000000 */
[----:B------:R-:W-:Y:S01]  /*30180*/  UIADD3 UR5, UR5, 0x1, URZ ;  /* 0x0000000105057890 */ /* 0x000fe2000fffe03f */
[----:B------:R-:W4:Y:S04]  /*30190*/  LDL.LU R12, [R1+0x1f48] ;  /* 0x001f4800010c7983 */ /* 0x000f280000300800 */
[----:B------:R-:W4:Y:S04]  /*301a0*/  LDL.LU R13, [R1+0x1f4c] ;  /* 0x001f4c00010d7983 */ /* 0x000f280000300800 */
[----:B------:R-:W4:Y:S04]  /*301b0*/  LDL.LU R11, [R1+0x1f50] ;  /* 0x001f5000010b7983 */ /* 0x000f280000300800 */
[----:B------:R-:W4:Y:S04]  /*301c0*/  LDL.LU R14, [R1+0x1f58] ;  /* 0x001f5800010e7983 */ /* 0x000f280000300800 */
[----:B------:R-:W4:Y:S01]  /*301d0*/  LDL.LU R10, [R1+0x1f68] ;  /* 0x001f6800010a7983 */ /* 0x000f220000300800 */
[----:B--2---:R-:W-:-:S06]  /*301e0*/  WARPGROUP.ARRIVE ;  /* 0x00000000000079c5 */ /* 0x004fcc0000000000 */
[----:B------:R-:W-:Y:S01]  /*301f0*/  HGMMA.64x256x8.F32.TF32 R24, gdesc[UR20], R24, gsb0 ;  /* 0x07e00000141879f0 */ /* 0x000fe20008002818 */
[----:B---3--:R-:W-:-:S05]  /*30200*/  IADD3 R7, P1, R7, R2, RZ ;  /* 0x0000000207077210 */ /* 0x008fca0007f3e0ff */
[----:B------:R-:W-:Y:S01]  /*30210*/  STL [R1+0x1f40], R7 ;  /* 0x001f400701007387 */ /* 0x000fe20000100800 */
[----:B------:R-:W-:-:S03]  /*30220*/  IMAD.X R15, R15, 0x1, R0, P1 ;  /* 0x000000010f0f7824 */ /* 0x000fc600008e0600 */
[----:B------:R1:W-:Y:S01]  /*30230*/  STL [R1+0x292c], R252 ;  /* 0x00292cfc01007387 */ /* 0x0003e20000100800 */
[----:B------:R-:W-:Y:S02]  /*30240*/  WARPGROUP.DEPBAR.LE gsb0, 0x0 ;  /* 0x00008000000079c5 */ /* 0x000fe40000010000 */
[----:B------:R-:W-:-:S15]  /*30250*/  WARPGROUP.ARRIVE ;  /* 0x00000000000079c5 */ /* 0x000fde0000000000 */
[----:B------:R-:W-:Y:S03]  /*30260*/  HGMMA.64x256x8.F32.TF32 R24, gdesc[UR16], R24, gsb0 ;  /* 0x07e00000101879f0 */ /* 0x000fe60008002818 */
[----:B------:R-:W-:Y:S02]  /*30270*/  WARPGROUP.DEPBAR.LE gsb0, 0x0 ;  /* 0x00008000000079c5 */ /* 0x000fe40000010000 */
[----:B------:R-:W-:-:S15]  /*30280*/  WARPGROUP.ARRIVE ;  /* 0x00000000000079c5 */ /* 0x000fde0000000000 */
[----:B------:R-:W-:-:S08]  /*30290*/  NOP ;  /* 0x0000000000007918 */ /* 0x000fd00000000000 */
[----:B------:R-:W-:Y:S01]  /*302a0*/  HGMMA.64x256x8.F32.TF32 R24, gdesc[UR12], R24, gsb0 ;  /* 0x07e000000c1879f0 */ /* 0x000fe20008002818 */
[----:B------:R-:W-:-:S04]  /*302b0*/  UIMAD UR12, UR4, -0x20, UR48 ;  /* 0xffffffe0040c78a4 */ /* 0x000fc8000f8e0230 */
[----:B------:R-:W-:-:S04]  /*302c0*/  UISETP.GT.AND UP1, UPT, UR12, URZ, UPT ;  /* 0x0000003f0c00728c */ /* 0x000fc8000bf24270 */
[----:B------:R-:W-:Y:S02]  /*302d0*/  USEL UR8, URZ, 0x4, !UP1 ;  /* 0x000000043f087887 */ /* 0x000fe4000c800000 */
[----:B------:R-:W-:Y:S02]  /*302e0*/  UISETP.GT.AND UP1, UPT, UR5, 0x2, UPT ;  /* 0x000000020500788c */ /* 0x000fe4000bf24270 */
[----:B------:R-:W-:Y:S02]  /*302f0*/  USEL UR8, UR8, URZ, !UP0 ;  /* 0x0000003f08087287 */ /* 0x000fe4000c000000 */
[----:B------:R-:W-:-:S04]  /*30300*/  USEL UR5, UR5, URZ, !UP1 ;  /* 0x0000003f05057287 */ /* 0x000fc8000c800000 */
[----:B------:R-:W-:Y:S01]  /*30310*/  ISETP.NE.U32.AND P0, PT, RZ, UR8, PT ;  /* 0x00000008ff007c0c */ /* 0x000fe2000bf05070 */
[----:B------:R-:W-:Y:S01]  /*30320*/  UMOV UR8, UR24 ;  /* 0x0000001800087c82 */ /* 0x000fe20008000000 */
[----:B------:R-:W-:-:S06]  /*30330*/  ULEA UR13, UR5, UR45, 0x10 ;  /* 0x0000002d050d7291 */ /* 0x000fcc000f8e803f */
[----:B------:R-:W-:Y:S02]  /*30340*/  VIADD R5, R252, UR13 ;  /* 0x0000000dfc057c36 */ /* 0x000fe40008000000 */
[----:B-1----:R-:W2:Y:S01]  /*30350*/  LDL.LU R252, [R1+0x1f64] ;  /* 0x001f640001fc7983 */ /* 0x002ea20000300800 */
[----:B------:R-:W-:Y:S02]  /*30360*/  WARPGROUP.DEPBAR.LE gsb0, 0x0 ;  /* 0x00008000000079c5 */ /* 0x000fe40000010000 */
[----:B------:R-:W-:-:S06]  /*30370*/  WARPGROUP.ARRIVE ;  /* 0x00000000000079c5 */ /* 0x000fcc0000000000 */
[----:B------:R-:W-:Y:S03]  /*30380*/  HGMMA.64x256x8.F32.TF32 R24, gdesc[UR8], R24, gsb0 ;  /* 0x07e00000081879f0 */ /* 0x000fe60008002818 */
[----:B------:R-:W-:Y:S02]  /*30390*/  WARPGROUP.DEPBAR.LE gsb0, 0x0 ;  /* 0x00008000000079c5 */ /* 0x000fe40000010000 */
[----:B------:R1:W-:Y:S04]  /*303a0*/  STL [R1+0x2994], R90 ;  /* 0x0029945a01007387 */ /* 0x0003e80000100800 */
[----:B-1----:R-:W3:Y:S04]  /*303b0*/  LDL.LU R90, [R1+0x1f44] ;  /* 0x001f4400015a7983 */ /* 0x002ee80000300800 */
[----:B------:R1:W-:Y:S04]  /*303c0*/  STL [R1+0x2990], R91 ;  /* 0x0029905b01007387 */ /* 0x0003e80000100800 */
[----:B-1----:R-:W2:Y:S04]  /*303d0*/  LDL.LU R91, [R1+0x1f54] ;  /* 0x001f5400015b7983 */ /* 0x002ea80000300800 */
[----:B------:R1:W-:Y:S04]  /*303e0*/  STL [R1+0x298c], R92 ;  /* 0x00298c5c01007387 */ /* 0x0003e80000100800 */
[----:B-1----:R-:W2:Y:S04]  /*303f0*/  LDL.LU R92, [R1+0x1f60] ;  /* 0x001f6000015c7983 */ /* 0x002ea80000300800 */
[----:B------:R1:W-:Y:S04]  /*30400*/  STL [R1+0x2988], R93 ;  /* 0x0029885d01007387 */ /* 0x0003e80000100800 */
[----:B-1----:R-:W2:Y:S04]  /*30410*/  LDL.LU R93, [R1+0x1f5c] ;  /* 0x001f5c00015d7983 */ /* 0x002ea80000300800 */
[----:B------:R1:W-:Y:S04]  /*30420*/  STL [R1+0x2984], R94 ;  /* 0x0029845e01007387 */ /* 0x0003e80000100800 */
[----:B------:R1:W-:Y:S04]  /*30430*/  STL [R1+0x2980], R95 ;  /* 0x0029805f01007387 */ /* 0x0003e80000100800 */
[----:B------:R-:W-:Y:S04]  /*30440*/  STL [R1+0x297c], R96 ;  /* 0x00297c6001007387 */ /* 0x000fe80000100800 */
        /* <DEDUP_REMOVED lines=19> */
[----:B------:R-:W-:Y:S04]  /*30580*/  STL.64 [R1+0x2920], R116 ;  /* 0x0029207401007387 */ /* 0x000fe80000100a00 */
[----:B------:R-:W-:Y:S04]  /*30590*/  STL.64 [R1+0x2918], R118 ;  /* 0x0029187601007387 */ /* 0x000fe80000100a00 */
[----:B------:R-:W-:Y:S04]  /*305a0*/  STL.64 [R1+0x2910], R120 ;  /* 0x0029107801007387 */ /* 0x000fe80000100a00 */
[----:B------:R-:W-:Y:S04]  /*305b0*/  STL.64 [R1+0x2908], R122 ;  /* 0x0029087a01007387 */ /* 0x000fe80000100a00 */
[----:B------:R-:W-:Y:S04]  /*305c0*/  STL.64 [R1+0x2900], R124 ;  /* 0x0029007c01007387 */ /* 0x000fe80000100a00 */
[----:B------:R-:W-:Y:S04]  /*305d0*/  STL.64 [R1+0x28f8], R126 ;  /* 0x0028f87e01007387 */ /* 0x000fe80000100a00 */
[----:B------:R-:W-:Y:S01]  /*305e0*/  STL.64 [R1+0x28f0], R128 ;  /* 0x0028f08001007387 */ /* 0x000fe20000100a00 */
[----:B------:R-:W-:Y:S01]  /*305f0*/  BAR.SYNC.DEFER_BLOCKING 0x0 ;  /* 0x0000000000007b1d */ /* 0x000fe20000010000 */
[----:B----4-:R-:W-:-:S05]  /*30600*/  IADD3 R12, P1, R12, R2, RZ ;  /* 0x000000020c0c7210 */ /* 0x010fca0007f3e0ff */
[----:B------:R-:W-:Y:S04]  /*30610*/  STL.64 [R1+0x28e8], R130 ;  /* 0x0028e88201007387 */ /* 0x000fe80000100a00 */
[----:B------:R-:W-:Y:S04]  /*30620*/  STL.64 [R1+0x28e0], R132 ;  /* 0x0028e08401007387 */ /* 0x000fe80000100a00 */
[----:B------:R-:W-:Y:S04]  /*30630*/  STL.64 [R1+0x28d8], R134 ;  /* 0x0028d88601007387 */ /* 0x000fe80000100a00 */
[----:B------:R-:W-:Y:S01]  /*30640*/  STL.64 [R1+0x28d0], R136 ;  /* 0x0028d08801007387 */ /* 0x000fe20000100a00 */
[----:B-1----:R-:W-:-:S03]  /*30650*/  IMAD.MOV.U32 R94, RZ, RZ, R7 ;  /* 0x000000ffff5e7224 */ /* 0x002fc600078e0007 */
[----:B------:R-:W-:Y:S01]  /*30660*/  STL.64 [R1+0x28c8], R138 ;  /* 0x0028c88a01007387 */ /* 0x000fe20000100a00 */
[----:B------:R-:W-:-:S03]  /*30670*/  IMAD.MOV.U32 R95, RZ, RZ, R15 ;  /* 0x000000ffff5f7224 */ /* 0x000fc600078e000f */
[----:B------:R-:W-:Y:S01]  /*30680*/  STL.64 [R1+0x28c0], R140 ;  /* 0x0028c08c01007387 */ /* 0x000fe20000100a00 */
[----:B------:R-:W-:-:S03]  /*30690*/  IADD3 R11, P2, R11, R2, RZ ;  /* 0x000000020b0b7210 */ /* 0x000fc60007f5e0ff */
[----:B------:R-:W-:Y:S04]  /*306a0*/  STL.64 [R1+0x28b8], R142 ;  /* 0x0028b88e01007387 */ /* 0x000fe80000100a00 */
[----:B------:R-:W-:Y:S04]  /*306b0*/  STL.64 [R1+0x28b0], R144 ;  /* 0x0028b09001007387 */ /* 0x000fe80000100a00 */
[----:B------:R-:W-:Y:S04]  /*306c0*/  STL.64 [R1+0x28a8], R146 ;  /* 0x0028a89201007387 */ /* 0x000fe80000100a00 */
[----:B------:R-:W-:Y:S04]  /*306d0*/  STL.64 [R1+0x28a0], R148 ;  /* 0x0028a09401007387 */ /* 0x000fe80000100a00 */
[----:B------:R-:W-:Y:S01]  /*306e0*/  STL.64 [R1+0x2898], R150 ;  /* 0x0028989601007387 */ /* 0x000fe20000100a00 */
[----:B------:R-:W-:-:S03]  /*306f0*/  IMAD.X R13, R13, 0x1, R0, P2 ;  /* 0x000000010d0d7824 */ /* 0x000fc600010e0600 */
[----:B------:R-:W4:Y:S04]  /*30700*/  LDL.LU R7, [R1+0x2998] ;  /* 0x0029980001077983 */ /* 0x000f280000300800 */
[----:B------:R-:W-:Y:S01]  /*30710*/  @!PT LDS RZ, [RZ] ;  /* 0x00000000fffff984 */ /* 0x000fe20000000800 */
[----:B------:R-:W-:Y:S01]  /*30720*/  @!PT LDS RZ, [RZ] ;  /* 0x00000000fffff984 */ /* 0x000fe20000000800 */
[----:B------:R-:W-:Y:S01]  /*30730*/  @!PT LDS RZ, [RZ] ;  /* 0x00000000fffff984 */ /* 0x000fe20000000800 */
[----:B------:R1:W-:Y:S04]  /*30740*/  LDGSTS.E [R5], desc[UR6][R94.64], P0 ;  /* 0x000000005e057fae */ /* 0x0003e80008121846 */
[----:B------:R3:W-:Y:S01]  /*30750*/  STL [R1+0x1f48], R12 ;  /* 0x001f480c01007387 */ /* 0x0007e20000100800 */
[----:B-1----:R-:W-:Y:S02]  /*30760*/  IMAD.MOV.U32 R94, RZ, RZ, R12 ;  /* 0x000000ffff5e7224 */ /* 0x002fe400078e000c */
[----:B---3--:R-:W-:-:S04]  /*30770*/  IMAD.X R90, R90, 0x1, R0, P1 ;  /* 0x000000015a5a7824 */ /* 0x008fc800008e0600 */
[----:B------:R-:W-:Y:S01]  /*30780*/  IMAD.MOV.U32 R95, RZ, RZ, R90 ;  /* 0x000000ffff5f7224 */ /* 0x000fe200078e005a */
[----:B------:R-:W-:Y:S04]  /*30790*/  STL [R1+0x1f44], R90 ;  /* 0x001f445a01007387 */ /* 0x000fe80000100800 */
[----:B------:R-:W-:Y:S04]  /*307a0*/  STL [R1+0x1f50], R11 ;  /* 0x001f500b01007387 */ /* 0x000fe80000100800 */
[----:B------:R-:W3:Y:S04]  /*307b0*/  LDL.LU R12, [R1+0x1f70] ;  /* 0x001f7000010c7983 */ /* 0x000ee80000300800 */
[----:B------:R1:W-:Y:S04]  /*307c0*/  LDGSTS.E [R5+0x4000], desc[UR6][R94.64], P0 ;  /* 0x040000005e057fae */ /* 0x0003e80008121846 */
[----:B------:R1:W-:Y:S01]  /*307d0*/  STL [R1+0x1f4c], R13 ;  /* 0x001f4c0d01007387 */ /* 0x0003e20000100800 */
[----:B------:R-:W-:Y:S01]  /*307e0*/  IADD3 R14, P1, R14, R2, RZ ;  /* 0x000000020e0e7210 */ /* 0x000fe20007f3e0ff */
[----:B-1----:R-:W-:-:S02]  /*307f0*/  IMAD.MOV.U32 R95, RZ, RZ, R13 ;  /* 0x000000ffff5f7224 */ /* 0x002fc400078e000d */
[----:B------:R-:W4:Y:S01]  /*30800*/  LDL.LU R13, [R1+0x1f6c] ;  /* 0x001f6c00010d7983 */ /* 0x000f220000300800 */
[----:B------:R-:W-:Y:S02]  /*30810*/  IMAD.MOV.U32 R94, RZ, RZ, R11 ;  /* 0x000000ffff5e7224 */ /* 0x000fe400078e000b */
[----:B--2---:R-:W-:Y:S01]  /*30820*/  IMAD.X R91, R91, 0x1, R0, P1 ;  /* 0x000000015b5b7824 */ /* 0x004fe200008e0600 */
[----:B------:R-:W2:Y:S04]  /*30830*/  LDL.LU R90, [R1+0x1f78] ;  /* 0x001f7800015a7983 */ /* 0x000ea80000300800 */
[----:B------:R-:W2:Y:S04]  /*30840*/  LDL.LU R11, [R1+0x1f80] ;  /* 0x001f8000010b7983 */ /* 0x000ea80000300800 */
[----:B------:R1:W-:Y:S04]  /*30850*/  LDGSTS.E [R5+0x8000], desc[UR6][R94.64], P0 ;  /* 0x080000005e057fae */ /* 0x0003e80008121846 */
[----:B------:R-:W-:Y:S04]  /*30860*/  STL [R1+0x1f58], R14 ;  /* 0x001f580e01007387 */ /* 0x000fe80000100800 */
[----:B------:R1:W-:Y:S02]  /*30870*/  STL [R1+0x1f54], R91 ;  /* 0x001f545b01007387 */ /* 0x0003e40000100800 */
[----:B-1----:R-:W-:-:S02]  /*30880*/  IMAD.MOV.U32 R95, RZ, RZ, R91 ;  /* 0x000000ffff5f7224 */ /* 0x002fc400078e005b */
[----:B------:R-:W-:Y:S01]  /*30890*/  IMAD.MOV.U32 R94, RZ, RZ, R14 ;  /* 0x000000ffff5e7224 */ /* 0x000fe200078e000e */
[----:B------:R-:W2:Y:S04]  /*308a0*/  LDL.LU R91, [R1+0x1f74] ;  /* 0x001f7400015b7983 */ /* 0x000ea80000300800 */
[----:B------:R-:W2:Y:S01]  /*308b0*/  LDL.LU R14, [R1+0x1f7c] ;  /* 0x001f7c00010e7983 */ /* 0x000ea20000300800 */
[----:B------:R-:W-:Y:S01]  /*308c0*/  UISETP.GT.AND UP1, UPT, UR12, 0x1, UPT ;  /* 0x000000010c00788c */ /* 0x000fe2000bf24270 */
[-C--:B------:R-:W-:Y:S02]  /*308d0*/  IADD3 R92, P1, R92, R2.reuse, RZ ;  /* 0x000000025c5c7210 */ /* 0x080fe40007f3e0ff */
[----:B------:R-:W-:Y:S01]  /*308e0*/  IADD3 R10, P2, R10, R2, RZ ;  /* 0x000000020a0a7210 */ /* 0x000fe20007f5e0ff */
[----:B------:R-:W-:Y:S01]  /*308f0*/  USEL UR8, URZ, 0x4, !UP1 ;  /* 0x000000043f087887 */ /* 0x000fe2000c800000 */
[----:B------:R-:W-:Y:S03]  /*30900*/  LDGSTS.E [R5+0xc000], desc[UR6][R94.64], P0 ;  /* 0x0c0000005e057fae */ /* 0x000fe60008121846 */
[----:B------:R-:W-:Y:S01]  /*30910*/  USEL UR8, UR8, URZ, !UP0 ;  /* 0x0000003f08087287 */ /* 0x000fe2000c000000 */
[----:B------:R-:W-:-:S02]  /*30920*/  IMAD.X R93, R93, 0x1, R0, P1 ;  /* 0x000000015d5d7824 */ /* 0x000fc400008e0600 */
[----:B------:R-:W-:Y:S01]  /*30930*/  IMAD.X R252, R252, 0x1, R0, P2 ;  /* 0x00000001fcfc7824 */ /* 0x000fe200010e0600 */
[----:B------:R1:W-:Y:S02]  /*30940*/  STL [R1+0x1f60], R92 ;  /* 0x001f605c01007387 */ /* 0x0003e40000100800 */
[----:B------:R-:W-:Y:S02]  /*30950*/  ISETP.NE.U32.AND P0, PT, RZ, UR8, PT ;  /* 0x00000008ff007c0c */ /* 0x000fe4000bf05070 */
[----:B------:R1:W-:Y:S04]  /*30960*/  STL [R1+0x1f5c], R93 ;  /* 0x001f5c5d01007387 */ /* 0x0003e80000100800 */
[----:B------:R1:W-:Y:S04]  /*30970*/  STL [R1+0x1f68], R10 ;  /* 0x001f680a01007387 */ /* 0x0003e80000100800 */
[----:B------:R-:W-:Y:S04]  /*30980*/  STL [R1+0x1f64], R252 ;  /* 0x001f64fc01007387 */ /* 0x000fe80000100800 */
[----:B------:R-:W2:Y:S04]  /*30990*/  LDL.LU R97, [R1+0x1f88] ;  /* 0x001f880001617983 */ /* 0x000ea80000300800 */
[----:B------:R-:W2:Y:S04]  /*309a0*/  LDL.LU R95, [R1+0x1f90] ;  /* 0x001f9000015f7983 */ /* 0x000ea80000300800 */
[----:B------:R-:W2:Y:S04]  /*309b0*/  LDL.LU R98, [R1+0x1f84] ;  /* 0x001f840001627983 */ /* 0x000ea80000300800 */
[----:B------:R1:W-:Y:S04]  /*309c0*/  LDGSTS.E [R5+0x4], desc[UR6][R92.64], P0 ;  /* 0x000040005c057fae */ /* 0x0003e80008121846 */
[----:B------:R-:W2:Y:S01]  /*309d0*/  LDL.LU R96, [R1+0x1f8c] ;  /* 0x001f8c0001607983 */ /* 0x000ea20000300800 */
[----:B-1----:R-:W-:-:S02]  /*309e0*/  IMAD.MOV.U32 R92, RZ, RZ, R10 ;  /* 0x000000ffff5c7224 */ /* 0x002fc400078e000a */
[----:B------:R-:W-:Y:S01]  /*309f0*/  IMAD.MOV.U32 R93, RZ, RZ, R252 ;  /* 0x000000ffff5d7224 */ /* 0x000fe200078e00fc */
[----:B------:R-:W2:Y:S04]  /*30a00*/  LDL.LU R10, [R1+0x1f98] ;  /* 0x001f9800010a7983 */ /* 0x000ea80000300800 */
[----:B------:R1:W-:Y:S01]  /*30a10*/  LDGSTS.E [R5+0x4004], desc[UR6][R92.64], P0 ;  /* 0x040040005c057fae */ /* 0x0003e20008121846 */
[----:B---3--:R-:W-:-:S05]  /*30a20*/  IADD3 R12, P1, R12, R2, RZ ;  /* 0x000000020c0c7210 */ /* 0x008fca0007f3e0ff */
[----:B------:R3:W-:Y:S01]  /*30a30*/  STL [R1+0x1f70], R12 ;  /* 0x001f700c01007387 */ /* 0x0007e20000100800 */
[----:B-1----:R-:W-:Y:S02]  /*30a40*/  IMAD.MOV.U32 R92, RZ, RZ, R12 ;  /* 0x000000ffff5c7224 */ /* 0x002fe400078e000c */
[----:B----4-:R-:W-:-:S05]  /*30a50*/  IMAD.X R13, R13, 0x1, R0, P1 ;  /* 0x000000010d0d7824 */ /* 0x010fca00008e0600 */
[----:B------:R1:W-:Y:S01]  /*30a60*/  STL [R1+0x1f6c], R13 ;  /* 0x001f6c0d01007387 */ /* 0x0003e20000100800 */
[----:B--2---:R-:W-:-:S03]  /*30a70*/  IADD3 R90, P2, R90, R2, RZ ;  /* 0x000000025a5a7210 */ /* 0x004fc60007f5e0ff */
[----:B---3--:R-:W2:Y:S01]  /*30a80*/  LDL.LU R12, [R1+0x1f94] ;  /* 0x001f9400010c7983 */ /* 0x008ea20000300800 */
[----:B------:R-:W-:Y:S01]  /*30a90*/  IMAD.MOV.U32 R93, RZ, RZ, R13 ;  /* 0x000000ffff5d7224 */ /* 0x000fe200078e000d */
[----:B------:R-:W-:-:S04]  /*30aa0*/  IADD3 R11, P3, R11, R2, RZ ;  /* 0x000000020b0b7210 */ /* 0x000fc80007f7e0ff */
[----:B------:R-:W-:Y:S04]  /*30ab0*/  LDGSTS.E [R5+0x8004], desc[UR6][R92.64], P0 ;  /* 0x080040005c057fae */ /* 0x000fe80008121846 */
[----:B-1----:R-:W3:Y:S04]  /*30ac0*/  LDL.LU R13, [R1+0x1fa0] ;  /* 0x001fa000010d7983 */ /* 0x002ee80000300800 */
[----:B------:R-:W4:Y:S01]  /*30ad0*/  LDL.LU R93, [R1+0x1fa8] ;  /* 0x001fa800015d7983 */ /* 0x000f220000300800 */
[----:B------:R-:W-:-:S03]  /*30ae0*/  IMAD.X R91, R91, 0x1, R0, P2 ;  /* 0x000000015b5b7824 */ /* 0x000fc600010e0600 */
[----:B------:R1:W-:Y:S01]  /*30af0*/  STL [R1+0x1f78], R90 ;  /* 0x001f785a01007387 */ /* 0x0003e20000100800 */
[----:B------:R-:W-:-:S03]  /*30b00*/  IMAD.X R14, R14, 0x1, R0, P3 ;  /* 0x000000010e0e7824 */ /* 0x000fc600018e0600 */
[----:B------:R-:W-:Y:S04]  /*30b10*/  STL [R1+0x1f74], R91 ;  /* 0x001f745b01007387 */ /* 0x000fe80000100800 */
[----:B------:R-:W-:Y:S04]  /*30b20*/  STL [R1+0x1f80], R11 ;  /* 0x001f800b01007387 */ /* 0x000fe80000100800 */
[----:B------:R-:W-:Y:S04]  /*30b30*/  LDGSTS.E [R5+0xc004], desc[UR6][R90.64], P0 ;  /* 0x0c0040005a057fae */ /* 0x000fe80008121846 */
[----:B------:R1:W-:Y:S04]  /*30b40*/  STL [R1+0x1f7c], R14 ;  /* 0x001f7c0e01007387 */ /* 0x0003e80000100800 */
[----:B-1----:R-:W4:Y:S01]  /*30b50*/  LDL.LU R90, [R1+0x1f9c] ;  /* 0x001f9c00015a7983 */ /* 0x002f220000300800 */
[----:B------:R-:W-:-:S03]  /*30b60*/  IMAD.MOV.U32 R101, RZ, RZ, R14 ;  /* 0x000000ffff657224 */ /* 0x000fc600078e000e */
[----:B------:R-:W4:Y:S04]  /*30b70*/  LDL.LU R94, [R1+0x1fa4] ;  /* 0x001fa400015e7983 */ /* 0x000f280000300800 */
[----:B------:R-:W4:Y:S04]  /*30b80*/  LDL.LU R92, [R1+0x1fac] ;  /* 0x001fac00015c7983 */ /* 0x000f280000300800 */
[----:B------:R-:W4:Y:S01]  /*30b90*/  LDL.LU R14, [R1+0x1fb0] ;  /* 0x001fb000010e7983 */ /* 0x000f220000300800 */
[----:B------:R-:W-:-:S03]  /*30ba0*/  IMAD.MOV.U32 R100, RZ, RZ, R11 ;  /* 0x000000ffff647224 */ /* 0x000fc600078e000b */
[----:B------:R-:W4:Y:S04]  /*30bb0*/  LDL.LU R91, [R1+0x1fb4] ;  /* 0x001fb400015b7983 */ /* 0x000f280000300800 */
[----:B------:R-:W4:Y:S01]  /*30bc0*/  LDL.LU R11, [R1+0x1fb8] ;  /* 0x001fb800010b7983 */ /* 0x000f220000300800 */
[----:B------:R-:W-:-:S04]  /*30bd0*/  UISETP.GT.AND UP1, UPT, UR12, 0x2, UPT ;  /* 0x000000020c00788c */ /* 0x000fc8000bf24270 */
[----:B------:R-:W-:Y:S01]  /*30be0*/  USEL UR8, URZ, 0x4, !UP1 ;  /* 0x000000043f087887 */ /* 0x000fe2000c800000 */
[----:B------:R-:W-:-:S03]  /*30bf0*/  IADD3 R97, P0, R97, R2, RZ ;  /* 0x0000000261617210 */ /* 0x000fc60007f1e0ff */
[----:B------:R-:W-:Y:S01]  /*30c00*/  USEL UR8, UR8, URZ, !UP0 ;  /* 0x0000003f08087287 */ /* 0x000fe2000c000000 */
[----:B------:R-:W-:Y:S01]  /*30c10*/  IADD3 R95, P2, R95, R2, RZ ;  /* 0x000000025f5f7210 */ /* 0x000fe20007f5e0ff */
[----:B------:R-:W-:-:S04]  /*30c20*/  IMAD.X R98, R98, 0x1, R0, P0 ;  /* 0x0000000162627824 */ /* 0x000fc800000e0600 */
[----:B------:R-:W-:Y:S01]  /*30c30*/  ISETP.NE.U32.AND P1, PT, RZ, UR8, PT ;  /* 0x00000008ff007c0c */ /* 0x000fe2000bf25070 */
[----:B------:R-:W-:Y:S01]  /*30c40*/  IMAD.X R96, R96, 0x1, R0, P2 ;  /* 0x0000000160607824 */ /* 0x000fe200010e0600 */
[----:B------:R-:W-:Y:S01]  /*30c50*/  STL [R1+0x1f88], R97 ;  /* 0x001f886101007387 */ /* 0x000fe20000100800 */
[----:B------:R-:W-:Y:S01]  /*30c60*/  IMAD.MOV.U32 R99, RZ, RZ, R98 ;  /* 0x000000ffff637224 */ /* 0x000fe200078e0062 */
[----:B------:R-:W-:Y:S02]  /*30c70*/  IADD3 R10, P0, R10, R2, RZ ;  /* 0x000000020a0a7210 */ /* 0x000fe40007f1e0ff */
[----:B------:R1:W-:Y:S04]  /*30c80*/  STL [R1+0x1f84], R98 ;  /* 0x001f846201007387 */ /* 0x0003e80000100800 */
[----:B------:R-:W-:Y:S04]  /*30c90*/  STL [R1+0x1f90], R95 ;  /* 0x001f905f01007387 */ /* 0x000fe80000100800 */
[----:B------:R1:W-:Y:S02]  /*30ca0*/  STL [R1+0x1f8c], R96 ;  /* 0x001f8c6001007387 */ /* 0x0003e40000100800 */
[----:B-1----:R-:W-:-:S02]  /*30cb0*/  IMAD.MOV.U32 R98, RZ, RZ, R97 ;  /* 0x000000ffff627224 */ /* 0x002fc400078e0061 */
[----:B------:R-:W-:Y:S01]  /*30cc0*/  IMAD.MOV.U32 R97, RZ, RZ, R96 ;  /* 0x000000ffff617224 */ /* 0x000fe200078e0060 */
[----:B------:R-:W-:Y:S04]  /*30cd0*/  LDGSTS.E [R5+0x8], desc[UR6][R100.64], P1 ;  /* 0x0000800064057fae */ /* 0x000fe80008921846 */
[----:B------:R-:W-:Y:S01]  /*30ce0*/  LDGSTS.E [R5+0x4008], desc[UR6][R98.64], P1 ;  /* 0x0400800062057fae */ /* 0x000fe20008921846 */
[----:B------:R-:W-:Y:S01]  /*30cf0*/  IMAD.MOV.U32 R96, RZ, RZ, R95 ;  /* 0x000000ffff607224 */ /* 0x000fe200078e005f */
[----:B------:R-:W-:-:S04]  /*30d00*/  UISETP.GT.AND UP1, UPT, UR12, 0x3, UPT ;  /* 0x000000030c00788c */ /* 0x000fc8000bf24270 */
[----:B------:R1:W-:Y:S01]  /*30d10*/  LDGSTS.E [R5+0x8008], desc[UR6][R96.64], P1 ;  /* 0x0800800060057fae */ /* 0x0003e20008921846 */
[----:B------:R-:W-:-:S03]  /*30d20*/  USEL UR8, URZ, 0x4, !UP1 ;  /* 0x000000043f087887 */ /* 0x000fc6000c800000 */
[----:B------:R-:W-:Y:S01]  /*30d30*/  STL [R1+0x1f98], R10 ;  /* 0x001f980a01007387 */ /* 0x000fe20000100800 */
[----:B-1----:R-:W-:Y:S01]  /*30d40*/  IMAD.MOV.U32 R96, RZ, RZ, R10 ;  /* 0x000000ffff607224 */ /* 0x002fe200078e000a */
[----:B------:R-:W-:Y:S01]  /*30d50*/  USEL UR8, UR8, URZ, !UP0 ;  /* 0x0000003f08087287 */ /* 0x000fe2000c000000 */
[----:B--2---:R-:W-:-:S04]  /*30d60*/  IMAD.X R12, R12, 0x1, R0, P0 ;  /* 0x000000010c0c7824 */ /* 0x004fc800000e0600 */
[----:B------:R-:W-:Y:S01]  /*30d70*/  IMAD.MOV.U32 R97, RZ, RZ, R12 ;  /* 0x000000ffff617224 */ /* 0x000fe200078e000c */
[----:B------:R1:W-:Y:S04]  /*30d80*/  STL [R1+0x1f94], R12 ;  /* 0x001f940c01007387 */ /* 0x0003e80000100800 */
[----:B------:R-:W-:Y:S01]  /*30d90*/  LDGSTS.E [R5+0xc008], desc[UR6][R96.64], P1 ;  /* 0x0c00800060057fae */ /* 0x000fe20008921846 */
[----:B---3--:R-:W-:-:S03]  /*30da0*/  IADD3 R13, P1, R13, R2, RZ ;  /* 0x000000020d0d7210 */ /* 0x008fc60007f3e0ff */
[----:B------:R-:W2:Y:S04]  /*30db0*/  LDL.LU R96, [R1+0x1fbc] ;  /* 0x001fbc0001607983 */ /* 0x000ea80000300800 */
[----:B------:R-:W3:Y:S01]  /*30dc0*/  LDL.LU R95, [R1+0x1fc0] ;  /* 0x001fc000015f7983 */ /* 0x000ee20000300800 */
[----:B----4-:R-:W-:-:S03]  /*30dd0*/  IADD3 R93, P2, R93, R2, RZ ;  /* 0x000000025d5d7210 */ /* 0x010fc60007f5e0ff */
[----:B-1----:R-:W4:Y:S01]  /*30de0*/  LDL.LU R12, [R1+0x1fc8] ;  /* 0x001fc800010c7983 */ /* 0x002f220000300800 */
[----:B------:R-:W-:-:S03]  /*30df0*/  ISETP.NE.U32.AND P0, PT, RZ, UR8, PT ;  /* 0x00000008ff007c0c */ /* 0x000fc6000bf05070 */
[----:B------:R-:W4:Y:S04]  /*30e00*/  LDL.LU R10, [R1+0x1fd0] ;  /* 0x001fd000010a7983 */ /* 0x000f280000300800 */
[----:B------:R-:W-:Y:S01]  /*30e10*/  STL [R1+0x1fa0], R13 ;  /* 0x001fa00d01007387 */ /* 0x000fe20000100800 */
[----:B------:R-:W-:-:S04]  /*30e20*/  IMAD.X R90, R90, 0x1, R0, P1 ;  /* 0x000000015a5a7824 */ /* 0x000fc800008e0600 */
[----:B------:R-:W-:Y:S01]  /*30e30*/  IMAD.MOV.U32 R99, RZ, RZ, R90 ;  /* 0x000000ffff637224 */ /* 0x000fe200078e005a */
[----:B------:R1:W-:Y:S01]  /*30e40*/  STL [R1+0x1f9c], R90 ;  /* 0x001f9c5a01007387 */ /* 0x0003e20000100800 */
[----:B------:R-:W-:-:S03]  /*30e50*/  IMAD.X R94, R94, 0x1, R0, P2 ;  /* 0x000000015e5e7824 */ /* 0x000fc600010e0600 */
[----:B------:R1:W-:Y:S01]  /*30e60*/  STL [R1+0x1fa8], R93 ;  /* 0x001fa85d01007387 */ /* 0x0003e20000100800 */
[----:B------:R-:W-:-:S03]  /*30e70*/  IADD3 R14, P1, R14, R2, RZ ;  /* 0x000000020e0e7210 */ /* 0x000fc60007f3e0ff */
[----:B-1----:R-:W4:Y:S01]  /*30e80*/  LDL.LU R90, [R1+0x1fc4] ;  /* 0x001fc400015a7983 */ /* 0x002f220000300800 */
[----:B------:R-:W-:-:S03]  /*30e90*/  IMAD.MOV.U32 R98, RZ, RZ, R13 ;  /* 0x000000ffff627224 */ /* 0x000fc600078e000d */
[----:B------:R-:W-:Y:S01]  /*30ea0*/  STL [R1+0x1fa4], R94 ;  /* 0x001fa45e01007387 */ /* 0x000fe20000100800 */
[----:B------:R-:W-:-:S03]  /*30eb0*/  IMAD.X R92, R92, 0x1, R0, P1 ;  /* 0x000000015c5c7824 */ /* 0x000fc600008e0600 */
[----:B------:R-:W4:Y:S01]  /*30ec0*/  LDL.LU R13, [R1+0x1fcc] ;  /* 0x001fcc00010d7983 */ /* 0x000f220000300800 */
[----:B------:R-:W-:-:S03]  /*30ed0*/  IADD3 R11, P2, R11, R2, RZ ;  /* 0x000000020b0b7210 */ /* 0x000fc60007f5e0ff */
[----:B------:R1:W-:Y:S04]  /*30ee0*/  LDGSTS.E [R5+0xc], desc[UR6][R98.64], P0 ;  /* 0x0000c00062057fae */ /* 0x0003e80008121846 */
[----:B------:R-:W-:Y:S01]  /*30ef0*/  STL [R1+0x1fb0], R14 ;  /* 0x001fb00e01007387 */ /* 0x000fe20000100800 */
[----:B------:R-:W-:-:S03]  /*30f00*/  IMAD.X R91, R91, 0x1, R0, P2 ;  /* 0x000000015b5b7824 */ /* 0x000fc600010e0600 */
[----:B------:R1:W-:Y:S02]  /*30f10*/  STL [R1+0x1fac], R92 ;  /* 0x001fac5c01007387 */ /* 0x0003e40000100800 */
[----:B-1----:R-:W-:Y:S02]  /*30f20*/  IMAD.MOV.U32 R98, RZ, RZ, R93 ;  /* 0x000000ffff627224 */ /* 0x002fe400078e005d */
[----:B------:R-:W-:Y:S02]  /*30f30*/  IMAD.MOV.U32 R99, RZ, RZ, R94 ;  /* 0x000000ffff637224 */ /* 0x000fe400078e005e */
[----:B------:R-:W-:Y:S01]  /*30f40*/  IMAD.MOV.U32 R93, RZ, RZ, R92 ;  /* 0x000000ffff5d7224 */ /* 0x000fe200078e005c */
[----:B------:R-:W-:Y:S01]  /*30f50*/  STL [R1+0x1fb8], R11 ;  /* 0x001fb80b01007387 */ /* 0x000fe20000100800 */
[----:B------:R-:W-:-:S03]  /*30f60*/  IMAD.MOV.U32 R92, RZ, RZ, R14 ;  /* 0x000000ffff5c7224 */ /* 0x000fc600078e000e */
[----:B------:R-:W4:Y:S04]  /*30f70*/  LDL.LU R14, [R1+0x1fd8] ;  /* 0x001fd800010e7983 */ /* 0x000f280000300800 */
[----:B------:R-:W-:Y:S04]  /*30f80*/  LDGSTS.E [R5+0x400c], desc[UR6][R98.64], P0 ;  /* 0x0400c00062057fae */ /* 0x000fe80008121846 */
[----:B------:R1:W-:Y:S04]  /*30f90*/  LDGSTS.E [R5+0x800c], desc[UR6][R92.64], P0 ;  /* 0x0800c0005c057fae */ /* 0x0003e80008121846 */
[----:B------:R1:W-:Y:S02]  /*30fa0*/  STL [R1+0x1fb4], R91 ;  /* 0x001fb45b01007387 */ /* 0x0003e40000100800 */
[----:B-1----:R-:W-:-:S02]  /*30fb0*/  IMAD.MOV.U32 R93, RZ, RZ, R91 ;  /* 0x000000ffff5d7224 */ /* 0x002fc400078e005b */
[----:B------:R-:W4:Y:S01]  /*30fc0*/  LDL.LU R91, [R1+0x1fd4] ;  /* 0x001fd400015b7983 */ /* 0x000f220000300800 */
[----:B------:R-:W1:Y:S01]  /*30fd0*/  S2R R252, SR_TID.X ;  /* 0x0000000000fc7919 */ /* 0x000e620000002100 */
[----:B------:R-:W-:Y:S01]  /*30fe0*/  UISETP.GT.AND UP1, UPT, UR12, 0x4, UPT ;  /* 0x000000040c00788c */ /* 0x000fe2000bf24270 */
[----:B------:R-:W-:Y:S01]  /*30ff0*/  IMAD.MOV.U32 R92, RZ, RZ, R11 ;  /* 0x000000ffff5c7224 */ /* 0x000fe200078e000b */
[----:B------:R-:W4:Y:S02]  /*31000*/  LDL.LU R94, [R1+0x1fdc] ;  /* 0x001fdc00015e7983 */ /* 0x000f240000300800 */
[----:B------:R-:W-:Y:S02]  /*31010*/  USEL UR8, URZ, 0x4, !UP1 ;  /* 0x000000043f087887 */ /* 0x000fe4000c800000 */
[----:B------:R1:W-:Y:S02]  /*31020*/  LDGSTS.E [R5+0xc00c], desc[UR6][R92.64], P0 ;  /* 0x0c00c0005c057fae */ /* 0x0003e40008121846 */
[----:B------:R-:W-:-:S06]  /*31030*/  USEL UR8, UR8, URZ, !UP0 ;  /* 0x0000003f08087287 */ /* 0x000fcc000c000000 */
[----:B------:R-:W-:Y:S01]  /*31040*/  ISETP.NE.U32.AND P0, PT, RZ, UR8, PT ;  /* 0x00000008ff007c0c */ /* 0x000fe2000bf05070 */
[----:B------:R-:W4:Y:S04]  /*31050*/  LDL.LU R93, [R1+0x1fe0] ;  /* 0x001fe000015d7983 */ /* 0x000f280000300800 */
[----:B------:R-:W4:Y:S04]  /*31060*/  LDL.LU R92, [R1+0x1fe4] ;  /* 0x001fe400015c7983 */ /* 0x000f280000300800 */
[----:B------:R-:W4:Y:S01]  /*31070*/  LDL.LU R11, [R1+0x1fe8] ;  /* 0x001fe800010b7983 */ /* 0x000f220000300800 */
[C---:B-1----:R-:W-:Y:S01]  /*31080*/  IMAD.SHL.U32 R97, R252.reuse, 0x10, RZ ;  /* 0x00000010fc617824 */ /* 0x042fe200078e00ff */
[----:B------:R-:W-:-:S04]  /*31090*/  LOP3.LUT R252, R252, 0x7f, RZ, 0xc0, !PT ;  /* 0x0000007ffcfc7812 */ /* 0x000fc800078ec0ff */
[----:B------:R-:W-:-:S05]  /*310a0*/  LOP3.LUT R97, R97, 0x70, RZ, 0xc0, !PT ;  /* 0x0000007061617812 */ /* 0x000fca00078ec0ff */
[----:B------:R-:W-:-:S05]  /*310b0*/  IMAD R97, R252, 0x80, R97 ;  /* 0x00000080fc617824 */ /* 0x000fca00078e0261 */
[----:B------:R-:W-:-:S05]  /*310c0*/  LOP3.LUT R97, R97, 0x10, RZ, 0x3c, !PT ;  /* 0x0000001061617812 */ /* 0x000fca00078e3cff */
[----:B------:R-:W-:Y:S01]  /*310d0*/  VIADD R5, R97, UR13 ;  /* 0x0000000d61057c36 */ /* 0x000fe20008000000 */
[----:B---3--:R-:W-:-:S05]  /*310e0*/  IADD3 R95, P1, R95, R2, RZ ;  /* 0x000000025f5f7210 */ /* 0x008fca0007f3e0ff */
[----:B--2---:R-:W-:Y:S01]  /*310f0*/  IMAD.X R96, R96, 0x1, R0, P1 ;  /* 0x0000000160607824 */ /* 0x004fe200008e0600 */
[-C--:B----4-:R-:W-:Y:S01]  /*31100*/  IADD3 R12, P1, R12, R2.reuse, RZ ;  /* 0x000000020c0c7210 */ /* 0x090fe20007f3e0ff */
[----:B------:R-:W-:Y:S02]  /*31110*/  STL [R1+0x1fc0], R95 ;  /* 0x001fc05f01007387 */ /* 0x000fe40000100800 */
[----:B------:R-:W-:Y:S02]  /*31120*/  IMAD.MOV.U32 R97, RZ, RZ, R96 ;  /* 0x000000ffff617224 */ /* 0x000fe400078e0060 */
[----:B------:R1:W-:Y:S01]  /*31130*/  STL [R1+0x1fbc], R96 ;  /* 0x001fbc6001007387 */ /* 0x0003e20000100800 */
[----:B------:R-:W-:-:S03]  /*31140*/  IADD3 R10, P2, R10, R2, RZ ;  /* 0x000000020a0a7210 */ /* 0x000fc60007f5e0ff */
[----:B------:R2:W-:Y:S01]  /*31150*/  STL [R1+0x1fc8], R12 ;  /* 0x001fc80c01007387 */ /* 0x0005e20000100800 */
[----:B-1----:R-:W-:-:S05]  /*31160*/  IMAD.MOV.U32 R96, RZ, RZ, R95 ;  /* 0x000000ffff607224 */ /* 0x002fca00078e005f */
[----:B------:R1:W-:Y:S01]  /*31170*/  LDGSTS.E [R5], desc[UR6][R96.64], P0 ;  /* 0x0000000060057fae */ /* 0x0003e20008121846 */
[----:B------:R-:W-:Y:S02]  /*31180*/  IMAD.X R90, R90, 0x1, R0, P1 ;  /* 0x000000015a5a7824 */ /* 0x000fe400008e0600 */
[----:B-1----:R-:W-:Y:S02]  /*31190*/  IMAD.MOV.U32 R96, RZ, RZ, R12 ;  /* 0x000000ffff607224 */ /* 0x002fe400078e000c */
[----:B------:R-:W-:Y:S01]  /*311a0*/  IMAD.MOV.U32 R97, RZ, RZ, R90 ;  /* 0x000000ffff617224 */ /* 0x000fe200078e005a */
[----:B------:R-:W-:Y:S01]  /*311b0*/  STL [R1+0x1fc4], R90 ;  /* 0x001fc45a01007387 */ /* 0x000fe20000100800 */
[----:B------:R-:W-:-:S03]  /*311c0*/  IMAD.X R13, R13, 0x1, R0, P2 ;  /* 0x000000010d0d7824 */ /* 0x000fc600010e0600 */
[----:B------:R-:W-:Y:S04]  /*311d0*/  STL [R1+0x1fd0], R10 ;  /* 0x001fd00a01007387 */ /* 0x000fe80000100800 */
[----:B--2---:R-:W2:Y:S04]  /*311e0*/  LDL.LU R12, [R1+0x1ff0] ;  /* 0x001ff000010c7983 */ /* 0x004ea80000300800 */
[----:B------:R1:W-:Y:S04]  /*311f0*/  LDGSTS.E [R5+0x4000], desc[UR6][R96.64], P0 ;  /* 0x0400000060057fae */ /* 0x0003e80008121846 */
[----:B------:R3:W-:Y:S01]  /*31200*/  STL [R1+0x1fcc], R13 ;  /* 0x001fcc0d01007387 */ /* 0x0007e20000100800 */
[----:B-1----:R-:W-:-:S03]  /*31210*/  IMAD.MOV.U32 R97, RZ, RZ, R13 ;  /* 0x000000ffff617224 */ /* 0x002fc600078e000d */
[----:B---3--:R-:W3:Y:S01]  /*31220*/  LDL.LU R13, [R1+0x1fec] ;  /* 0x001fec00010d7983 */ /* 0x008ee20000300800 */
[----:B------:R-:W-:Y:S01]  /*31230*/  IADD3 R14, P1, R14, R2, RZ ;  /* 0x000000020e0e7210 */ /* 0x000fe20007f3e0ff */
[----:B------:R-:W-:Y:S02]  /*31240*/  IMAD.MOV.U32 R96, RZ, RZ, R10 ;  /* 0x000000ffff607224 */ /* 0x000fe400078e000a */
[----:B------:R-:W4:Y:S04]  /*31250*/  LDL.LU R90, [R1+0x1ff8] ;  /* 0x001ff800015a7983 */ /* 0x000f280000300800 */
[----:B------:R-:W4:Y:S04]  /*31260*/  LDL.LU R10, [R1+0x2000] ;  /* 0x00200000010a7983 */ /* 0x000f280000300800 */
[----:B------:R1:W-:Y:S04]  /*31270*/  LDGSTS.E [R5+0x8000], desc[UR6][R96.64], P0 ;  /* 0x0800000060057fae */ /* 0x0003e80008121846 */
[----:B------:R-:W-:Y:S01]  /*31280*/  STL [R1+0x1fd8], R14 ;  /* 0x001fd80e01007387 */ /* 0x000fe20000100800 */
[----:B------:R-:W-:-:S02]  /*31290*/  IMAD.X R91, R91, 0x1, R0, P1 ;  /* 0x000000015b5b7824 */ /* 0x000fc400008e0600 */
[----:B-1----:R-:W-:Y:S02]  /*312a0*/  IMAD.MOV.U32 R96, RZ, RZ, R14 ;  /* 0x000000ffff607224 */ /* 0x002fe400078e000e */
[----:B------:R-:W-:Y:S01]  /*312b0*/  IMAD.MOV.U32 R97, RZ, RZ, R91 ;  /* 0x000000ffff617224 */ /* 0x000fe200078e005b */
[----:B------:R1:W-:Y:S01]  /*312c0*/  STL [R1+0x1fd4], R91 ;  /* 0x001fd45b01007387 */ /* 0x0003e20000100800 */
[----:B------:R-:W-:-:S03]  /*312d0*/  UISETP.GT.AND UP1, UPT, UR12, 0x5, UPT ;  /* 0x000000050c00788c */ /* 0x000fc6000bf24270 */
[----:B------:R-:W-:Y:S04]  /*312e0*/  LDGSTS.E [R5+0xc000], desc[UR6][R96.64], P0 ;  /* 0x0c00000060057fae */ /* 0x000fe80008121846 */
[----:B-1----:R-:W4:Y:S04]  /*312f0*/  LDL.LU R91, [R1+0x1ff4] ;  /* 0x001ff400015b7983 */ /* 0x002f280000300800 */
[----:B------:R-:W4:Y:S01]  /*31300*/  LDL.LU R14, [R1+0x1ffc] ;  /* 0x001ffc00010e7983 */ /* 0x000f220000300800 */
[----:B------:R-:W-:-:S04]  /*31310*/  USEL UR8, URZ, 0x4, !UP1 ;  /* 0x000000043f087887 */ /* 0x000fc8000c800000 */
[----:B------:R-:W-:Y:S01]  /*31320*/  USEL UR8, UR8, URZ, !UP0 ;  /* 0x0000003f08087287 */ /* 0x000fe2000c000000 */
[----:B------:R-:W-:-:S05]  /*31330*/  IADD3 R93, P1, R93, R2, RZ ;  /* 0x000000025d5d7210 */ /* 0x000fca0007f3e0ff */
[----:B------:R-:W-:Y:S01]  /*31340*/  ISETP.NE.U32.AND P0, PT, RZ, UR8, PT ;  /* 0x00000008ff007c0c */ /* 0x000fe2000bf05070 */
[----:B------:R-:W-:Y:S01]  /*31350*/  IMAD.X R94, R94, 0x1, R0, P1 ;  /* 0x000000015e5e7824 */ /* 0x000fe200008e0600 */
[----:B------:R-:W-:Y:S01]  /*31360*/  IADD3 R11, P2, R11, R2, RZ ;  /* 0x000000020b0b7210 */ /* 0x000fe20007f5e0ff */
[----:B------:R-:W-:Y:S02]  /*31370*/  STL [R1+0x1fe0], R93 ;  /* 0x001fe05d01007387 */ /* 0x000fe40000100800 */
[----:B------:R-:W-:Y:S02]  /*31380*/  IMAD.MOV.U32 R95, RZ, RZ, R94 ;  /* 0x000000ffff5f7224 */ /* 0x000fe400078e005e */
[----:B------:R-:W-:Y:S01]  /*31390*/  IMAD.X R92, R92, 0x1, R0, P2 ;  /* 0x000000015c5c7824 */ /* 0x000fe200010e0600 */
[----:B------:R1:W-:Y:S04]  /*313a0*/  STL [R1+0x1fdc], R94 ;  /* 0x001fdc5e01007387 */ /* 0x0003e80000100800 */
[----:B------:R-:W-:Y:S01]  /*313b0*/  STL [R1+0x1fe8], R11 ;  /* 0x001fe80b01007387 */ /* 0x000fe20000100800 */
[----:B-1----:R-:W-:-:S03]  /*313c0*/  IMAD.MOV.U32 R94, RZ, RZ, R93 ;  /* 0x000000ffff5e7224 */ /* 0x002fc600078e005d */
[----:B------:R1:W-:Y:S04]  /*313d0*/  STL [R1+0x1fe4], R92 ;  /* 0x001fe45c01007387 */ /* 0x0003e80000100800 */
[----:B------:R-:W4:Y:S04]  /*313e0*/  LDL.LU R97, [R1+0x2008] ;  /* 0x0020080001617983 */ /* 0x000f280000300800 */
[----:B------:R-:W-:Y:S01]  /*313f0*/  LDGSTS.E [R5+0x4], desc[UR6][R94.64], P0 ;  /* 0x000040005e057fae */ /* 0x000fe20008121846 */
[----:B------:R-:W-:Y:S02]  /*31400*/  IMAD.MOV.U32 R93, RZ, RZ, R92 ;  /* 0x000000ffff5d7224 */ /* 0x000fe400078e005c */
[----:B-1----:R-:W-:-:S05]  /*31410*/  IMAD.MOV.U32 R92, RZ, RZ, R11 ;  /* 0x000000ffff5c7224 */ /* 0x002fca00078e000b */
[----:B------:R1:W-:Y:S04]  /*31420*/  LDGSTS.E [R5+0x4004], desc[UR6][R92.64], P0 ;  /* 0x040040005c057fae */ /* 0x0003e80008121846 */
[----:B------:R-:W4:Y:S04]  /*31430*/  LDL.LU R95, [R1+0x2010] ;  /* 0x00201000015f7983 */ /* 0x000f280000300800 */
[----:B------:R-:W4:Y:S04]  /*31440*/  LDL.LU R98, [R1+0x2004] ;  /* 0x0020040001627983 */ /* 0x000f280000300800 */
[----:B------:R-:W4:Y:S04]  /*31450*/  LDL.LU R96, [R1+0x200c] ;  /* 0x00200c0001607983 */ /* 0x000f280000300800 */
[----:B------:R-:W4:Y:S01]  /*31460*/  LDL.LU R11, [R1+0x2018] ;  /* 0x00201800010b7983 */ /* 0x000f220000300800 */
[----:B--2---:R-:W-:-:S05]  /*31470*/  IADD3 R12, P1, R12, R2, RZ ;  /* 0x000000020c0c7210 */ /* 0x004fca0007f3e0ff */
[----:B------:R2:W-:Y:S01]  /*31480*/  STL [R1+0x1ff0], R12 ;  /* 0x001ff00c01007387 */ /* 0x0005e20000100800 */
[----:B-1----:R-:W-:Y:S02]  /*31490*/  IMAD.MOV.U32 R92, RZ, RZ, R12 ;  /* 0x000000ffff5c7224 */ /* 0x002fe400078e000c */
[----:B---3--:R-:W-:-:S05]  /*314a0*/  IMAD.X R13, R13, 0x1, R0, P1 ;  /* 0x000000010d0d7824 */ /* 0x008fca00008e0600 */
[----:B------:R1:W-:Y:S01]  /*314b0*/  STL [R1+0x1fec], R13 ;  /* 0x001fec0d01007387 */ /* 0x0003e20000100800 */
[----:B----4-:R-:W-:-:S03]  /*314c0*/  IADD3 R90, P2, R90, R2, RZ ;  /* 0x000000025a5a7210 */ /* 0x010fc60007f5e0ff */
[----:B--2---:R-:W2:Y:S01]  /*314d0*/  LDL.LU R12, [R1+0x2014] ;  /* 0x00201400010c7983 */ /* 0x004ea20000300800 */
[----:B------:R-:W-:Y:S01]  /*314e0*/  IMAD.MOV.U32 R93, RZ, RZ, R13 ;  /* 0x000000ffff5d7224 */ /* 0x000fe200078e000d */
[----:B------:R-:W-:-:S04]  /*314f0*/  IADD3 R10, P3, R10, R2, RZ ;  /* 0x000000020a0a7210 */ /* 0x000fc80007f7e0ff */
[----:B------:R-:W-:Y:S04]  /*31500*/  LDGSTS.E [R5+0x8004], desc[UR6][R92.64], P0 ;  /* 0x080040005c057fae */ /* 0x000fe80008121846 */
[----:B-1----:R-:W3:Y:S04]  /*31510*/  LDL.LU R13, [R1+0x2020] ;  /* 0x00202000010d7983 */ /* 0x002ee80000300800 */
[----:B------:R-:W4:Y:S04]  /*31520*/  LDL.LU R93, [R1+0x2028] ;  /* 0x00202800015d7983 */ /* 0x000f280000300800 */
[----:B------:R1:W-:Y:S01]  /*31530*/  STL [R1+0x1ff8], R90 ;  /* 0x001ff85a01007387 */ /* 0x0003e20000100800 */
[----:B------:R-:W-:-:S02]  /*31540*/  IMAD.X R91, R91, 0x1, R0, P2 ;  /* 0x000000015b5b7824 */ /* 0x000fc400010e0600 */
        /* <DEDUP_REMOVED lines=50> */
[----:B------:R-:W-:Y:S02]  /*31870*/  IMAD.MOV.U32 R98, RZ, RZ, R13 ;  /* 0x000000ffff627224 */ /* 0x000fe400078e000d */
[----:B------:R-:W-:-:S04]  /*31880*/  IMAD.X R90, R90, 0x1, R0, P1 ;  /* 0x000000015a5a7824 */ /* 0x000fc800008e0600 */
[----:B------:R-:W-:Y:S01]  /*31890*/  IMAD.MOV.U32 R99, RZ, RZ, R90 ;  /* 0x000000ffff637224 */ /* 0x000fe200078e005a */
[----:B------:R1:W-:Y:S01]  /*318a0*/  STL [R1+0x201c], R90 ;  /* 0x00201c5a01007387 */ /* 0x0003e20000100800 */
[----:B------:R-:W-:-:S03]  /*318b0*/  IMAD.X R94, R94, 0x1, R0, P2 ;  /* 0x000000015e5e7824 */ /* 0x000fc600010e0600 */
[----:B------:R1:W-:Y:S01]  /*318c0*/  STL [R1+0x2028], R93 ;  /* 0x0020285d01007387 */ /* 0x0003e20000100800 */
[----:B------:R-:W-:-:S03]  /*318d0*/  IADD3 R14, P1, R14, R2, RZ ;  /* 0x000000020e0e7210 */ /* 0x000fc60007f3e0ff */
[----:B------:R1:W-:Y:S04]  /*318e0*/  LDGSTS.E [R5+0xc], desc[UR6][R98.64], P0 ;  /* 0x0000c00062057fae */ /* 0x0003e80008121846 */
[----:B-1----:R-:W4:Y:S01]  /*318f0*/  LDL.LU R90, [R1+0x2044] ;  /* 0x00204400015a7983 */ /* 0x002f220000300800 */
[----:B------:R-:W-:-:S03]  /*31900*/  IMAD.X R92, R92, 0x1, R0, P1 ;  /* 0x000000015c5c7824 */ /* 0x000fc600008e0600 */
[----:B------:R-:W-:Y:S01]  /*31910*/  STL [R1+0x2024], R94 ;  /* 0x0020245e01007387 */ /* 0x000fe20000100800 */
[----:B------:R-:W-:-:S03]  /*31920*/  IADD3 R10, P2, R10, R2, RZ ;  /* 0x000000020a0a7210 */ /* 0x000fc60007f5e0ff */
[----:B------:R-:W4:Y:S01]  /*31930*/  LDL.LU R13, [R1+0x204c] ;  /* 0x00204c00010d7983 */ /* 0x000f220000300800 */
[----:B------:R-:W-:Y:S02]  /*31940*/  IMAD.MOV.U32 R98, RZ, RZ, R93 ;  /* 0x000000ffff627224 */ /* 0x000fe400078e005d */
[----:B------:R-:W-:Y:S01]  /*31950*/  IMAD.MOV.U32 R99, RZ, RZ, R94 ;  /* 0x000000ffff637224 */ /* 0x000fe200078e005e */
[----:B------:R-:W-:Y:S01]  /*31960*/  STL [R1+0x2030], R14 ;  /* 0x0020300e01007387 */ /* 0x000fe20000100800 */
[----:B------:R-:W-:-:S03]  /*31970*/  IMAD.MOV.U32 R93, RZ, RZ, R92 ;  /* 0x000000ffff5d7224 */ /* 0x000fc600078e005c */
[----:B------:R1:W-:Y:S01]  /*31980*/  STL [R1+0x202c], R92 ;  /* 0x00202c5c01007387 */ /* 0x0003e20000100800 */
[----:B------:R-:W-:-:S03]  /*31990*/  IMAD.X R91, R91, 0x1, R0, P2 ;  /* 0x000000015b5b7824 */ /* 0x000fc600010e0600 */
[----:B------:R-:W-:Y:S04]  /*319a0*/  STL [R1+0x2038], R10 ;  /* 0x0020380a01007387 */ /* 0x000fe80000100800 */
[----:B------:R-:W-:Y:S01]  /*319b0*/  LDGSTS.E [R5+0x400c], desc[UR6][R98.64], P0 ;  /* 0x0400c00062057fae */ /* 0x000fe20008121846 */
[----:B-1----:R-:W-:-:S03]  /*319c0*/  IMAD.MOV.U32 R92, RZ, RZ, R14 ;  /* 0x000000ffff5c7224 */ /* 0x002fc600078e000e */
[----:B------:R-:W4:Y:S04]  /*319d0*/  LDL.LU R14, [R1+0x2058] ;  /* 0x00205800010e7983 */ /* 0x000f280000300800 */
        /* <DEDUP_REMOVED lines=30> */
[----:B------:R1:W-:Y:S02]  /*31bc0*/  LDGSTS.E [R5], desc[UR6][R96.64], P0 ;  /* 0x0000000060057fae */ /* 0x0003e40008121846 */
[----:B-1----:R-:W-:Y:S02]  /*31bd0*/  IMAD.MOV.U32 R96, RZ, RZ, R12 ;  /* 0x000000ffff607224 */ /* 0x002fe400078e000c */
[----:B------:R-:W-:-:S04]  /*31be0*/  IMAD.X R90, R90, 0x1, R0, P1 ;  /* 0x000000015a5a7824 */ /* 0x000fc800008e0600 */
        /* <DEDUP_REMOVED lines=13> */
[----:B------:R1:W-:Y:S01]  /*31cc0*/  LDGSTS.E [R5+0x8000], desc[UR6][R96.64], P0 ;  /* 0x0800000060057fae */ /* 0x0003e20008121846 */
[----:B------:R-:W-:-:S03]  /*31cd0*/  IMAD.X R91, R91, 0x1, R0, P1 ;  /* 0x000000015b5b7824 */ /* 0x000fc600008e0600 */
[----:B------:R-:W-:Y:S04]  /*31ce0*/  STL [R1+0x2058], R14 ;  /* 0x0020580e01007387 */ /* 0x000fe80000100800 */
[----:B------:R1:W-:Y:S02]  /*31cf0*/  STL [R1+0x2054], R91 ;  /* 0x0020545b01007387 */ /* 0x0003e40000100800 */
[----:B-1----:R-:W-:Y:S02]  /*31d00*/  IMAD.MOV.U32 R97, RZ, RZ, R91 ;  /* 0x000000ffff617224 */ /* 0x002fe400078e005b */
[----:B------:R-:W-:Y:S01]  /*31d10*/  IMAD.MOV.U32 R96, RZ, RZ, R14 ;  /* 0x000000ffff607224 */ /* 0x000fe200078e000e */
[----:B------:R-:W4:Y:S04]  /*31d20*/  LDL.LU R91, [R1+0x2074] ;  /* 0x00207400015b7983 */ /* 0x000f280000300800 */
[----:B------:R-:W4:Y:S01]  /*31d30*/  LDL.LU R14, [R1+0x207c] ;  /* 0x00207c00010e7983 */ /* 0x000f220000300800 */
[----:B------:R-:W-:-:S03]  /*31d40*/  UISETP.GT.AND UP1, UPT, UR12, 0x9, UPT ;  /* 0x000000090c00788c */ /* 0x000fc6000bf24270 */
[----:B------:R-:W-:Y:S01]  /*31d50*/  LDGSTS.E [R5+0xc000], desc[UR6][R96.64], P0 ;  /* 0x0c00000060057fae */ /* 0x000fe20008121846 */
[----:B------:R-:W-:Y:S01]  /*31d60*/  USEL UR8, URZ, 0x4, !UP1 ;  /* 0x000000043f087887 */ /* 0x000fe2000c800000 */
[----:B------:R-:W-:-:S03]  /*31d70*/  IADD3 R93, P1, R93, R2, RZ ;  /* 0x000000025d5d7210 */ /* 0x000fc60007f3e0ff */
[----:B------:R-:W-:Y:S02]  /*31d80*/  USEL UR8, UR8, URZ, !UP0 ;  /* 0x0000003f08087287 */ /* 0x000fe4000c000000 */
[----:B------:R-:W-:Y:S01]  /*31d90*/  IMAD.X R94, R94, 0x1, R0, P1 ;  /* 0x000000015e5e7824 */ /* 0x000fe200008e0600 */
[----:B------:R-:W-:-:S03]  /*31da0*/  IADD3 R10, P2, R10, R2, RZ ;  /* 0x000000020a0a7210 */ /* 0x000fc60007f5e0ff */
[----:B------:R-:W-:Y:S01]  /*31db0*/  ISETP.NE.U32.AND P0, PT, RZ, UR8, PT ;  /* 0x00000008ff007c0c */ /* 0x000fe2000bf05070 */
[----:B------:R-:W-:Y:S01]  /*31dc0*/  STL [R1+0x2060], R93 ;  /* 0x0020605d01007387 */ /* 0x000fe20000100800 */
        /* <DEDUP_REMOVED lines=46> */
[----:B------:R-:W-:-:S05]  /*320b0*/  IADD3 R95, P2, R95, R2, RZ ;  /* 0x000000025f5f7210 */ /* 0x000fca0007f5e0ff */
[----:B------:R-:W-:Y:S01]  /*320c0*/  ISETP.NE.U32.AND P1, PT, RZ, UR8, PT ;  /* 0x00000008ff007c0c */ /* 0x000fe2000bf25070 */
[--C-:B------:R-:W-:Y:S02]  /*320d0*/  IMAD.X R98, R98, 0x1, R0.reuse, P0 ;  /* 0x0000000162627824 */ /* 0x100fe400000e0600 */
        /* <DEDUP_REMOVED lines=480> */
[----:B-1----:R-:W4:Y:S04]  /*33ee0*/  LDL.LU R90, [R1+0x221c] ;  /* 0x00221c00015a7983 */ /* 0x002f280000300800 */
[----:B------:R-:W4:Y:S01]  /*33ef0*/  LDL.LU R94, [R1+0x2224] ;  /* 0x00222400015e7983 */ /* 0x000f220000300800 */
[----:B------:R-:W-:-:S03]  /*33f00*/  IMAD.MOV.U32 R101, RZ, RZ, R14 ;  /* 0x000000ffff657224 */ /* 0x000fc600078e000e */
        /* <DEDUP_REMOVED lines=23> */
[----:B------:R-:W-:-:S05]  /*34080*/  IMAD.MOV.U32 R96, RZ, RZ, R95 ;  /* 0x000000ffff607224 */ /* 0x000fca00078e005f */
[----:B------:R1:W-:Y:S04]  /*34090*/  LDGSTS.E [R5+0x8008], desc[UR6][R96.64], P1 ;  /* 0x0800800060057fae */ /* 0x0003e80008921846 */
[----:B------:R4:W-:Y:S01]  /*340a0*/  STL [R1+0x2218], R11 ;  /* 0x0022180b01007387 */ /* 0x0009e20000100800 */
[----:B-1----:R-:W-:Y:S01]  /*340b0*/  IMAD.MOV.U32 R96, RZ, RZ, R11 ;  /* 0x000000ffff607224 */ /* 0x002fe200078e000b */
[----:B------:R-:W-:-:S04]  /*340c0*/  UISETP.GT.AND UP1, UPT, UR12, 0x17, UPT ;  /* 0x000000170c00788c */ /* 0x000fc8000bf24270 */
[----:B------:R-:W-:-:S04]  /*340d0*/  USEL UR8, URZ, 0x4, !UP1 ;  /* 0x000000043f087887 */ /* 0x000fc8000c800000 */
        /* <DEDUP_REMOVED lines=9> */
[----:B------:R-:W4:Y:S04]  /*34170*/  LDL.LU R11, [R1+0x2248] ;  /* 0x00224800010b7983 */ /* 0x000f280000300800 */
[----:B-1----:R-:W4:Y:S04]  /*34180*/  LDL.LU R12, [R1+0x2250] ;  /* 0x00225000010c7983 */ /* 0x002f280000300800 */
[----:B------:R-:W-:Y:S01]  /*34190*/  STL [R1+0x2220], R13 ;  /* 0x0022200d01007387 */ /* 0x000fe20000100800 */
[----:B------:R-:W-:Y:S02]  /*341a0*/  IMAD.MOV.U32 R98, RZ, RZ, R13 ;  /* 0x000000ffff627224 */ /* 0x000fe400078e000d */
[----:B------:R-:W-:-:S04]  /*341b0*/  IMAD.X R90, R90, 0x1, R0, P1 ;  /* 0x000000015a5a7824 */ /* 0x000fc800008e0600 */
[----:B------:R-:W-:Y:S01]  /*341c0*/  IMAD.MOV.U32 R99, RZ, RZ, R90 ;  /* 0x000000ffff637224 */ /* 0x000fe200078e005a */
[----:B------:R1:W-:Y:S01]  /*341d0*/  STL [R1+0x221c], R90 ;  /* 0x00221c5a01007387 */ /* 0x0003e20000100800 */
[----:B------:R-:W-:-:S03]  /*341e0*/  IMAD.X R94, R94, 0x1, R0, P2 ;  /* 0x000000015e5e7824 */ /* 0x000fc600010e0600 */
[----:B------:R1:W-:Y:S04]  /*341f0*/  STL [R1+0x2228], R93 ;  /* 0x0022285d01007387 */ /* 0x0003e80000100800 */
[----:B-1----:R-:W4:Y:S04]  /*34200*/  LDL.LU R90, [R1+0x2244] ;  /* 0x00224400015a7983 */ /* 0x002f280000300800 */
[----:B------:R-:W-:Y:S04]  /*34210*/  STL [R1+0x2224], R94 ;  /* 0x0022245e01007387 */ /* 0x000fe80000100800 */
[----:B------:R-:W4:Y:S01]  /*34220*/  LDL.LU R13, [R1+0x224c] ;  /* 0x00224c00010d7983 */ /* 0x000f220000300800 */
[----:B------:R-:W-:-:S02]  /*34230*/  ISETP.NE.U32.AND P0, PT, RZ, UR8, PT ;  /* 0x00000008ff007c0c */ /* 0x000fc4000bf05070 */
[-C--:B------:R-:W-:Y:S02]  /*34240*/  IADD3 R14, P1, R14, R2.reuse, RZ ;  /* 0x000000020e0e7210 */ /* 0x080fe40007f3e0ff */
[----:B------:R-:W-:-:S03]  /*34250*/  IADD3 R10, P2, R10, R2, RZ ;  /* 0x000000020a0a7210 */ /* 0x000fc60007f5e0ff */
[--C-:B------:R-:W-:Y:S01]  /*34260*/  IMAD.X R92, R92, 0x1, R0.reuse, P1 ;  /* 0x000000015c5c7824 */ /* 0x100fe200008e0600 */
[----:B------:R-:W-:Y:S01]  /*34270*/  STL [R1+0x2230], R14 ;  /* 0x0022300e01007387 */ /* 0x000fe20000100800 */
[----:B------:R-:W-:-:S04]  /*34280*/  IMAD.X R91, R91, 0x1, R0, P2 ;  /* 0x000000015b5b7824 */ /* 0x000fc800010e0600 */
[----:B------:R1:W-:Y:S04]  /*34290*/  LDGSTS.E [R5+0xc], desc[UR6][R98.64], P0 ;  /* 0x0000c00062057fae */ /* 0x0003e80008121846 */
[----:B------:R1:W-:Y:S04]  /*342a0*/  STL [R1+0x222c], R92 ;  /* 0x00222c5c01007387 */ /* 0x0003e80000100800 */
[----:B------:R-:W-:Y:S01]  /*342b0*/  STL [R1+0x2238], R10 ;  /* 0x0022380a01007387 */ /* 0x000fe20000100800 */
[----:B-1----:R-:W-:Y:S02]  /*342c0*/  IMAD.MOV.U32 R98, RZ, RZ, R93 ;  /* 0x000000ffff627224 */ /* 0x002fe400078e005d */
[----:B------:R-:W-:-:S02]  /*342d0*/  IMAD.MOV.U32 R99, RZ, RZ, R94 ;  /* 0x000000ffff637224 */ /* 0x000fc400078e005e */
[----:B------:R-:W-:Y:S02]  /*342e0*/  IMAD.MOV.U32 R93, RZ, RZ, R92 ;  /* 0x000000ffff5d7224 */ /* 0x000fe400078e005c */
[----:B------:R-:W-:Y:S01]  /*342f0*/  IMAD.MOV.U32 R92, RZ, RZ, R14 ;  /* 0x000000ffff5c7224 */ /* 0x000fe200078e000e */
[----:B------:R-:W-:Y:S04]  /*34300*/  LDGSTS.E [R5+0x400c], desc[UR6][R98.64], P0 ;  /* 0x0400c00062057fae */ /* 0x000fe80008121846 */
        /* <DEDUP_REMOVED lines=43> */
[----:B------:R-:W-:-:S03]  /*345c0*/  IMAD.MOV.U32 R96, RZ, RZ, R12 ;  /* 0x000000ffff607224 */ /* 0x000fc600078e000c */
[----:B------:R-:W4:Y:S04]  /*345d0*/  LDL.LU R90, [R1+0x2278] ;  /* 0x00227800015a7983 */ /* 0x000f280000300800 */
[----:B------:R-:W4:Y:S04]  /*345e0*/  LDL.LU R12, [R1+0x2280] ;  /* 0x00228000010c7983 */ /* 0x000f280000300800 */
[----:B------:R1:W-:Y:S01]  /*345f0*/  LDGSTS.E [R5+0x8000], desc[UR6][R96.64], P0 ;  /* 0x0800000060057fae */ /* 0x0003e20008121846 */
[----:B------:R-:W-:-:S05]  /*34600*/  IADD3 R14, P1, R14, R2, RZ ;  /* 0x000000020e0e7210 */ /* 0x000fca0007f3e0ff */
[----:B------:R-:W-:Y:S01]  /*34610*/  STL [R1+0x2258], R14 ;  /* 0x0022580e01007387 */ /* 0x000fe20000100800 */
[----:B-1----:R-:W-:Y:S02]  /*34620*/  IMAD.MOV.U32 R96, RZ, RZ, R14 ;  /* 0x000000ffff607224 */ /* 0x002fe400078e000e */
[----:B------:R-:W-:-:S04]  /*34630*/  IMAD.X R91, R91, 0x1, R0, P1 ;  /* 0x000000015b5b7824 */ /* 0x000fc800008e0600 */
        /* <DEDUP_REMOVED lines=14> */
[----:B------:R1:W-:Y:S01]  /*34720*/  STL [R1+0x225c], R94 ;  /* 0x00225c5e01007387 */ /* 0x0003e20000100800 */
[----:B------:R-:W-:-:S03]  /*34730*/  IMAD.X R92, R92, 0x1, R0, P2 ;  /* 0x000000015c5c7824 */ /* 0x000fc600010e0600 */
[----:B------:R1:W-:Y:S02]  /*34740*/  STL [R1+0x2268], R10 ;  /* 0x0022680a01007387 */ /* 0x0003e40000100800 */
[----:B-1----:R-:W-:Y:S02]  /*34750*/  IMAD.MOV.U32 R94, RZ, RZ, R93 ;  /* 0x000000ffff5e7224 */ /* 0x002fe400078e005d */
[----:B------:R-:W-:Y:S04]  /*34760*/  STL [R1+0x2264], R92 ;  /* 0x0022645c01007387 */ /* 0x000fe80000100800 */
[----:B------:R1:W-:Y:S04]  /*34770*/  LDGSTS.E [R5+0x4], desc[UR6][R94.64], P0 ;  /* 0x000040005e057fae */ /* 0x0003e80008121846 */
[----:B------:R-:W4:Y:S04]  /*34780*/  LDL.LU R97, [R1+0x2288] ;  /* 0x0022880001617983 */ /* 0x000f280000300800 */
[----:B------:R-:W4:Y:S01]  /*34790*/  LDL.LU R93, [R1+0x2290] ;  /* 0x00229000015d7983 */ /* 0x000f220000300800 */
[----:B-1----:R-:W-:-:S03]  /*347a0*/  IMAD.MOV.U32 R94, RZ, RZ, R10 ;  /* 0x000000ffff5e7224 */ /* 0x002fc600078e000a */
[----:B------:R-:W4:Y:S01]  /*347b0*/  LDL.LU R98, [R1+0x2284] ;  /* 0x0022840001627983 */ /* 0x000f220000300800 */
[----:B------:R-:W-:-:S05]  /*347c0*/  IMAD.MOV.U32 R95, RZ, RZ, R92 ;  /* 0x000000ffff5f7224 */ /* 0x000fca00078e005c */
[----:B------:R-:W-:Y:S04]  /*347d0*/  LDGSTS.E [R5+0x4004], desc[UR6][R94.64], P0 ;  /* 0x040040005e057fae */ /* 0x000fe80008121846 */
[----:B------:R-:W4:Y:S04]  /*347e0*/  LDL.LU R95, [R1+0x228c] ;  /* 0x00228c00015f7983 */ /* 0x000f280000300800 */
[----:B------:R-:W4:Y:S01]  /*347f0*/  LDL.LU R10, [R1+0x2298] ;  /* 0x00229800010a7983 */ /* 0x000f220000300800 */
[----:B--2---:R-:W-:-:S05]  /*34800*/  IADD3 R11, P1, R11, R2, RZ ;  /* 0x000000020b0b7210 */ /* 0x004fca0007f3e0ff */
[----:B------:R1:W-:Y:S01]  /*34810*/  STL [R1+0x2270], R11 ;  /* 0x0022700b01007387 */ /* 0x0003e20000100800 */
[----:B------:R-:W-:Y:S02]  /*34820*/  IMAD.MOV.U32 R100, RZ, RZ, R11 ;  /* 0x000000ffff647224 */ /* 0x000fe400078e000b */
[----:B---3--:R-:W-:-:S05]  /*34830*/  IMAD.X R13, R13, 0x1, R0, P1 ;  /* 0x000000010d0d7824 */ /* 0x008fca00008e0600 */
[----:B------:R2:W-:Y:S04]  /*34840*/  STL [R1+0x226c], R13 ;  /* 0x00226c0d01007387 */ /* 0x0005e80000100800 */
[----:B-1----:R-:W3:Y:S01]  /*34850*/  LDL.LU R11, [R1+0x2294] ;  /* 0x00229400010b7983 */ /* 0x002ee20000300800 */
[-C--:B----4-:R-:W-:Y:S02]  /*34860*/  IADD3 R90, P2, R90, R2.reuse, RZ ;  /* 0x000000025a5a7210 */ /* 0x090fe40007f5e0ff */
[----:B------:R-:W-:Y:S01]  /*34870*/  IADD3 R12, P3, R12, R2, RZ ;  /* 0x000000020c0c7210 */ /* 0x000fe20007f7e0ff */
[----:B------:R-:W-:Y:S02]  /*34880*/  IMAD.MOV.U32 R101, RZ, RZ, R13 ;  /* 0x000000ffff657224 */ /* 0x000fe400078e000d */
[----:B--2---:R-:W2:Y:S04]  /*34890*/  LDL.LU R13, [R1+0x22a0] ;  /* 0x0022a000010d7983 */ /* 0x004ea80000300800 */
[----:B------:R-:W4:Y:S04]  /*348a0*/  LDL.LU R94, [R1+0x22a8] ;  /* 0x0022a800015e7983 */ /* 0x000f280000300800 */
[----:B------:R1:W-:Y:S04]  /*348b0*/  STL [R1+0x2278], R90 ;  /* 0x0022785a01007387 */ /* 0x0003e80000100800 */
[----:B------:R1:W-:Y:S01]  /*348c0*/  LDGSTS.E [R5+0x8004], desc[UR6][R100.64], P0 ;  /* 0x0800400064057fae */ /* 0x0003e20008121846 */
[----:B------:R-:W-:-:S02]  /*348d0*/  IMAD.X R91, R91, 0x1, R0, P2 ;  /* 0x000000015b5b7824 */ /* 0x000fc400010e0600 */
[----:B------:R-:W-:-:S03]  /*348e0*/  IMAD.X R14, R14, 0x1, R0, P3 ;  /* 0x000000010e0e7824 */ /* 0x000fc600018e0600 */
[----:B------:R1:W-:Y:S04]  /*348f0*/  STL [R1+0x2274], R91 ;  /* 0x0022745b01007387 */ /* 0x0003e80000100800 */
[----:B------:R-:W-:Y:S04]  /*34900*/  STL [R1+0x2280], R12 ;  /* 0x0022800c01007387 */ /* 0x000fe80000100800 */
[----:B------:R-:W-:Y:S04]  /*34910*/  LDGSTS.E [R5+0xc004], desc[UR6][R90.64], P0 ;  /* 0x0c0040005a057fae */ /* 0x000fe80008121846 */
[----:B------:R1:W-:Y:S04]  /*34920*/  STL [R1+0x227c], R14 ;  /* 0x00227c0e01007387 */ /* 0x0003e80000100800 */
[----:B-1----:R-:W4:Y:S04]  /*34930*/  LDL.LU R90, [R1+0x229c] ;  /* 0x00229c00015a7983 */ /* 0x002f280000300800 */
[----:B------:R-:W4:Y:S04]  /*34940*/  LDL.LU R96, [R1+0x22a4] ;  /* 0x0022a40001607983 */ /* 0x000f280000300800 */
[----:B------:R-:W4:Y:S04]  /*34950*/  LDL.LU R92, [R1+0x22ac] ;  /* 0x0022ac00015c7983 */ /* 0x000f280000300800 */
[----:B------:R-:W4:Y:S01]  /*34960*/  LDL.LU R91, [R1+0x22b0] ;  /* 0x0022b000015b7983 */ /* 0x000f220000300800 */
[----:B------:R-:W-:-:S02]  /*34970*/  IMAD.MOV.U32 R101, RZ, RZ, R14 ;  /* 0x000000ffff657224 */ /* 0x000fc400078e000e */
[----:B------:R-:W-:Y:S01]  /*34980*/  IMAD.MOV.U32 R100, RZ, RZ, R12 ;  /* 0x000000ffff647224 */ /* 0x000fe200078e000c */
[----:B------:R-:W4:Y:S04]  /*34990*/  LDL.LU R14, [R1+0x22b4] ;  /* 0x0022b400010e7983 */ /* 0x000f280000300800 */
[----:B------:R-:W4:Y:S01]  /*349a0*/  LDL.LU R12, [R1+0x22b8] ;  /* 0x0022b800010c7983 */ /* 0x000f220000300800 */
[----:B------:R-:W-:-:S04]  /*349b0*/  UISETP.GT.AND UP1, UPT, UR12, 0x1a, UPT ;  /* 0x0000001a0c00788c */ /* 0x000fc8000bf24270 */
[----:B------:R-:W-:-:S04]  /*349c0*/  USEL UR8, URZ, 0x4, !UP1 ;  /* 0x000000043f087887 */ /* 0x000fc8000c800000 */
[----:B------:R-:W-:Y:S01]  /*349d0*/  USEL UR8, UR8, URZ, !UP0 ;  /* 0x0000003f08087287 */ /* 0x000fe2000c000000 */
[-C--:B------:R-:W-:Y:S02]  /*349e0*/  IADD3 R97, P0, R97, R2.reuse, RZ ;  /* 0x0000000261617210 */ /* 0x080fe40007f1e0ff */
[----:B------:R-:W-:-:S03]  /*349f0*/  IADD3 R93, P2, R93, R2, RZ ;  /* 0x000000025d5d7210 */ /* 0x000fc60007f5e0ff */
[----:B------:R-:W-:Y:S01]  /*34a00*/  ISETP.NE.U32.AND P1, PT, RZ, UR8, PT ;  /* 0x00000008ff007c0c */ /* 0x000fe2000bf25070 */
[----:B------:R-:W-:Y:S01]  /*34a10*/  IMAD.X R98, R98, 0x1, R0, P0 ;  /* 0x0000000162627824 */ /* 0x000fe200000e0600 */
[----:B------:R-:W-:Y:S03]  /*34a20*/  STL [R1+0x2288], R97 ;  /* 0x0022886101007387 */ /* 0x000fe60000100800 */
[----:B------:R-:W-:Y:S01]  /*34a30*/  IMAD.MOV.U32 R99, RZ, RZ, R98 ;  /* 0x000000ffff637224 */ /* 0x000fe200078e0062 */
[----:B------:R1:W-:Y:S01]  /*34a40*/  STL [R1+0x2284], R98 ;  /* 0x0022846201007387 */ /* 0x0003e20000100800 */
[----:B------:R-:W-:Y:S01]  /*34a50*/  IMAD.X R95, R95, 0x1, R0, P2 ;  /* 0x000000015f5f7824 */ /* 0x000fe200010e0600 */
[----:B------:R-:W-:Y:S02]  /*34a60*/  IADD3 R10, P0, R10, R2, RZ ;  /* 0x000000020a0a7210 */ /* 0x000fe40007f1e0ff */
[----:B------:R-:W-:Y:S01]  /*34a70*/  STL [R1+0x2290], R93 ;  /* 0x0022905d01007387 */ /* 0x000fe20000100800 */
[----:B-1----:R-:W-:-:S03]  /*34a80*/  IMAD.MOV.U32 R98, RZ, RZ, R97 ;  /* 0x000000ffff627224 */ /* 0x002fc600078e0061 */
[----:B------:R-:W-:Y:S04]  /*34a90*/  LDGSTS.E [R5+0x8], desc[UR6][R100.64], P1 ;  /* 0x0000800064057fae */ /* 0x000fe80008921846 */
[----:B------:R1:W-:Y:S04]  /*34aa0*/  STL [R1+0x228c], R95 ;  /* 0x00228c5f01007387 */ /* 0x0003e80000100800 */
[----:B------:R1:W-:Y:S04]  /*34ab0*/  LDGSTS.E [R5+0x4008], desc[UR6][R98.64], P1 ;  /* 0x0400800062057fae */ /* 0x0003e80008921846 */
[----:B------:R4:W-:Y:S01]  /*34ac0*/  STL [R1+0x2298], R10 ;  /* 0x0022980a01007387 */ /* 0x0009e20000100800 */
[----:B-1----:R-:W-:-:S02]  /*34ad0*/  IMAD.MOV.U32 R99, RZ, RZ, R95 ;  /* 0x000000ffff637224 */ /* 0x002fc400078e005f */
[----:B------:R-:W-:Y:S01]  /*34ae0*/  IMAD.MOV.U32 R98, RZ, RZ, R93 ;  /* 0x000000ffff627224 */ /* 0x000fe200078e005d */
[----:B------:R-:W-:-:S04]  /*34af0*/  UISETP.GT.AND UP1, UPT, UR12, 0x1b, UPT ;  /* 0x0000001b0c00788c */ /* 0x000fc8000bf24270 */
[----:B------:R-:W-:Y:S01]  /*34b00*/  USEL UR8, URZ, 0x4, !UP1 ;  /* 0x000000043f087887 */ /* 0x000fe2000c800000 */
[----:B------:R1:W-:Y:S03]  /*34b10*/  LDGSTS.E [R5+0x8008], desc[UR6][R98.64], P1 ;  /* 0x0800800062057fae */ /* 0x0003e60008921846 */
[----:B------:R-:W-:Y:S01]  /*34b20*/  USEL UR8, UR8, URZ, !UP0 ;  /* 0x0000003f08087287 */ /* 0x000fe2000c000000 */
[----:B---3--:R-:W-:-:S05]  /*34b30*/  IMAD.X R11, R11, 0x1, R0, P0 ;  /* 0x000000010b0b7824 */ /* 0x008fca00000e0600 */
[----:B------:R3:W-:Y:S04]  /*34b40*/  STL [R1+0x2294], R11 ;  /* 0x0022940b01007387 */ /* 0x0007e80000100800 */
[----:B------:R-:W3:Y:S04]  /*34b50*/  LDL.LU R95, [R1+0x22bc] ;  /* 0x0022bc00015f7983 */ /* 0x000ee80000300800 */
[----:B------:R-:W3:Y:S04]  /*34b60*/  LDL.LU R93, [R1+0x22c0] ;  /* 0x0022c000015d7983 */ /* 0x000ee80000300800 */
[----:B------:R-:W-:Y:S01]  /*34b70*/  LDGSTS.E [R5+0xc008], desc[UR6][R10.64], P1 ;  /* 0x0c0080000a057fae */ /* 0x000fe20008921846 */
[----:B--2---:R-:W-:-:S02]  /*34b80*/  IADD3 R13, P1, R13, R2, RZ ;  /* 0x000000020d0d7210 */ /* 0x004fc40007f3e0ff */
[----:B----4-:R-:W-:Y:S02]  /*34b90*/  IADD3 R94, P2, R94, R2, RZ ;  /* 0x000000025e5e7210 */ /* 0x010fe40007f5e0ff */
[----:B------:R-:W-:Y:S01]  /*34ba0*/  ISETP.NE.U32.AND P0, PT, RZ, UR8, PT ;  /* 0x00000008ff007c0c */ /* 0x000fe2000bf05070 */
[----:B------:R-:W2:Y:S04]  /*34bb0*/  LDL.LU R10, [R1+0x22c8] ;  /* 0x0022c800010a7983 */ /* 0x000ea80000300800 */
[----:B---3--:R-:W3:Y:S04]  /*34bc0*/  LDL.LU R11, [R1+0x22d0] ;  /* 0x0022d000010b7983 */ /* 0x008ee80000300800 */
[----:B------:R-:W-:Y:S01]  /*34bd0*/  STL [R1+0x22a0], R13 ;  /* 0x0022a00d01007387 */ /* 0x000fe20000100800 */
[----:B-1----:R-:W-:-:S02]  /*34be0*/  IMAD.MOV.U32 R98, RZ, RZ, R13 ;  /* 0x000000ffff627224 */ /* 0x002fc400078e000d */
[--C-:B------:R-:W-:Y:S02]  /*34bf0*/  IMAD.X R90, R90, 0x1, R0.reuse, P1 ;  /* 0x000000015a5a7824 */ /* 0x100fe400008e0600 */
[----:B------:R-:W-:-:S03]  /*34c00*/  IMAD.X R96, R96, 0x1, R0, P2 ;  /* 0x0000000160607824 */ /* 0x000fc600010e0600 */
[----:B------:R1:W-:Y:S01]  /*34c10*/  STL [R1+0x229c], R90 ;  /* 0x00229c5a01007387 */ /* 0x0003e20000100800 */
[----:B------:R-:W-:-:S03]  /*34c20*/  IMAD.MOV.U32 R99, RZ, RZ, R90 ;  /* 0x000000ffff637224 */ /* 0x000fc600078e005a */
[----:B------:R-:W-:Y:S01]  /*34c30*/  STL [R1+0x22a8], R94 ;  /* 0x0022a85e01007387 */ /* 0x000fe20000100800 */
[-C--:B------:R-:W-:Y:S01]  /*34c40*/  IADD3 R91, P1, R91, R2.reuse, RZ ;  /* 0x000000025b5b7210 */ /* 0x080fe20007f3e0ff */
[----:B------:R-:W-:Y:S02]  /*34c50*/  IMAD.MOV.U32 R97, RZ, RZ, R96 ;  /* 0x000000ffff617224 */ /* 0x000fe400078e0060 */
[----:B------:R-:W-:Y:S04]  /*34c60*/  LDGSTS.E [R5+0xc], desc[UR6][R98.64], P0 ;  /* 0x0000c00062057fae */ /* 0x000fe80008121846 */
[----:B-1----:R-:W4:Y:S01]  /*34c70*/  LDL.LU R90, [R1+0x22c4] ;  /* 0x0022c400015a7983 */ /* 0x002f220000300800 */
[----:B------:R-:W-:Y:S01]  /*34c80*/  IMAD.X R92, R92, 0x1, R0, P1 ;  /* 0x000000015c5c7824 */ /* 0x000fe200008e0600 */
[----:B------:R-:W-:-:S02]  /*34c90*/  IADD3 R12, P2, R12, R2, RZ ;  /* 0x000000020c0c7210 */ /* 0x000fc40007f5e0ff */
[----:B------:R1:W-:Y:S04]  /*34ca0*/  STL [R1+0x22a4], R96 ;  /* 0x0022a46001007387 */ /* 0x0003e80000100800 */
[----:B------:R-:W4:Y:S01]  /*34cb0*/  LDL.LU R13, [R1+0x22cc] ;  /* 0x0022cc00010d7983 */ /* 0x000f220000300800 */
[----:B-1----:R-:W-:-:S03]  /*34cc0*/  IMAD.MOV.U32 R96, RZ, RZ, R94 ;  /* 0x000000ffff607224 */ /* 0x002fc600078e005e */
[----:B------:R1:W-:Y:S01]  /*34cd0*/  STL [R1+0x22b0], R91 ;  /* 0x0022b05b01007387 */ /* 0x0003e20000100800 */
[----:B------:R-:W-:-:S03]  /*34ce0*/  IMAD.X R14, R14, 0x1, R0, P2 ;  /* 0x000000010e0e7824 */ /* 0x000fc600010e0600 */
[----:B------:R1:W-:Y:S04]  /*34cf0*/  LDGSTS.E [R5+0x400c], desc[UR6][R96.64], P0 ;  /* 0x0400c00060057fae */ /* 0x0003e80008121846 */
[----:B------:R1:W-:Y:S04]  /*34d00*/  STL [R1+0x22ac], R92 ;  /* 0x0022ac5c01007387 */ /* 0x0003e80000100800 */
[----:B------:R1:W-:Y:S02]  /*34d10*/  STL [R1+0x22b8], R12 ;  /* 0x0022b80c01007387 */ /* 0x0003e40000100800 */
[----:B-1----:R-:W-:-:S02]  /*34d20*/  IMAD.MOV.U32 R96, RZ, RZ, R91 ;  /* 0x000000ffff607224 */ /* 0x002fc400078e005b */
[----:B------:R-:W4:Y:S01]  /*34d30*/  LDL.LU R91, [R1+0x22d8] ;  /* 0x0022d800015b7983 */ /* 0x000f220000300800 */
[----:B------:R-:W-:-:S03]  /*34d40*/  IMAD.MOV.U32 R97, RZ, RZ, R92 ;  /* 0x000000ffff617224 */ /* 0x000fc600078e005c */
[----:B------:R1:W-:Y:S04]  /*34d50*/  STL [R1+0x22b4], R14 ;  /* 0x0022b40e01007387 */ /* 0x0003e80000100800 */
[----:B------:R-:W4:Y:S01]  /*34d60*/  LDL.LU R92, [R1+0x22d4] ;  /* 0x0022d400015c7983 */ /* 0x000f220000300800 */
[----:B------:R-:W1:Y:S03]  /*34d70*/  S2R R252, SR_TID.X ;  /* 0x0000000000fc7919 */ /* 0x000e660000002100 */
[----:B------:R1:W-:Y:S04]  /*34d80*/  LDGSTS.E [R5+0x800c], desc[UR6][R96.64], P0 ;  /* 0x0800c00060057fae */ /* 0x0003e80008121846 */
[----:B------:R-:W4:Y:S01]  /*34d90*/  LDL.LU R94, [R1+0x22e0] ;  /* 0x0022e000015e7983 */ /* 0x000f220000300800 */
[----:B-1----:R-:W-:-:S02]  /*34da0*/  IMAD.MOV.U32 R97, RZ, RZ, R14 ;  /* 0x000000ffff617224 */ /* 0x002fc400078e000e */
[----:B------:R-:W-:Y:S02]  /*34db0*/  IMAD.MOV.U32 R96, RZ, RZ, R12 ;  /* 0x000000ffff607224 */ /* 0x000fe400078e000c */
[----:B------:R-:W4:Y:S04]  /*34dc0*/  LDL.LU R12, [R1+0x22e8] ;  /* 0x0022e800010c7983 */ /* 0x000f280000300800 */
[----:B------:R1:W-:Y:S01]  /*34dd0*/  LDGSTS.E [R5+0xc00c], desc[UR6][R96.64], P0 ;  /* 0x0c00c00060057fae */ /* 0x0003e20008121846 */
[C---:B------:R-:W-:Y:S01]  /*34de0*/  IMAD.SHL.U32 R14, R252.reuse, 0x10, RZ ;  /* 0x00000010fc0e7824 */ /* 0x040fe200078e00ff */
[----:B------:R-:W-:Y:S02]  /*34df0*/  LOP3.LUT R252, R252, 0x7f, RZ, 0xc0, !PT ;  /* 0x0000007ffcfc7812 */ /* 0x000fe400078ec0ff */
[----:B------:R-:W4:Y:S02]  /*34e00*/  LDL.LU R96, [R1+0x22dc] ;  /* 0x0022dc0001607983 */ /* 0x000f240000300800 */
[----:B------:R-:W-:-:S05]  /*34e10*/  LOP3.LUT R14, R14, 0x70, RZ, 0xc0, !PT ;  /* 0x000000700e0e7812 */ /* 0x000fca00078ec0ff */
[----:B------:R-:W-:-:S05]  /*34e20*/  IMAD R14, R252, 0x80, R14 ;  /* 0x00000080fc0e7824 */ /* 0x000fca00078e020e */
[----:B------:R-:W-:-:S05]  /*34e30*/  LOP3.LUT R14, R14, 0x70, RZ, 0x3c, !PT ;  /* 0x000000700e0e7812 */ /* 0x000fca00078e3cff */
[----:B-1----:R-:W-:Y:S01]  /*34e40*/  VIADD R5, R14, UR13 ;  /* 0x0000000d0e057c36 */ /* 0x002fe20008000000 */
[----:B------:R-:W-:-:S04]  /*34e50*/  UISETP.GT.AND UP1, UPT, UR12, 0x1c, UPT ;  /* 0x0000001c0c00788c */ /* 0x000fc8000bf24270 */
[----:B------:R-:W-:-:S04]  /*34e60*/  USEL UR8, URZ, 0x4, !UP1 ;  /* 0x000000043f087887 */ /* 0x000fc8000c800000 */
[----:B------:R-:W-:-:S06]  /*34e70*/  USEL UR8, UR8, URZ, !UP0 ;  /* 0x0000003f08087287 */ /* 0x000fcc000c000000 */
[----:B------:R-:W-:Y:S02]  /*34e80*/  ISETP.NE.U32.AND P0, PT, RZ, UR8, PT ;  /* 0x00000008ff007c0c */ /* 0x000fe4000bf05070 */
[----:B------:R-:W-:-:S05]  /*34e90*/  IADD3 R93, P1, R93, R2, RZ ;  /* 0x000000025d5d7210 */ /* 0x000fca0007f3e0ff */
[----:B------:R-:W-:Y:S01]  /*34ea0*/  IMAD.X R95, R95, 0x1, R0, P1 ;  /* 0x000000015f5f7824 */ /* 0x000fe200008e0600 */
[----:B------:R-:W-:Y:S04]  /*34eb0*/  STL [R1+0x22c0], R93 ;  /* 0x0022c05d01007387 */ /* 0x000fe80000100800 */
[----:B------:R-:W-:Y:S04]  /*34ec0*/  STL [R1+0x22bc], R95 ;  /* 0x0022bc5f01007387 */ /* 0x000fe80000100800 */
[----:B------:R-:W4:Y:S01]  /*34ed0*/  LDL.LU R14, [R1+0x22e4] ;  /* 0x0022e400010e7983 */ /* 0x000f220000300800 */
[----:B--2---:R-:W-:Y:S01]  /*34ee0*/  IADD3 R10, P1, R10, R2, RZ ;  /* 0x000000020a0a7210 */ /* 0x004fe20007f3e0ff */
[----:B------:R-:W-:-:S02]  /*34ef0*/  IMAD.MOV.U32 R98, RZ, RZ, R93 ;  /* 0x000000ffff627224 */ /* 0x000fc400078e005d */
[----:B------:R-:W-:Y:S01]  /*34f00*/  IMAD.MOV.U32 R99, RZ, RZ, R95 ;  /* 0x000000ffff637224 */ /* 0x000fe200078e005f */
[----:B---3--:R-:W-:Y:S01]  /*34f10*/  IADD3 R11, P2, R11, R2, RZ ;  /* 0x000000020b0b7210 */ /* 0x008fe20007f5e0ff */
[----:B------:R1:W-:Y:S04]  /*34f20*/  STL [R1+0x22c8], R10 ;  /* 0x0022c80a01007387 */ /* 0x0003e80000100800 */
[----:B------:R2:W-:Y:S02]  /*34f30*/  LDGSTS.E [R5], desc[UR6][R98.64], P0 ;  /* 0x0000000062057fae */ /* 0x0005e40008121846 */
[----:B--2---:R-:W-:Y:S02]  /*34f40*/  IMAD.MOV.U32 R98, RZ, RZ, R10 ;  /* 0x000000ffff627224 */ /* 0x004fe400078e000a */
[----:B----4-:R-:W-:-:S04]  /*34f50*/  IMAD.X R90, R90, 0x1, R0, P1 ;  /* 0x000000015a5a7824 */ /* 0x010fc800008e0600 */
[----:B------:R-:W-:Y:S01]  /*34f60*/  IMAD.MOV.U32 R99, RZ, RZ, R90 ;  /* 0x000000ffff637224 */ /* 0x000fe200078e005a */
[----:B------:R-:W-:Y:S01]  /*34f70*/  STL [R1+0x22c4], R90 ;  /* 0x0022c45a01007387 */ /* 0x000fe20000100800 */
[----:B------:R-:W-:-:S03]  /*34f80*/  IMAD.X R13, R13, 0x1, R0, P2 ;  /* 0x000000010d0d7824 */ /* 0x000fc600010e0600 */
[----:B------:R-:W-:Y:S04]  /*34f90*/  STL [R1+0x22d0], R11 ;  /* 0x0022d00b01007387 */ /* 0x000fe80000100800 */
[----:B-1----:R-:W2:Y:S04]  /*34fa0*/  LDL.LU R10, [R1+0x22f0] ;  /* 0x0022f000010a7983 */ /* 0x002ea80000300800 */
[----:B------:R1:W-:Y:S04]  /*34fb0*/  LDGSTS.E [R5+0x4000], desc[UR6][R98.64], P0 ;  /* 0x0400000062057fae */ /* 0x0003e80008121846 */
[----:B------:R3:W-:Y:S01]  /*34fc0*/  STL [R1+0x22cc], R13 ;  /* 0x0022cc0d01007387 */ /* 0x0007e20000100800 */
[----:B-1----:R-:W-:-:S03]  /*34fd0*/  IMAD.MOV.U32 R99, RZ, RZ, R13 ;  /* 0x000000ffff637224 */ /* 0x002fc600078e000d */
[----:B---3--:R-:W3:Y:S01]  /*34fe0*/  LDL.LU R13, [R1+0x22ec] ;  /* 0x0022ec00010d7983 */ /* 0x008ee20000300800 */
[----:B------:R-:W-:Y:S01]  /*34ff0*/  IADD3 R91, P1, R91, R2, RZ ;  /* 0x000000025b5b7210 */ /* 0x000fe20007f3e0ff */
[----:B------:R-:W-:Y:S02]  /*35000*/  IMAD.MOV.U32 R98, RZ, RZ, R11 ;  /* 0x000000ffff627224 */ /* 0x000fe400078e000b */
[----:B------:R-:W4:Y:S04]  /*35010*/  LDL.LU R11, [R1+0x22f8] ;  /* 0x0022f800010b7983 */ /* 0x000f280000300800 */
[----:B------:R-:W4:Y:S01]  /*35020*/  LDL.LU R90, [R1+0x2300] ;  /* 0x00230000015a7983 */ /* 0x000f220000300800 */
[----:B------:R-:W-:-:S03]  /*35030*/  IMAD.X R92, R92, 0x1, R0, P1 ;  /* 0x000000015c5c7824 */ /* 0x000fc600008e0600 */
[----:B------:R-:W-:Y:S04]  /*35040*/  STL [R1+0x22d8], R91 ;  /* 0x0022d85b01007387 */ /* 0x000fe80000100800 */
[----:B------:R1:W-:Y:S04]  /*35050*/  STL [R1+0x22d4], R92 ;  /* 0x0022d45c01007387 */ /* 0x0003e80000100800 */
[----:B------:R-:W4:Y:S04]  /*35060*/  LDL.LU R95, [R1+0x22f4] ;  /* 0x0022f400015f7983 */ /* 0x000f280000300800 */
[----:B------:R1:W-:Y:S02]  /*35070*/  LDGSTS.E [R5+0x8000], desc[UR6][R98.64], P0 ;  /* 0x0800000062057fae */ /* 0x0003e40008121846 */
[----:B-1----:R-:W-:-:S02]  /*35080*/  IMAD.MOV.U32 R99, RZ, RZ, R92 ;  /* 0x000000ffff637224 */ /* 0x002fc400078e005c */
[----:B------:R-:W4:Y:S01]  /*35090*/  LDL.LU R92, [R1+0x22fc] ;  /* 0x0022fc00015c7983 */ /* 0x000f220000300800 */
[----:B------:R-:W-:-:S04]  /*350a0*/  UISETP.GT.AND UP1, UPT, UR12, 0x1d, UPT ;  /* 0x0000001d0c00788c */ /* 0x000fc8000bf24270 */
[----:B------:R-:W-:Y:S01]  /*350b0*/  USEL UR8, URZ, 0x4, !UP1 ;  /* 0x000000043f087887 */ /* 0x000fe2000c800000 */
[----:B------:R-:W-:Y:S01]  /*350c0*/  IMAD.MOV.U32 R98, RZ, RZ, R91 ;  /* 0x000000ffff627224 */ /* 0x000fe200078e005b */
[-C--:B------:R-:W-:Y:S01]  /*350d0*/  IADD3 R94, P1, R94, R2.reuse, RZ ;  /* 0x000000025e5e7210 */ /* 0x080fe20007f3e0ff */
[----:B------:R-:W4:Y:S01]  /*350e0*/  LDL.LU R91, [R1+0x2308] ;  /* 0x00230800015b7983 */ /* 0x000f220000300800 */
[----:B------:R-:W-:Y:S01]  /*350f0*/  USEL UR8, UR8, URZ, !UP0 ;  /* 0x0000003f08087287 */ /* 0x000fe2000c000000 */
[----:B------:R-:W-:Y:S02]  /*35100*/  IADD3 R12, P2, R12, R2, RZ ;  /* 0x000000020c0c7210 */ /* 0x000fe40007f5e0ff */
[----:B------:R1:W-:Y:S01]  /*35110*/  LDGSTS.E [R5+0xc000], desc[UR6][R98.64], P0 ;  /* 0x0c00000062057fae */ /* 0x0003e20008121846 */
[----:B------:R-:W-:Y:S02]  /*35120*/  IMAD.X R96, R96, 0x1, R0, P1 ;  /* 0x0000000160607824 */ /* 0x000fe400008e0600 */
[----:B------:R-:W-:Y:S01]  /*35130*/  ISETP.NE.U32.AND P0, PT, RZ, UR8, PT ;  /* 0x00000008ff007c0c */ /* 0x000fe2000bf05070 */
[----:B------:R-:W4:Y:S01]  /*35140*/  LDL.LU R93, [R1+0x2310] ;  /* 0x00231000015d7983 */ /* 0x000f220000300800 */
[----:B------:R-:W-:-:S03]  /*35150*/  IMAD.MOV.U32 R97, RZ, RZ, R96 ;  /* 0x000000ffff617224 */ /* 0x000fc600078e0060 */
[----:B------:R-:W-:Y:S04]  /*35160*/  STL [R1+0x22e0], R94 ;  /* 0x0022e05e01007387 */ /* 0x000fe80000100800 */
[----:B------:R1:W-:Y:S04]  /*35170*/  STL [R1+0x22dc], R96 ;  /* 0x0022dc6001007387 */ /* 0x0003e80000100800 */
[----:B------:R1:W-:Y:S02]  /*35180*/  STL [R1+0x22e8], R12 ;  /* 0x0022e80c01007387 */ /* 0x0003e40000100800 */
[----:B-1----:R-:W-:-:S05]  /*35190*/  IMAD.MOV.U32 R96, RZ, RZ, R94 ;  /* 0x000000ffff607224 */ /* 0x002fca00078e005e */
[----:B------:R-:W-:Y:S01]  /*351a0*/  LDGSTS.E [R5+0x4], desc[UR6][R96.64], P0 ;  /* 0x0000400060057fae */ /* 0x000fe20008121846 */
[----:B------:R-:W-:Y:S02]  /*351b0*/  IMAD.MOV.U32 R98, RZ, RZ, R12 ;  /* 0x000000ffff627224 */ /* 0x000fe400078e000c */
[----:B------:R-:W-:-:S05]  /*351c0*/  IMAD.X R14, R14, 0x1, R0, P2 ;  /* 0x000000010e0e7824 */ /* 0x000fca00010e0600 */
[----:B------:R-:W-:Y:S04]  /*351d0*/  STL [R1+0x22e4], R14 ;  /* 0x0022e40e01007387 */ /* 0x000fe80000100800 */
[----:B------:R-:W4:Y:S04]  /*351e0*/  LDL.LU R94, [R1+0x2304] ;  /* 0x00230400015e7983 */ /* 0x000f280000300800 */
[----:B------:R-:W4:Y:S01]  /*351f0*/  LDL.LU R96, [R1+0x230c] ;  /* 0x00230c0001607983 */ /* 0x000f220000300800 */
[----:B------:R-:W-:-:S03]  /*35200*/  IMAD.MOV.U32 R99, RZ, RZ, R14 ;  /* 0x000000ffff637224 */ /* 0x000fc600078e000e */
[----:B------:R-:W4:Y:S04]  /*35210*/  LDL.LU R12, [R1+0x2318] ;  /* 0x00231800010c7983 */ /* 0x000f280000300800 */
[----:B------:R1:W-:Y:S01]  /*35220*/  LDGSTS.E [R5+0x4004], desc[UR6][R98.64], P0 ;  /* 0x0400400062057fae */ /* 0x0003e20008121846 */
[----:B--2---:R-:W-:-:S05]  /*35230*/  IADD3 R10, P1, R10, R2, RZ ;  /* 0x000000020a0a7210 */ /* 0x004fca0007f3e0ff */
[----:B------:R-:W-:Y:S01]  /*35240*/  STL [R1+0x22f0], R10 ;  /* 0x0022f00a01007387 */ /* 0x000fe20000100800 */
[----:B-1----:R-:W-:Y:S02]  /*35250*/  IMAD.MOV.U32 R98, RZ, RZ, R10 ;  /* 0x000000ffff627224 */ /* 0x002fe400078e000a */
[----:B---3--:R-:W-:-:S04]  /*35260*/  IMAD.X R13, R13, 0x1, R0, P1 ;  /* 0x000000010d0d7824 */ /* 0x008fc800008e0600 */
[----:B------:R-:W-:Y:S01]  /*35270*/  IMAD.MOV.U32 R99, RZ, RZ, R13 ;  /* 0x000000ffff637224 */ /* 0x000fe200078e000d */
[----:B------:R1:W-:Y:S01]  /*35280*/  STL [R1+0x22ec], R13 ;  /* 0x0022ec0d01007387 */ /* 0x0003e20000100800 */
[-C--:B----4-:R-:W-:Y:S02]  /*35290*/  IADD3 R11, P2, R11, R2.reuse, RZ ;  /* 0x000000020b0b7210 */ /* 0x090fe40007f5e0ff */
[----:B------:R-:W-:Y:S01]  /*352a0*/  IADD3 R90, P3, R90, R2, RZ ;  /* 0x000000025a5a7210 */ /* 0x000fe20007f7e0ff */
[----:B------:R2:W-:Y:S04]  /*352b0*/  LDGSTS.E [R5+0x8004], desc[UR6][R98.64], P0 ;  /* 0x0800400062057fae */ /* 0x0005e80008121846 */
[----:B-1----:R-:W3:Y:S04]  /*352c0*/  LDL.LU R13, [R1+0x2314] ;  /* 0x00231400010d7983 */ /* 0x002ee80000300800 */
[----:B------:R-:W4:Y:S01]  /*352d0*/  LDL.LU R14, [R1+0x2320] ;  /* 0x00232000010e7983 */ /* 0x000f220000300800 */
[----:B------:R-:W-:-:S03]  /*352e0*/  IMAD.X R95, R95, 0x1, R0, P2 ;  /* 0x000000015f5f7824 */ /* 0x000fc600010e0600 */
[----:B------:R-:W4:Y:S01]  /*352f0*/  LDL.LU R10, [R1+0x2328] ;  /* 0x00232800010a7983 */ /* 0x000f220000300800 */
[----:B--2---:R-:W-:-:S03]  /*35300*/  IMAD.MOV.U32 R99, RZ, RZ, R95 ;  /* 0x000000ffff637224 */ /* 0x004fc600078e005f */
[----:B------:R-:W-:Y:S04]  /*35310*/  STL [R1+0x22f8], R11 ;  /* 0x0022f80b01007387 */ /* 0x000fe80000100800 */
[----:B------:R1:W-:Y:S04]  /*35320*/  STL [R1+0x22f4], R95 ;  /* 0x0022f45f01007387 */ /* 0x0003e80000100800 */
[----:B------:R-:W-:Y:S01]  /*35330*/  STL [R1+0x2300], R90 ;  /* 0x0023005a01007387 */ /* 0x000fe20000100800 */
[----:B------:R-:W-:-:S03]  /*35340*/  IMAD.X R92, R92, 0x1, R0, P3 ;  /* 0x000000015c5c7824 */ /* 0x000fc600018e0600 */
[----:B-1----:R-:W2:Y:S01]  /*35350*/  LDL.LU R95, [R1+0x231c] ;  /* 0x00231c00015f7983 */ /* 0x002ea20000300800 */
[----:B------:R-:W-:-:S03]  /*35360*/  IMAD.MOV.U32 R98, RZ, RZ, R11 ;  /* 0x000000ffff627224 */ /* 0x000fc600078e000b */
[----:B------:R1:W-:Y:S04]  /*35370*/  STL [R1+0x22fc], R92 ;  /* 0x0022fc5c01007387 */ /* 0x0003e80000100800 */
[----:B------:R-:W2:Y:S01]  /*35380*/  LDL.LU R11, [R1+0x2324] ;  /* 0x00232400010b7983 */ /* 0x000ea20000300800 */
[----:B------:R-:W-:-:S03]  /*35390*/  UISETP.GT.AND UP1, UPT, UR12, 0x1e, UPT ;  /* 0x0000001e0c00788c */ /* 0x000fc6000bf24270 */
[----:B------:R1:W-:Y:S01]  /*353a0*/  LDGSTS.E [R5+0xc004], desc[UR6][R98.64], P0 ;  /* 0x0c00400062057fae */ /* 0x0003e20008121846 */
[----:B------:R-:W-:-:S04]  /*353b0*/  USEL UR8, URZ, 0x4, !UP1 ;  /* 0x000000043f087887 */ /* 0x000fc8000c800000 */
[----:B------:R-:W-:Y:S01]  /*353c0*/  USEL UR8, UR8, URZ, !UP0 ;  /* 0x0000003f08087287 */ /* 0x000fe2000c000000 */
[----:B------:R-:W-:-:S05]  /*353d0*/  IADD3 R91, P0, R91, R2, RZ ;  /* 0x000000025b5b7210 */ /* 0x000fca0007f1e0ff */
[----:B------:R-:W-:Y:S01]  /*353e0*/  ISETP.NE.U32.AND P1, PT, RZ, UR8, PT ;  /* 0x00000008ff007c0c */ /* 0x000fe2000bf25070 */
[----:B-1----:R-:W-:Y:S01]  /*353f0*/  IMAD.MOV.U32 R98, RZ, RZ, R90 ;  /* 0x000000ffff627224 */ /* 0x002fe200078e005a */
[----:B------:R-:W-:Y:S01]  /*35400*/  IADD3 R93, P2, R93, R2, RZ ;  /* 0x000000025d5d7210 */ /* 0x000fe20007f5e0ff */
[----:B------:R-:W-:Y:S02]  /*35410*/  IMAD.MOV.U32 R99, RZ, RZ, R92 ;  /* 0x000000ffff637224 */ /* 0x000fe400078e005c */
[----:B------:R-:W2:Y:S04]  /*35420*/  LDL.LU R92, [R1+0x2330] ;  /* 0x00233000015c7983 */ /* 0x000ea80000300800 */
[----:B------:R-:W2:Y:S04]  /*35430*/  LDL.LU R90, [R1+0x2338] ;  /* 0x00233800015a7983 */ /* 0x000ea80000300800 */
[----:B------:R-:W-:Y:S04]  /*35440*/  STL [R1+0x2308], R91 ;  /* 0x0023085b01007387 */ /* 0x000fe80000100800 */
[----:B------:R1:W-:Y:S02]  /*35450*/  LDGSTS.E [R5+0x8], desc[UR6][R98.64], P1 ;  /* 0x0000800062057fae */ /* 0x0003e40008921846 */
[----:B-1----:R-:W-:Y:S01]  /*35460*/  IMAD.MOV.U32 R98, RZ, RZ, R91 ;  /* 0x000000ffff627224 */ /* 0x002fe200078e005b */
[----:B------:R-:W-:-:S04]  /*35470*/  UISETP.GT.AND UP1, UPT, UR12, 0x1f, UPT ;  /* 0x0000001f0c00788c */ /* 0x000fc8000bf24270 */
[----:B------:R-:W-:-:S04]  /*35480*/  USEL UR8, URZ, 0x4, !UP1 ;  /* 0x000000043f087887 */ /* 0x000fc8000c800000 */
[----:B------:R-:W-:Y:S01]  /*35490*/  USEL UR8, UR8, URZ, !UP0 ;  /* 0x0000003f08087287 */ /* 0x000fe2000c000000 */
[--C-:B------:R-:W-:Y:S02]  /*354a0*/  IMAD.X R94, R94, 0x1, R0.reuse, P0 ;  /* 0x000000015e5e7824 */ /* 0x100fe400000e0600 */
[----:B------:R-:W-:-:S03]  /*354b0*/  IMAD.X R96, R96, 0x1, R0, P2 ;  /* 0x0000000160607824 */ /* 0x000fc600010e0600 */
[----:B------:R1:W-:Y:S01]  /*354c0*/  STL [R1+0x2304], R94 ;  /* 0x0023045e01007387 */ /* 0x0003e20000100800 */
[----:B------:R-:W-:-:S03]  /*354d0*/  IMAD.MOV.U32 R99, RZ, RZ, R94 ;  /* 0x000000ffff637224 */ /* 0x000fc600078e005e */
[----:B------:R-:W-:Y:S01]  /*354e0*/  STL [R1+0x2310], R93 ;  /* 0x0023105d01007387 */ /* 0x000fe20000100800 */
[----:B------:R-:W-:Y:S01]  /*354f0*/  IADD3 R12, P0, R12, R2, RZ ;  /* 0x000000020c0c7210 */ /* 0x000fe20007f1e0ff */
[----:B------:R-:W-:Y:S02]  /*35500*/  IMAD.MOV.U32 R97, RZ, RZ, R96 ;  /* 0x000000ffff617224 */ /* 0x000fe400078e0060 */
[----:B------:R-:W-:Y:S04]  /*35510*/  LDGSTS.E [R5+0x4008], desc[UR6][R98.64], P1 ;  /* 0x0400800062057fae */ /* 0x000fe80008921846 */
[----:B-1----:R-:W2:Y:S04]  /*35520*/  LDL.LU R94, [R1+0x232c] ;  /* 0x00232c00015e7983 */ /* 0x002ea80000300800 */
[----:B------:R1:W-:Y:S04]  /*35530*/  STL [R1+0x230c], R96 ;  /* 0x00230c6001007387 */ /* 0x0003e80000100800 */
[----:B------:R-:W2:Y:S01]  /*35540*/  LDL.LU R91, [R1+0x2334] ;  /* 0x00233400015b7983 */ /* 0x000ea20000300800 */
[----:B-1----:R-:W-:-:S05]  /*35550*/  IMAD.MOV.U32 R96, RZ, RZ, R93 ;  /* 0x000000ffff607224 */ /* 0x002fca00078e005d */
[----:B------:R1:W-:Y:S04]  /*35560*/  LDGSTS.E [R5+0x8008], desc[UR6][R96.64], P1 ;  /* 0x0800800060057fae */ /* 0x0003e80008921846 */
[----:B------:R1:W-:Y:S01]  /*35570*/  STL [R1+0x2318], R12 ;  /* 0x0023180c01007387 */ /* 0x0003e20000100800 */
[----:B---3--:R-:W-:Y:S01]  /*35580*/  IMAD.X R13, R13, 0x1, R0, P0 ;  /* 0x000000010d0d7824 */ /* 0x008fe200000e0600 */
[----:B------:R-:W-:-:S04]  /*35590*/  ISETP.NE.U32.AND P0, PT, RZ, UR8, PT ;  /* 0x00000008ff007c0c */ /* 0x000fc8000bf05070 */
[----:B------:R-:W-:Y:S01]  /*355a0*/  LDGSTS.E [R5+0xc008], desc[UR6][R12.64], P1 ;  /* 0x0c0080000c057fae */ /* 0x000fe20008921846 */
[-C--:B----4-:R-:W-:Y:S02]  /*355b0*/  IADD3 R14, P1, R14, R2.reuse, RZ ;  /* 0x000000020e0e7210 */ /* 0x090fe40007f3e0ff */
[----:B------:R-:W-:Y:S01]  /*355c0*/  IADD3 R10, P2, R10, R2, RZ ;  /* 0x000000020a0a7210 */ /* 0x000fe20007f5e0ff */
[----:B------:R3:W-:Y:S02]  /*355d0*/  STL [R1+0x2314], R13 ;  /* 0x0023140d01007387 */ /* 0x0007e40000100800 */
[----:B-1----:R-:W-:Y:S02]  /*355e0*/  IMAD.MOV.U32 R96, RZ, RZ, R14 ;  /* 0x000000ffff607224 */ /* 0x002fe400078e000e */
[----:B------:R-:W4:Y:S04]  /*355f0*/  LDL R12, [R1+0x24fc] ;  /* 0x0024fc00010c7983 */ /* 0x000f280000100800 */
[----:B------:R-:W4:Y:S04]  /*35600*/  LDL.LU R93, [R1+0x233c] ;  /* 0x00233c00015d7983 */ /* 0x000f280000300800 */
[----:B---3--:R-:W3:Y:S01]  /*35610*/  LDL.LU R13, [R1+0x2340] ;  /* 0x00234000010d7983 */ /* 0x008ee20000300800 */
[----:B--2---:R-:W-:-:S04]  /*35620*/  IMAD.X R95, R95, 0x1, R0, P1 ;  /* 0x000000015f5f7824 */ /* 0x004fc800008e0600 */
[----:B------:R-:W-:Y:S01]  /*35630*/  IMAD.MOV.U32 R97, RZ, RZ, R95 ;  /* 0x000000ffff617224 */ /* 0x000fe200078e005f */
[----:B------:R-:W-:Y:S01]  /*35640*/  STL [R1+0x2320], R14 ;  /* 0x0023200e01007387 */ /* 0x000fe20000100800 */
[----:B------:R-:W-:-:S03]  /*35650*/  IMAD.X R11, R11, 0x1, R0, P2 ;  /* 0x000000010b0b7824 */ /* 0x000fc600010e0600 */
[----:B------:R-:W-:Y:S04]  /*35660*/  STL [R1+0x231c], R95 ;  /* 0x00231c5f01007387 */ /* 0x000fe80000100800 */
[----:B------:R1:W-:Y:S04]  /*35670*/  STL [R1+0x2328], R10 ;  /* 0x0023280a01007387 */ /* 0x0003e80000100800 */
[----:B------:R2:W-:Y:S04]  /*35680*/  LDGSTS.E [R5+0xc], desc[UR6][R96.64], P0 ;  /* 0x0000c00060057fae */ /* 0x0005e80008121846 */
[----:B------:R1:W-:Y:S01]  /*35690*/  STL [R1+0x2324], R11 ;  /* 0x0023240b01007387 */ /* 0x0003e20000100800 */
[----:B--2---:R-:W-:-:S03]  /*356a0*/  IMAD.MOV.U32 R96, RZ, RZ, R10 ;  /* 0x000000ffff607224 */ /* 0x004fc600078e000a */
[----:B-1----:R-:W2:Y:S01]  /*356b0*/  LDL.LU R10, [R1+0x2350] ;  /* 0x00235000010a7983 */ /* 0x002ea20000300800 */
[----:B------:R-:W-:-:S03]  /*356c0*/  IMAD.MOV.U32 R97, RZ, RZ, R11 ;  /* 0x000000ffff617224 */ /* 0x000fc600078e000b */
[----:B------:R-:W2:Y:S04]  /*356d0*/  LDL.LU R11, [R1+0x2360] ;  /* 0x00236000010b7983 */ /* 0x000ea80000300800 */
[----:B------:R-:W2:Y:S04]  /*356e0*/  LDL.LU R95, [R1+0x234c] ;  /* 0x00234c00015f7983 */ /* 0x000ea80000300800 */
[----:B------:R-:W-:Y:S04]  /*356f0*/  LDGSTS.E [R5+0x400c], desc[UR6][R96.64], P0 ;  /* 0x0400c00060057fae */ /* 0x000fe80008121846 */
[----:B------:R-:W2:Y:S01]  /*35700*/  LDL.LU R96, [R1+0x235c] ;  /* 0x00235c0001607983 */ /* 0x000ea20000300800 */
[----:B------:R-:W1:Y:S01]  /*35710*/  S2R R14, SR_TID.X ;  /* 0x00000000000e7919 */ /* 0x000e620000002100 */
[----:B------:R-:W-:-:S02]  /*35720*/  IADD3 R92, P1, R92, R2, RZ ;  /* 0x000000025c5c7210 */ /* 0x000fc40007f3e0ff */
[----:B------:R-:W-:-:S03]  /*35730*/  IADD3 R90, P2, R90, R2, RZ ;  /* 0x000000025a5a7210 */ /* 0x000fc60007f5e0ff */
[----:B------:R-:W-:Y:S01]  /*35740*/  IMAD.MOV.U32 R98, RZ, RZ, R92 ;  /* 0x000000ffff627224 */ /* 0x000fe200078e005c */
[----:B------:R-:W-:Y:S01]  /*35750*/  STL [R1+0x2330], R92 ;  /* 0x0023305c01007387 */ /* 0x000fe20000100800 */
[----:B------:R-:W-:-:S04]  /*35760*/  IMAD.X R94, R94, 0x1, R0, P1 ;  /* 0x000000015e5e7824 */ /* 0x000fc800008e0600 */
[----:B------:R-:W-:Y:S01]  /*35770*/  IMAD.MOV.U32 R99, RZ, RZ, R94 ;  /* 0x000000ffff637224 */ /* 0x000fe200078e005e */
[----:B------:R-:W-:Y:S01]  /*35780*/  STL [R1+0x232c], R94 ;  /* 0x00232c5e01007387 */ /* 0x000fe20000100800 */
[----:B------:R-:W-:-:S03]  /*35790*/  IMAD.X R91, R91, 0x1, R0, P2 ;  /* 0x000000015b5b7824 */ /* 0x000fc600010e0600 */
[----:B------:R-:W-:Y:S04]  /*357a0*/  STL [R1+0x2338], R90 ;  /* 0x0023385a01007387 */ /* 0x000fe80000100800 */
[----:B------:R1:W-:Y:S04]  /*357b0*/  LDGSTS.E [R5+0x800c], desc[UR6][R98.64], P0 ;  /* 0x0800c00062057fae */ /* 0x0003e80008121846 */
[----:B------:R1:W-:Y:S02]  /*357c0*/  STL [R1+0x2334], R91 ;  /* 0x0023345b01007387 */ /* 0x0003e40000100800 */
[----:B-1----:R-:W-:Y:S01]  /*357d0*/  IMAD.MOV.U32 R99, RZ, RZ, R91 ;  /* 0x000000ffff637224 */ /* 0x002fe200078e005b */
[----:B------:R-:W-:Y:S01]  /*357e0*/  LOP3.LUT R91, R14, 0x1f, RZ, 0xc0, !PT ;  /* 0x0000001f0e5b7812 */ /* 0x000fe200078ec0ff */
[----:B------:R-:W-:Y:S01]  /*357f0*/  IMAD.MOV.U32 R98, RZ, RZ, R90 ;  /* 0x000000ffff627224 */ /* 0x000fe200078e005a */
[----:B------:R-:W2:Y:S04]  /*35800*/  LDL.LU R14, [R1+0x2370] ;  /* 0x00237000010e7983 */ /* 0x000ea80000300800 */
[----:B------:R-:W2:Y:S04]  /*35810*/  LDL.LU R90, [R1+0x2380] ;  /* 0x00238000015a7983 */ /* 0x000ea80000300800 */
[----:B------:R-:W2:Y:S04]  /*35820*/  LDL.LU R94, [R1+0x236c] ;  /* 0x00236c00015e7983 */ /* 0x000ea80000300800 */
[----:B------:R-:W2:Y:S04]  /*35830*/  LDL.LU R92, [R1+0x237c] ;  /* 0x00237c00015c7983 */ /* 0x000ea80000300800 */
[----:B------:R1:W-:Y:S01]  /*35840*/  LDGSTS.E [R5+0xc00c], desc[UR6][R98.64], P0 ;  /* 0x0c00c00062057fae */ /* 0x0003e20008121846 */
[----:B------:R-:W-:-:S02]  /*35850*/  ISETP.GE.AND P0, PT, R91, UR12, PT ;  /* 0x0000000c5b007c0c */ /* 0x000fc4000bf06270 */
[----:B------:R-:W-:Y:S01]  /*35860*/  PLOP3.LUT P1, PT, PT, PT, UP0, 0x80, 0x0 ;  /* 0x000000000000781c */ /* 0x000fe20003f2f008 */
[----:B------:R-:W2:Y:S04]  /*35870*/  LDL.LU R91, [R1+0x2390] ;  /* 0x00239000015b7983 */ /* 0x000ea80000300800 */
[----:B------:R-:W0:Y:S01]  /*35880*/  LDGDEPBAR ;  /* 0x00000000000079af */ /* 0x000e220000000000 */
[----:B-1----:R-:W-:-:S04]  /*35890*/  SEL R5, RZ, 0x4, P0 ;  /* 0x00000004ff057807 */ /* 0x002fc80000000000 */
[----:B------:R-:W-:-:S04]  /*358a0*/  SEL R5, R5, RZ, !P1 ;  /* 0x000000ff05057207 */ /* 0x000fc80004800000 */
[----:B------:R-:W-:Y:S02]  /*358b0*/  ISETP.NE.U32.AND P0, PT, R5, RZ, PT ;  /* 0x000000ff0500720c */ /* 0x000fe40003f05070 */
[----:B---3--:R-:W-:-:S05]  /*358c0*/  IADD3 R13, P1, R13, R4, RZ ;  /* 0x000000040d0d7210 */ /* 0x008fca0007f3e0ff */
[----:B----4-:R-:W-:Y:S01]  /*358d0*/  IMAD.X R93, R93, 0x1, R3, P1 ;  /* 0x000000015d5d7824 */ /* 0x010fe200008e0603 */
[----:B------:R-:W-:Y:S01]  /*358e0*/  STL [R1+0x2340], R13 ;  /* 0x0023400d01007387 */ /* 0x000fe20000100800 */
[----:B------:R-:W-:-:S03]  /*358f0*/  VIADD R5, R12, UR13 ;  /* 0x0000000d0c057c36 */ /* 0x000fc60008000000 */
[----:B------:R1:W-:Y:S01]  /*35900*/  STL [R1+0x233c], R93 ;  /* 0x00233c5d01007387 */ /* 0x0003e20000100800 */
[----:B------:R-:W-:-:S03]  /*35910*/  IMAD.MOV.U32 R98, RZ, RZ, R13 ;  /* 0x000000ffff627224 */ /* 0x000fc600078e000d */
[----:B------:R-:W3:Y:S01]  /*35920*/  LDL.LU R12, [R1+0x23a0] ;  /* 0x0023a000010c7983 */ /* 0x000ee20000300800 */
[----:B------:R-:W-:-:S03]  /*35930*/  IMAD.MOV.U32 R99, RZ, RZ, R93 ;  /* 0x000000ffff637224 */ /* 0x000fc600078e005d */
[----:B-1----:R-:W4:Y:S04]  /*35940*/  LDL.LU R93, [R1+0x238c] ;  /* 0x00238c00015d7983 */ /* 0x002f280000300800 */
[----:B------:R-:W4:Y:S04]  /*35950*/  LDL.LU R13, [R1+0x239c] ;  /* 0x00239c00010d7983 */ /* 0x000f280000300800 */
[----:B------:R1:W-:Y:S01]  /*35960*/  LDGSTS.E [R5+0x30000], desc[UR6][R98.64], P0 ;  /* 0x3000000062057fae */ /* 0x0003e20008121846 */
[-C--:B--2---:R-:W-:Y:S02]  /*35970*/  IADD3 R10, P1, R10, R4.reuse, RZ ;  /* 0x000000040a0a7210 */ /* 0x084fe40007f3e0ff */
[----:B------:R-:W-:-:S03]  /*35980*/  IADD3 R11, P2, R11, R4, RZ ;  /* 0x000000040b0b7210 */ /* 0x000fc60007f5e0ff */
[----:B------:R-:W-:Y:S01]  /*35990*/  IMAD.X R95, R95, 0x1, R3, P1 ;  /* 0x000000015f5f7824 */ /* 0x000fe200008e0603 */
[----:B------:R2:W-:Y:S01]  /*359a0*/  STL [R1+0x2350], R10 ;  /* 0x0023500a01007387 */ /* 0x0005e20000100800 */
[----:B-1----:R-:W-:Y:S02]  /*359b0*/  IMAD.MOV.U32 R98, RZ, RZ, R10 ;  /* 0x000000ffff627224 */ /* 0x002fe400078e000a */
[----:B------:R-:W-:Y:S01]  /*359c0*/  IMAD.MOV.U32 R99, RZ, RZ, R95 ;  /* 0x000000ffff637224 */ /* 0x000fe200078e005f */
[----:B------:R1:W-:Y:S04]  /*359d0*/  STL [R1+0x234c], R95 ;  /* 0x00234c5f01007387 */ /* 0x0003e80000100800 */
[----:B------:R1:W-:Y:S04]  /*359e0*/  STL [R1+0x2360], R11 ;  /* 0x0023600b01007387 */ /* 0x0003e80000100800 */
[----:B--2---:R-:W2:Y:S01]  /*359f0*/  LDL.LU R10, [R1+0x23b0] ;  /* 0x0023b000010a7983 */ /* 0x004ea20000300800 */
[----:B------:R-:W-:-:S03]  /*35a00*/  IMAD.X R96, R96, 0x1, R3, P2 ;  /* 0x0000000160607824 */ /* 0x000fc600010e0603 */
[----:B------:R1:W-:Y:S04]  /*35a10*/  LDGSTS.E [R5+0x30400], desc[UR6][R98.64], P0 ;  /* 0x3040000062057fae */ /* 0x0003e80008121846 */
[----:B------:R1:W-:Y:S04]  /*35a20*/  STL [R1+0x235c], R96 ;  /* 0x00235c6001007387 */ /* 0x0003e80000100800 */
[----:B-1----:R-:W2:Y:S01]  /*35a30*/  LDL.LU R95, [R1+0x23c0] ;  /* 0x0023c000015f7983 */ /* 0x002ea20000300800 */
[----:B------:R-:W-:-:S03]  /*35a40*/  IMAD.MOV.U32 R98, RZ, RZ, R11 ;  /* 0x000000ffff627224 */ /* 0x000fc600078e000b */
[----:B------:R-:W2:Y:S01]  /*35a50*/  LDL.LU R11, [R1+0x23ac] ;  /* 0x0023ac00010b7983 */ /* 0x000ea20000300800 */
[----:B------:R-:W-:-:S03]  /*35a60*/  IMAD.MOV.U32 R99, RZ, RZ, R96 ;  /* 0x000000ffff637224 */ /* 0x000fc600078e0060 */
[----:B------:R-:W2:Y:S04]  /*35a70*/  LDL.LU R96, [R1+0x23bc] ;  /* 0x0023bc0001607983 */ /* 0x000ea80000300800 */
[----:B------:R1:W-:Y:S01]  /*35a80*/  LDGSTS.E [R5+0x30800], desc[UR6][R98.64], P0 ;  /* 0x3080000062057fae */ /* 0x0003e20008121846 */
[-C--:B------:R-:W-:Y:S02]  /*35a90*/  IADD3 R14, P1, R14, R4.reuse, RZ ;  /* 0x000000040e0e7210 */ /* 0x080fe40007f3e0ff */
[----:B------:R-:W-:-:S03]  /*35aa0*/  IADD3 R90, P2, R90, R4, RZ ;  /* 0x000000045a5a7210 */ /* 0x000fc60007f5e0ff */
[--C-:B------:R-:W-:Y:S01]  /*35ab0*/  IMAD.X R94, R94, 0x1, R3.reuse, P1 ;  /* 0x000000015e5e7824 */ /* 0x100fe200008e0603 */
[----:B------:R1:W-:Y:S02]  /*35ac0*/  STL [R1+0x2370], R14 ;  /* 0x0023700e01007387 */ /* 0x0003e40000100800 */
[----:B-1----:R-:W-:Y:S02]  /*35ad0*/  IMAD.MOV.U32 R98, RZ, RZ, R14 ;  /* 0x000000ffff627224 */ /* 0x002fe400078e000e */
[----:B------:R-:W-:Y:S01]  /*35ae0*/  IMAD.X R92, R92, 0x1, R3, P2 ;  /* 0x000000015c5c7824 */ /* 0x000fe200010e0603 */
[----:B------:R1:W-:Y:S01]  /*35af0*/  STL [R1+0x236c], R94 ;  /* 0x00236c5e01007387 */ /* 0x0003e20000100800 */
[----:B------:R-:W-:-:S03]  /*35b00*/  IMAD.MOV.U32 R99, RZ, RZ, R94 ;  /* 0x000000ffff637224 */ /* 0x000fc600078e005e */
[----:B------:R-:W-:Y:S04]  /*35b10*/  STL [R1+0x2380], R90 ;  /* 0x0023805a01007387 */ /* 0x000fe80000100800 */
[----:B------:R1:W-:Y:S04]  /*35b20*/  STL [R1+0x237c], R92 ;  /* 0x00237c5c01007387 */ /* 0x0003e80000100800 */
[----:B------:R-:W2:Y:S04]  /*35b30*/  LDL.LU R14, [R1+0x23d0] ;  /* 0x0023d000010e7983 */ /* 0x000ea80000300800 */
[----:B------:R1:W-:Y:S04]  /*35b40*/  LDGSTS.E [R5+0x30c00], desc[UR6][R98.64], P0 ;  /* 0x30c0000062057fae */ /* 0x0003e80008121846 */
[----:B------:R-:W2:Y:S04]  /*35b50*/  LDL.LU R97, [R1+0x23e0] ;  /* 0x0023e00001617983 */ /* 0x000ea80000300800 */
[----:B-1----:R-:W2:Y:S01]  /*35b60*/  LDL.LU R94, [R1+0x23cc] ;  /* 0x0023cc00015e7983 */ /* 0x002ea20000300800 */
[----:B------:R-:W-:-:S02]  /*35b70*/  IMAD.MOV.U32 R98, RZ, RZ, R90 ;  /* 0x000000ffff627224 */ /* 0x000fc400078e005a */
[----:B------:R-:W-:-:S05]  /*35b80*/  IMAD.MOV.U32 R99, RZ, RZ, R92 ;  /* 0x000000ffff637224 */ /* 0x000fca00078e005c */
[----:B------:R-:W-:Y:S04]  /*35b90*/  LDGSTS.E [R5+0x31000], desc[UR6][R98.64], P0 ;  /* 0x3100000062057fae */ /* 0x000fe80008121846 */
[----:B------:R-:W2:Y:S01]  /*35ba0*/  LDL.LU R98, [R1+0x23dc] ;  /* 0x0023dc0001627983 */ /* 0x000ea20000300800 */
[----:B------:R-:W-:-:S03]  /*35bb0*/  IADD3 R91, P1, R91, R4, RZ ;  /* 0x000000045b5b7210 */ /* 0x000fc60007f3e0ff */
[----:B------:R-:W2:Y:S04]  /*35bc0*/  LDL.LU R92, [R1+0x23f0] ;  /* 0x0023f000015c7983 */ /* 0x000ea80000300800 */
[----:B------:R-:W2:Y:S04]  /*35bd0*/  LDL.LU R90, [R1+0x2400] ;  /* 0x00240000015a7983 */ /* 0x000ea80000300800 */
[----:B------:R-:W-:Y:S01]  /*35be0*/  STL [R1+0x2390], R91 ;  /* 0x0023905b01007387 */ /* 0x000fe20000100800 */
[----:B------:R-:W-:Y:S01]  /*35bf0*/  IMAD.MOV.U32 R100, RZ, RZ, R91 ;  /* 0x000000ffff647224 */ /* 0x000fe200078e005b */
[----:B---3--:R-:W-:Y:S01]  /*35c00*/  IADD3 R12, P2, R12, R4, RZ ;  /* 0x000000040c0c7210 */ /* 0x008fe20007f5e0ff */
[----:B----4-:R-:W-:-:S04]  /*35c10*/  IMAD.X R93, R93, 0x1, R3, P1 ;  /* 0x000000015d5d7824 */ /* 0x010fc800008e0603 */
[----:B------:R-:W-:Y:S01]  /*35c20*/  IMAD.X R13, R13, 0x1, R3, P2 ;  /* 0x000000010d0d7824 */ /* 0x000fe200010e0603 */
[----:B------:R1:W-:Y:S01]  /*35c30*/  STL [R1+0x238c], R93 ;  /* 0x00238c5d01007387 */ /* 0x0003e20000100800 */
[----:B------:R-:W-:-:S03]  /*35c40*/  IMAD.MOV.U32 R101, RZ, RZ, R93 ;  /* 0x000000ffff657224 */ /* 0x000fc600078e005d */
[----:B------:R3:W-:Y:S04]  /*35c50*/  STL [R1+0x23a0], R12 ;  /* 0x0023a00c01007387 */ /* 0x0007e80000100800 */
[----:B------:R4:W-:Y:S04]  /*35c60*/  STL [R1+0x239c], R13 ;  /* 0x00239c0d01007387 */ /* 0x0009e80000100800 */
[----:B-1----:R-:W4:Y:S04]  /*35c70*/  LDL.LU R93, [R1+0x23ec] ;  /* 0x0023ec00015d7983 */ /* 0x002f280000300800 */
[----:B------:R-:W4:Y:S04]  /*35c80*/  LDL.LU R91, [R1+0x23fc] ;  /* 0x0023fc00015b7983 */ /* 0x000f280000300800 */
[----:B------:R1:W-:Y:S04]  /*35c90*/  LDGSTS.E [R5+0x31400], desc[UR6][R100.64], P0 ;  /* 0x3140000064057fae */ /* 0x0003e80008121846 */
[----:B------:R-:W-:Y:S01]  /*35ca0*/  LDGSTS.E [R5+0x31800], desc[UR6][R12.64], P0 ;  /* 0x318000000c057fae */ /* 0x000fe20008121846 */
[----:B--2---:R-:W-:-:S03]  /*35cb0*/  IADD3 R10, P1, R10, R4, RZ ;  /* 0x000000040a0a7210 */ /* 0x004fc60007f3e0ff */
[----:B---3--:R-:W2:Y:S01]  /*35cc0*/  LDL.LU R12, [R1+0x2410] ;  /* 0x00241000010c7983 */ /* 0x008ea20000300800 */
[----:B------:R-:W-:-:S03]  /*35cd0*/  IADD3 R95, P2, R95, R4, RZ ;  /* 0x000000045f5f7210 */ /* 0x000fc60007f5e0ff */
[----:B------:R-:W-:Y:S01]  /*35ce0*/  STL [R1+0x23b0], R10 ;  /* 0x0023b00a01007387 */ /* 0x000fe20000100800 */
[--C-:B------:R-:W-:Y:S02]  /*35cf0*/  IMAD.X R11, R11, 0x1, R3.reuse, P1 ;  /* 0x000000010b0b7824 */ /* 0x100fe400008e0603 */
[----:B------:R-:W-:-:S03]  /*35d00*/  IMAD.X R96, R96, 0x1, R3, P2 ;  /* 0x0000000160607824 */ /* 0x000fc600010e0603 */
[----:B------:R3:W-:Y:S01]  /*35d10*/  STL [R1+0x23ac], R11 ;  /* 0x0023ac0b01007387 */ /* 0x0007e20000100800 */
[----:B-1----:R-:W-:-:S03]  /*35d20*/  IMAD.MOV.U32 R101, RZ, RZ, R11 ;  /* 0x000000ffff657224 */ /* 0x002fc600078e000b */
[----:B------:R-:W-:Y:S01]  /*35d30*/  STL [R1+0x23c0], R95 ;  /* 0x0023c05f01007387 */ /* 0x000fe20000100800 */
[----:B------:R-:W-:-:S03]  /*35d40*/  IMAD.MOV.U32 R100, RZ, RZ, R10 ;  /* 0x000000ffff647224 */ /* 0x000fc600078e000a */
[----:B----4-:R-:W4:Y:S04]  /*35d50*/  LDL.LU R13, [R1+0x240c] ;  /* 0x00240c00010d7983 */ /* 0x010f280000300800 */
[----:B------:R1:W-:Y:S04]  /*35d60*/  STL [R1+0x23bc], R96 ;  /* 0x0023bc6001007387 */ /* 0x0003e80000100800 */
[----:B---3--:R-:W3:Y:S04]  /*35d70*/  LDL.LU R11, [R1+0x241c] ;  /* 0x00241c00010b7983 */ /* 0x008ee80000300800 */
[----:B------:R-:W3:Y:S04]  /*35d80*/  LDL.LU R10, [R1+0x2420] ;  /* 0x00242000010a7983 */ /* 0x000ee80000300800 */
[----:B------:R1:W-:Y:S02]  /*35d90*/  LDGSTS.E [R5+0x31c00], desc[UR6][R100.64], P0 ;  /* 0x31c0000064057fae */ /* 0x0003e40008121846 */
[----:B-1----:R-:W-:-:S02]  /*35da0*/  IMAD.MOV.U32 R100, RZ, RZ, R95 ;  /* 0x000000ffff647224 */ /* 0x002fc400078e005f */
[----:B------:R-:W-:Y:S02]  /*35db0*/  IMAD.MOV.U32 R101, RZ, RZ, R96 ;  /* 0x000000ffff657224 */ /* 0x000fe400078e0060 */
[----:B------:R-:W3:Y:S04]  /*35dc0*/  LDL.LU R96, [R1+0x242c] ;  /* 0x00242c0001607983 */ /* 0x000ee80000300800 */
[----:B------:R-:W3:Y:S04]  /*35dd0*/  LDL.LU R95, [R1+0x2430] ;  /* 0x00243000015f7983 */ /* 0x000ee80000300800 */
[----:B------:R1:W-:Y:S01]  /*35de0*/  LDGSTS.E [R5+0x32000], desc[UR6][R100.64], P0 ;  /* 0x3200000064057fae */ /* 0x0003e20008121846 */
[----:B------:R-:W-:-:S02]  /*35df0*/  IADD3 R14, P1, R14, R4, RZ ;  /* 0x000000040e0e7210 */ /* 0x000fc40007f3e0ff */
[----:B------:R-:W-:-:S03]  /*35e00*/  IADD3 R97, P2, R97, R4, RZ ;  /* 0x0000000461617210 */ /* 0x000fc60007f5e0ff */
[--C-:B------:R-:W-:Y:S01]  /*35e10*/  IMAD.X R94, R94, 0x1, R3.reuse, P1 ;  /* 0x000000015e5e7824 */ /* 0x100fe200008e0603 */
[----:B------:R-:W-:Y:S01]  /*35e20*/  STL [R1+0x23d0], R14 ;  /* 0x0023d00e01007387 */ /* 0x000fe20000100800 */
[----:B-1----:R-:W-:Y:S02]  /*35e30*/  IMAD.MOV.U32 R100, RZ, RZ, R14 ;  /* 0x000000ffff647224 */ /* 0x002fe400078e000e */
[----:B------:R-:W-:Y:S01]  /*35e40*/  IMAD.MOV.U32 R101, RZ, RZ, R94 ;  /* 0x000000ffff657224 */ /* 0x000fe200078e005e */
[----:B------:R1:W-:Y:S04]  /*35e50*/  STL [R1+0x23cc], R94 ;  /* 0x0023cc5e01007387 */ /* 0x0003e80000100800 */
[----:B------:R-:W-:Y:S04]  /*35e60*/  STL [R1+0x23e0], R97 ;  /* 0x0023e06101007387 */ /* 0x000fe80000100800 */
[----:B------:R-:W-:Y:S04]  /*35e70*/  LDGSTS.E [R5+0x32400], desc[UR6][R100.64], P0 ;  /* 0x3240000064057fae */ /* 0x000fe80008121846 */
[----:B-1----:R-:W3:Y:S01]  /*35e80*/  LDL.LU R94, [R1+0x243c] ;  /* 0x00243c00015e7983 */ /* 0x002ee20000300800 */
[----:B------:R-:W-:-:S05]  /*35e90*/  IMAD.X R98, R98, 0x1, R3, P2 ;  /* 0x0000000162627824 */ /* 0x000fca00010e0603 */
[----:B------:R1:W-:Y:S04]  /*35ea0*/  STL [R1+0x23dc], R98 ;  /* 0x0023dc6201007387 */ /* 0x0003e80000100800 */
[----:B------:R-:W3:Y:S01]  /*35eb0*/  LDL.LU R14, [R1+0x2440] ;  /* 0x00244000010e7983 */ /* 0x000ee20000300800 */
[-C--:B------:R-:W-:Y:S02]  /*35ec0*/  IADD3 R92, P1, R92, R4.reuse, RZ ;  /* 0x000000045c5c7210 */ /* 0x080fe40007f3e0ff */
[----:B------:R-:W-:Y:S01]  /*35ed0*/  IADD3 R90, P2, R90, R4, RZ ;  /* 0x000000045a5a7210 */ /* 0x000fe20007f5e0ff */
[----:B------:R-:W-:Y:S02]  /*35ee0*/  IMAD.MOV.U32 R99, RZ, RZ, R98 ;  /* 0x000000ffff637224 */ /* 0x000fe400078e0062 */
[----:B-1----:R-:W-:Y:S01]  /*35ef0*/  IMAD.MOV.U32 R98, RZ, RZ, R97 ;  /* 0x000000ffff627224 */ /* 0x002fe200078e0061 */
[----:B------:R-:W-:Y:S04]  /*35f00*/  STL [R1+0x23f0], R92 ;  /* 0x0023f05c01007387 */ /* 0x000fe80000100800 */
[----:B------:R1:W-:Y:S01]  /*35f10*/  LDGSTS.E [R5+0x32800], desc[UR6][R98.64], P0 ;  /* 0x3280000062057fae */ /* 0x0003e20008121846 */
[----:B------:R-:W-:-:S02]  /*35f20*/  IMAD.X R93, R93, 0x1, R3, P1 ;  /* 0x000000015d5d7824 */ /* 0x000fc400008e0603 */
[----:B------:R-:W-:-:S03]  /*35f30*/  IMAD.X R91, R91, 0x1, R3, P2 ;  /* 0x000000015b5b7824 */ /* 0x000fc600010e0603 */
[----:B------:R1:W-:Y:S04]  /*35f40*/  STL [R1+0x23ec], R93 ;  /* 0x0023ec5d01007387 */ /* 0x0003e80000100800 */
[----:B------:R-:W-:Y:S04]  /*35f50*/  STL [R1+0x2400], R90 ;  /* 0x0024005a01007387 */ /* 0x000fe80000100800 */
[----:B------:R-:W-:Y:S04]  /*35f60*/  LDGSTS.E [R5+0x32c00], desc[UR6][R92.64], P0 ;  /* 0x32c000005c057fae */ /* 0x000fe80008121846 */
[----:B------:R1:W-:Y:S04]  /*35f70*/  STL [R1+0x23fc], R91 ;  /* 0x0023fc5b01007387 */ /* 0x0003e80000100800 */
[----:B------:R-:W-:Y:S01]  /*35f80*/  LDGSTS.E [R5+0x33000], desc[UR6][R90.64], P0 ;  /* 0x330000005a057fae */ /* 0x000fe20008121846 */
[----:B--2---:R-:W-:-:S03]  /*35f90*/  IADD3 R12, P1, R12, R4, RZ ;  /* 0x000000040c0c7210 */ /* 0x004fc60007f3e0ff */
[----:B-1----:R-:W2:Y:S04]  /*35fa0*/  LDL.LU.64 R92, [R1+0x1f28] ;  /* 0x001f2800015c7983 */ /* 0x002ea80000300a00 */
[----:B------:R-:W2:Y:S01]  /*35fb0*/  LDL.LU.64 R90, [R1+0x1f18] ;  /* 0x001f1800015a7983 */ /* 0x000ea20000300a00 */
[----:B------:R-:W-:-:S03]  /*35fc0*/  IMAD.MOV.U32 R98, RZ, RZ, R12 ;  /* 0x000000ffff627224 */ /* 0x000fc600078e000c */
[----:B------:R-:W-:Y:S01]  /*35fd0*/  STL [R1+0x2410], R12 ;  /* 0x0024100c01007387 */ /* 0x000fe20000100800 */
[----:B----4-:R-:W-:-:S04]  /*35fe0*/  IMAD.X R13, R13, 0x1, R3, P1 ;  /* 0x000000010d0d7824 */ /* 0x010fc800008e0603 */
[----:B------:R-:W-:Y:S01]  /*35ff0*/  IMAD.MOV.U32 R99, RZ, RZ, R13 ;  /* 0x000000ffff637224 */ /* 0x000fe200078e000d */
[----:B------:R1:W-:Y:S04]  /*36000*/  STL [R1+0x240c], R13 ;  /* 0x00240c0d01007387 */ /* 0x0003e80000100800 */
[----:B------:R4:W-:Y:S01]  /*36010*/  LDGSTS.E [R5+0x33400], desc[UR6][R98.64], P0 ;  /* 0x3340000062057fae */ /* 0x0009e20008121846 */
[----:B---3--:R-:W-:-:S05]  /*36020*/  IADD3 R10, P2, R10, R4, RZ ;  /* 0x000000040a0a7210 */ /* 0x008fca0007f5e0ff */
[----:B------:R-:W-:Y:S01]  /*36030*/  STL [R1+0x2420], R10 ;  /* 0x0024200a01007387 */ /* 0x000fe20000100800 */
[----:B------:R-:W-:-:S03]  /*36040*/  IMAD.X R11, R11, 0x1, R3, P2 ;  /* 0x000000010b0b7824 */ /* 0x000fc600010e0603 */
[----:B-1----:R-:W3:Y:S01]  /*36050*/  LDL.LU.64 R12, [R1+0x1f08] ;  /* 0x001f0800010c7983 */ /* 0x002ee20000300a00 */
[----:B----4-:R-:W-:Y:S02]  /*36060*/  IMAD.MOV.U32 R98, RZ, RZ, R10 ;  /* 0x000000ffff627224 */ /* 0x010fe400078e000a */
[----:B------:R-:W-:Y:S01]  /*36070*/  IMAD.MOV.U32 R99, RZ, RZ, R11 ;  /* 0x000000ffff637224 */ /* 0x000fe200078e000b */
[----:B------:R1:W-:Y:S04]  /*36080*/  STL [R1+0x241c], R11 ;  /* 0x00241c0b01007387 */ /* 0x0003e80000100800 */
[----:B------:R4:W-:Y:S04]  /*36090*/  LDGSTS.E [R5+0x33800], desc[UR6][R98.64], P0 ;  /* 0x3380000062057fae */ /* 0x0009e80008121846 */
[----:B-1----:R-:W4:Y:S01]  /*360a0*/  LDL.LU.64 R10, [R1+0x1ef8] ;  /* 0x001ef800010a7983 */ /* 0x002f220000300a00 */
[----:B------:R-:W-:-:S03]  /*360b0*/  IADD3 R95, P1, R95, R4, RZ ;  /* 0x000000045f5f7210 */ /* 0x000fc60007f3e0ff */
[----:B------:R-:W4:Y:S02]  /*360c0*/  LDL.LU.64 R112, [R1+0x1ee8] ;  /* 0x001ee80001707983 */ /* 0x000f240000300a00 */
[----:B------:R-:W-:Y:S02]  /*360d0*/  IMAD.X R96, R96, 0x1, R3, P1 ;  /* 0x0000000160607824 */ /* 0x000fe400008e0603 */
[----:B------:R-:W-:Y:S04]  /*360e0*/  STL [R1+0x2430], R95 ;  /* 0x0024305f01007387 */ /* 0x000fe80000100800 */
[----:B------:R1:W-:Y:S01]  /*360f0*/  STL [R1+0x242c], R96 ;  /* 0x00242c6001007387 */ /* 0x0003e20000100800 */
[----:B------:R-:W-:Y:S02]  /*36100*/  IMAD.MOV.U32 R97, RZ, RZ, R96 ;  /* 0x000000ffff617224 */ /* 0x000fe400078e0060 */
[----:B-1----:R-:W-:-:S05]  /*36110*/  IMAD.MOV.U32 R96, RZ, RZ, R95 ;  /* 0x000000ffff607224 */ /* 0x002fca00078e005f */
[----:B------:R1:W-:Y:S01]  /*36120*/  LDGSTS.E [R5+0x33c00], desc[UR6][R96.64], P0 ;  /* 0x33c0000060057fae */ /* 0x0003e20008121846 */
[----:B------:R-:W-:-:S05]  /*36130*/  IADD3 R14, P2, R14, R4, RZ ;  /* 0x000000040e0e7210 */ /* 0x000fca0007f5e0ff */
[----:B------:R-:W-:Y:S01]  /*36140*/  STL [R1+0x2440], R14 ;  /* 0x0024400e01007387 */ /* 0x000fe20000100800 */
[----:B------:R-:W-:-:S03]  /*36150*/  IMAD.X R94, R94, 0x1, R3, P2 ;  /* 0x000000015e5e7824 */ /* 0x000fc600010e0603 */
[----:B------:R-:W4:Y:S04]  /*36160*/  LDL.LU.64 R110, [R1+0x1ed8] ;  /* 0x001ed800016e7983 */ /* 0x000f280000300a00 */
[----:B------:R1:W-:Y:S04]  /*36170*/  STL [R1+0x243c], R94 ;  /* 0x00243c5e01007387 */ /* 0x0003e80000100800 */
[----:B------:R-:W4:Y:S04]  /*36180*/  LDL.LU.64 R108, [R1+0x1ec8] ;  /* 0x001ec800016c7983 */ /* 0x000f280000300a00 */
[----:B------:R-:W4:Y:S04]  /*36190*/  LDL.LU.64 R106, [R1+0x1eb8] ;  /* 0x001eb800016a7983 */ /* 0x000f280000300a00 */
[----:B------:R-:W4:Y:S04]  /*361a0*/  LDL.LU.64 R104, [R1+0x1ea8] ;  /* 0x001ea80001687983 */ /* 0x000f280000300a00 */
[----:B------:R-:W4:Y:S04]  /*361b0*/  LDL.LU.64 R102, [R1+0x1e98] ;  /* 0x001e980001667983 */ /* 0x000f280000300a00 */
[----:B------:R-:W4:Y:S04]  /*361c0*/  LDL.LU.64 R100, [R1+0x1e88] ;  /* 0x001e880001647983 */ /* 0x000f280000300a00 */
[----:B------:R-:W4:Y:S01]  /*361d0*/  LDL.LU.64 R98, [R1+0x1e78] ;  /* 0x001e780001627983 */ /* 0x000f220000300a00 */
[----:B------:R-:W-:-:S02]  /*361e0*/  IMAD.MOV.U32 R95, RZ, RZ, R94 ;  /* 0x000000ffff5f7224 */ /* 0x000fc400078e005e */
[----:B-1----:R-:W-:Y:S01]  /*361f0*/  IMAD.MOV.U32 R94, RZ, RZ, R14 ;  /* 0x000000ffff5e7224 */ /* 0x002fe200078e000e */
[----:B------:R-:W4:Y:S04]  /*36200*/  LDL.LU.64 R96, [R1+0x1e68] ;  /* 0x001e680001607983 */ /* 0x000f280000300a00 */
[----:B------:R1:W-:Y:S04]  /*36210*/  LDGSTS.E [R5+0x34000], desc[UR6][R94.64], P0 ;  /* 0x340000005e057fae */ /* 0x0003e80008121846 */
[----:B------:R-:W4:Y:S01]  /*36220*/  LDL.LU.64 R94, [R1+0x1e58] ;  /* 0x001e5800015e7983 */ /* 0x000f220000300a00 */
[----:B--2---:R-:W-:-:S05]  /*36230*/  IADD3 R122, P1, R92, R4, RZ ;  /* 0x000000045c7a7210 */ /* 0x004fca0007f3e0ff */
[----:B------:R-:W-:Y:S02]  /*36240*/  IMAD.X R123, R93, 0x1, R3, P1 ;  /* 0x000000015d7b7824 */ /* 0x000fe400008e0603 */
[----:B------:R-:W1:Y:S01]  /*36250*/  LDL.LU.64 R92, [R1+0x1e48] ;  /* 0x001e4800015c7983 */ /* 0x000e620000300a00 */
[----:B------:R-:W-:-:S03]  /*36260*/  IADD3 R120, P1, R90, R4, RZ ;  /* 0x000000045a787210 */ /* 0x000fc60007f3e0ff */
[----:B------:R-:W-:Y:S02]  /*36270*/  LDGSTS.E [R5+0x34400], desc[UR6][R122.64], P0 ;  /* 0x344000007a057fae */ /* 0x000fe40008121846 */
[----:B------:R-:W-:Y:S02]  /*36280*/  IMAD.X R121, R91, 0x1, R3, P1 ;  /* 0x000000015b797824 */ /* 0x000fe400008e0603 */
[----:B------:R-:W2:Y:S04]  /*36290*/  LDL.LU.64 R90, [R1+0x1e38] ;  /* 0x001e3800015a7983 */ /* 0x000ea80000300a00 */
[----:B------:R-:W-:Y:S01]  /*362a0*/  LDGSTS.E [R5+0x34800], desc[UR6][R120.64], P0 ;  /* 0x3480000078057fae */ /* 0x000fe20008121846 */
[----:B---3--:R-:W-:-:S05]  /*362b0*/  IADD3 R118, P1, R12, R4, RZ ;  /* 0x000000040c767210 */ /* 0x008fca0007f3e0ff */
[----:B------:R-:W-:Y:S02]  /*362c0*/  IMAD.X R119, R13, 0x1, R3, P1 ;  /* 0x000000010d777824 */ /* 0x000fe400008e0603 */
[----:B------:R-:W3:Y:S04]  /*362d0*/  LDL.LU.64 R12, [R1+0x1e28] ;  /* 0x001e2800010c7983 */ /* 0x000ee80000300a00 */
[----:B------:R-:W-:Y:S01]  /*362e0*/  LDGSTS.E [R5+0x34c00], desc[UR6][R118.64], P0 ;  /* 0x34c0000076057fae */ /* 0x000fe20008121846 */
[----:B----4-:R-:W-:-:S05]  /*362f0*/  IADD3 R116, P1, R10, R4, RZ ;  /* 0x000000040a747210 */ /* 0x010fca0007f3e0ff */
[----:B------:R-:W-:Y:S02]  /*36300*/  IMAD.X R117, R11, 0x1, R3, P1 ;  /* 0x000000010b757824 */ /* 0x000fe400008e0603 */
[----:B------:R-:W4:Y:S04]  /*36310*/  LDL.LU.64 R10, [R1+0x1e18] ;  /* 0x001e1800010a7983 */ /* 0x000f280000300a00 */
[----:B------:R-:W4:Y:S01]  /*36320*/  LDL.LU.64 R124, [R1+0x1e08] ;  /* 0x001e0800017c7983 */ /* 0x000f220000300a00 */
[----:B------:R-:W-:-:S03]  /*36330*/  IADD3 R114, P1, R112, R4, RZ ;  /* 0x0000000470727210 */ /* 0x000fc60007f3e0ff */
[----:B------:R-:W-:Y:S02]  /*36340*/  LDGSTS.E [R5+0x35000], desc[UR6][R116.64], P0 ;  /* 0x3500000074057fae */ /* 0x000fe40008121846 */
[----:B------:R-:W-:Y:S02]  /*36350*/  IMAD.X R115, R113, 0x1, R3, P1 ;  /* 0x0000000171737824 */ /* 0x000fe400008e0603 */
[----:B------:R-:W-:Y:S01]  /*36360*/  STL.64 [R1+0x1f28], R122 ;  /* 0x001f287a01007387 */ /* 0x000fe20000100a00 */
[----:B------:R-:W-:-:S03]  /*36370*/  IADD3 R112, P1, R110, R4, RZ ;  /* 0x000000046e707210 */ /* 0x000fc60007f3e0ff */
[----:B------:R-:W-:Y:S02]  /*36380*/  LDGSTS.E [R5+0x35400], desc[UR6][R114.64], P0 ;  /* 0x3540000072057fae */ /* 0x000fe40008121846 */
[--C-:B------:R-:W-:Y:S01]  /*36390*/  IMAD.X R113, R111, 0x1, R3.reuse, P1 ;  /* 0x000000016f717824 */ /* 0x100fe200008e0603 */
[-C--:B------:R-:W-:Y:S01]  /*363a0*/  IADD3 R110, P1, R108, R4.reuse, RZ ;  /* 0x000000046c6e7210 */ /* 0x080fe20007f3e0ff */
[----:B------:R-:W-:Y:S04]  /*363b0*/  STL.64 [R1+0x1f18], R120 ;  /* 0x001f187801007387 */ /* 0x000fe80000100a00 */
[--C-:B------:R-:W-:Y:S01]  /*363c0*/  IMAD.X R111, R109, 0x1, R3.reuse, P1 ;  /* 0x000000016d6f7824 */ /* 0x100fe200008e0603 */
[-C--:B------:R-:W-:Y:S01]  /*363d0*/  IADD3 R108, P1, R106, R4.reuse, RZ ;  /* 0x000000046a6c7210 */ /* 0x080fe20007f3e0ff */
[----:B------:R-:W-:Y:S04]  /*363e0*/  LDGSTS.E [R5+0x35800], desc[UR6][R112.64], P0 ;  /* 0x3580000070057fae */ /* 0x000fe80008121846 */
        /* <DEDUP_REMOVED lines=18> */
[----:B------:R-:W-:Y:S01]  /*36510*/  IMAD.X R97, R95, 0x1, R3, P1 ;  /* 0x000000015f617824 */ /* 0x000fe200008e0603 */
[----:B------:R-:W-:Y:S04]  /*36520*/  STL.64 [R1+0x1ed8], R112 ;  /* 0x001ed87001007387 */ /* 0x000fe80000100a00 */
[----:B------:R-:W-:Y:S01]  /*36530*/  LDGSTS.E [R5+0x36800], desc[UR6][R104.64], P0 ;  /* 0x3680000068057fae */ /* 0x000fe20008121846 */
[----:B-1----:R-:W-:-:S03]  /*36540*/  IADD3 R94, P1, R92, R4, RZ ;  /* 0x000000045c5e7210 */ /* 0x002fc60007f3e0ff */
[----:B------:R-:W-:Y:S02]  /*36550*/  STL.64 [R1+0x1ec8], R110 ;  /* 0x001ec86e01007387 */ /* 0x000fe40000100a00 */
[----:B------:R-:W-:Y:S02]  /*36560*/  IMAD.X R95, R93, 0x1, R3, P1 ;  /* 0x000000015d5f7824 */ /* 0x000fe400008e0603 */
[----:B------:R-:W-:Y:S01]  /*36570*/  LDGSTS.E [R5+0x36c00], desc[UR6][R102.64], P0 ;  /* 0x36c0000066057fae */ /* 0x000fe20008121846 */
[----:B--2---:R-:W-:-:S03]  /*36580*/  IADD3 R92, P1, R90, R4, RZ ;  /* 0x000000045a5c7210 */ /* 0x004fc60007f3e0ff */
[----:B------:R-:W-:Y:S02]  /*36590*/  STL.64 [R1+0x1eb8], R108 ;  /* 0x001eb86c01007387 */ /* 0x000fe40000100a00 */
[----:B------:R-:W-:Y:S02]  /*365a0*/  IMAD.X R93, R91, 0x1, R3, P1 ;  /* 0x000000015b5d7824 */ /* 0x000fe400008e0603 */
[----:B------:R-:W-:Y:S04]  /*365b0*/  LDGSTS.E [R5+0x37000], desc[UR6][R100.64], P0 ;  /* 0x3700000064057fae */ /* 0x000fe80008121846 */
[----:B------:R-:W-:Y:S01]  /*365c0*/  STL.64 [R1+0x1ea8], R106 ;  /* 0x001ea86a01007387 */ /* 0x000fe20000100a00 */
[----:B---3--:R-:W-:-:S03]  /*365d0*/  IADD3 R90, P1, R12, R4, RZ ;  /* 0x000000040c5a7210 */ /* 0x008fc60007f3e0ff */
[----:B------:R-:W-:Y:S02]  /*365e0*/  LDGSTS.E [R5+0x37400], desc[UR6][R98.64], P0 ;  /* 0x3740000062057fae */ /* 0x000fe40008121846 */
[----:B------:R-:W-:Y:S02]  /*365f0*/  IMAD.X R91, R13, 0x1, R3, P1 ;  /* 0x000000010d5b7824 */ /* 0x000fe400008e0603 */
[----:B------:R-:W-:Y:S04]  /*36600*/  STL.64 [R1+0x1e98], R104 ;  /* 0x001e986801007387 */ /* 0x000fe80000100a00 */
[----:B------:R-:W-:Y:S01]  /*36610*/  LDGSTS.E [R5+0x37800], desc[UR6][R96.64], P0 ;  /* 0x3780000060057fae */ /* 0x000fe20008121846 */
[----:B----4-:R-:W-:-:S03]  /*36620*/  IADD3 R12, P1, R10, R4, RZ ;  /* 0x000000040a0c7210 */ /* 0x010fc60007f3e0ff */
[----:B------:R-:W-:Y:S02]  /*36630*/  STL.64 [R1+0x1e88], R102 ;  /* 0x001e886601007387 */ /* 0x000fe40000100a00 */
        /* <DEDUP_REMOVED lines=17> */
[----:B------:R1:W-:Y:S04]  /*36750*/  STL.64 [R1+0x1e58], R96 ;  /* 0x001e586001007387 */ /* 0x0003e80000100a00 */
        /* <DEDUP_REMOVED lines=8> */
[----:B------:R2:W-:Y:S04]  /*367e0*/  LDGSTS.E [R5+0x38c00], desc[UR6][R10.64], P0 ;  /* 0x38c000000a057fae */ /* 0x0005e80008121846 */
[----:B------:R-:W-:Y:S01]  /*367f0*/  IMAD.X R222, R223, 0x1, R3, P1 ;  /* 0x00000001dfde7824 */ /* 0x000fe200008e0603 */
[----:B------:R-:W-:-:S05]  /*36800*/  IADD3 R142, P1, R218, R4, RZ ;  /* 0x00000004da8e7210 */ /* 0x000fca0007f3e0ff */
        /* <DEDUP_REMOVED lines=30> */
[--C-:B------:R-:W-:Y:S01]  /*369f0*/  IMAD.X R158, R159, 0x1, R3.reuse, P1 ;  /* 0x000000019f9e7824 */ /* 0x100fe200008e0603 */
[-C--:B------:R-:W-:Y:S01]  /*36a00*/  IADD3 R126, P1, R154, R4.reuse, RZ ;  /* 0x000000049a7e7210 */ /* 0x080fe20007f3e0ff */
[----:B------:R-:W-:Y:S04]  /*36a10*/  STL.64 [R1+0x1e38], R92 ;  /* 0x001e385c01007387 */ /* 0x000fe80000100a00 */
[--C-:B------:R-:W-:Y:S01]  /*36a20*/  IMAD.X R154, R155, 0x1, R3.reuse, P1 ;  /* 0x000000019b9a7824 */ /* 0x100fe200008e0603 */
[----:B------:R-:W-:Y:S01]  /*36a30*/  IADD3 R125, P1, R22, R4, RZ ;  /* 0x00000004167d7210 */ /* 0x000fe20007f3e0ff */
[----:B------:R-:W-:Y:S04]  /*36a40*/  STL.64 [R1+0x1e28], R90 ;  /* 0x001e285a01007387 */ /* 0x000fe80000100a00 */
[----:B------:R3:W-:Y:S01]  /*36a50*/  STL.64 [R1+0x1e18], R12 ;  /* 0x001e180c01007387 */ /* 0x0007e20000100a00 */
[----:B------:R-:W-:-:S03]  /*36a60*/  IMAD.X R22, R23, 0x1, R3, P1 ;  /* 0x0000000117167824 */ /* 0x000fc600008e0603 */
[----:B------:R4:W-:Y:S01]  /*36a70*/  STL.64 [R1+0x1e08], R10 ;  /* 0x001e080a01007387 */ /* 0x0009e20000100a00 */
[----:B------:R-:W-:-:S03]  /*36a80*/  IADD3 R124, P1, R18, R4, RZ ;  /* 0x00000004127c7210 */ /* 0x000fc60007f3e0ff */
[----:B-1----:R-:W2:Y:S04]  /*36a90*/  LDL R97, [R1+0x2504] ;  /* 0x0025040001617983 */ /* 0x002ea80000100800 */
[----:B---3--:R-:W3:Y:S04]  /*36aa0*/  LDL.LU R12, [R1+0x2344] ;  /* 0x00234400010c7983 */ /* 0x008ee80000300800 */
[----:B----4-:R-:W2:Y:S04]  /*36ab0*/  LDL.LU R10, [R1+0x2348] ;  /* 0x00234800010a7983 */ /* 0x010ea80000300800 */
[----:B------:R-:W4:Y:S04]  /*36ac0*/  LDL.LU R13, [R1+0x2354] ;  /* 0x00235400010d7983 */ /* 0x000f280000300800 */
[----:B------:R-:W4:Y:S01]  /*36ad0*/  LDL.LU R11, [R1+0x2358] ;  /* 0x00235800010b7983 */ /* 0x000f220000300800 */
[----:B------:R-:W-:Y:S01]  /*36ae0*/  IMAD.X R18, R19, 0x1, R3, P1 ;  /* 0x0000000113127824 */ /* 0x000fe200008e0603 */
[----:B------:R-:W-:-:S02]  /*36af0*/  IADD3 R14, P1, R8, R4, RZ ;  /* 0x00000004080e7210 */ /* 0x000fc40007f3e0ff */
[----:B------:R-:W4:Y:S03]  /*36b00*/  LDL.LU R96, [R1+0x2364] ;  /* 0x0023640001607983 */ /* 0x000f260000300800 */
[----:B------:R-:W-:-:S04]  /*36b10*/  IMAD.X R8, R9, 0x1, R3, P1 ;  /* 0x0000000109087824 */ /* 0x000fc800008e0603 */
[----:B------:R-:W-:Y:S02]  /*36b20*/  IMAD.MOV.U32 R9, RZ, RZ, R8 ;  /* 0x000000ffff097224 */ /* 0x000fe400078e0008 */
[----:B------:R-:W-:Y:S02]  /*36b30*/  IMAD.MOV.U32 R8, RZ, RZ, R14 ;  /* 0x000000ffff087224 */ /* 0x000fe400078e000e */
[----:B------:R-:W4:Y:S04]  /*36b40*/  LDL.LU R14, [R1+0x2368] ;  /* 0x00236800010e7983 */ /* 0x000f280000300800 */
[----:B------:R-:W4:Y:S04]  /*36b50*/  LDL.LU R95, [R1+0x2374] ;  /* 0x00237400015f7983 */ /* 0x000f280000300800 */
[----:B------:R-:W4:Y:S01]  /*36b60*/  LDL.LU R90, [R1+0x2378] ;  /* 0x00237800015a7983 */ /* 0x000f220000300800 */
[----:B------:R-:W-:-:S02]  /*36b70*/  IMAD.MOV.U32 R251, RZ, RZ, R250 ;  /* 0x000000fffffb7224 */ /* 0x000fc400078e00fa */
[----:B------:R-:W-:Y:S01]  /*36b80*/  IMAD.MOV.U32 R250, RZ, RZ, R150 ;  /* 0x000000fffffa7224 */ /* 0x000fe200078e0096 */
[----:B------:R-:W4:Y:S01]  /*36b90*/  LDL.LU R94, [R1+0x2384] ;  /* 0x00238400015e7983 */ /* 0x000f220000300800 */
[----:B------:R-:W-:Y:S02]  /*36ba0*/  IMAD.MOV.U32 R247, RZ, RZ, R246 ;  /* 0x000000fffff77224 */ /* 0x000fe400078e00f6 */
[----:B------:R-:W-:Y:S01]  /*36bb0*/  IMAD.MOV.U32 R246, RZ, RZ, R149 ;  /* 0x000000fffff67224 */ /* 0x000fe200078e0095 */
[----:B------:R-:W-:Y:S01]  /*36bc0*/  LDGSTS.E [R5+0x39000], desc[UR6][R250.64], P0 ;  /* 0x39000000fa057fae */ /* 0x000fe20008121846 */
[----:B------:R-:W-:Y:S02]  /*36bd0*/  IMAD.MOV.U32 R243, RZ, RZ, R242 ;  /* 0x000000fffff37224 */ /* 0x000fe400078e00f2 */
[----:B------:R-:W-:Y:S01]  /*36be0*/  IMAD.MOV.U32 R242, RZ, RZ, R148 ;  /* 0x000000fffff27224 */ /* 0x000fe200078e0094 */
[----:B------:R-:W-:Y:S01]  /*36bf0*/  LDGSTS.E [R5+0x39400], desc[UR6][R246.64], P0 ;  /* 0x39400000f6057fae */ /* 0x000fe20008121846 */
[----:B------:R-:W-:-:S02]  /*36c00*/  IMAD.MOV.U32 R239, RZ, RZ, R238 ;  /* 0x000000ffffef7224 */ /* 0x000fc400078e00ee */
[----:B------:R-:W-:Y:S01]  /*36c10*/  IMAD.MOV.U32 R238, RZ, RZ, R147 ;  /* 0x000000ffffee7224 */ /* 0x000fe200078e0093 */
[----:B------:R-:W-:Y:S01]  /*36c20*/  LDGSTS.E [R5+0x39800], desc[UR6][R242.64], P0 ;  /* 0x39800000f2057fae */ /* 0x000fe20008121846 */
        /* <DEDUP_REMOVED lines=50> */
[----:B------:R-:W4:Y:S01]  /*36f50*/  LDL.LU R91, [R1+0x2398] ;  /* 0x00239800015b7983 */ /* 0x000f220000300800 */
        /* <DEDUP_REMOVED lines=17> */
[----:B------:R-:W-:Y:S04]  /*37070*/  LDGSTS.E [R5+0x3e800], desc[UR6][R162.64], P0 ;  /* 0x3e800000a2057fae */ /* 0x000fe80008121846 */
[----:B------:R-:W-:Y:S04]  /*37080*/  LDGSTS.E [R5+0x3ec00], desc[UR6][R158.64], P0 ;  /* 0x3ec000009e057fae */ /* 0x000fe80008121846 */
[----:B------:R-:W-:Y:S04]  /*37090*/  LDGSTS.E [R5+0x3f000], desc[UR6][R154.64], P0 ;  /* 0x3f0000009a057fae */ /* 0x000fe80008121846 */
[----:B------:R-:W-:Y:S04]  /*370a0*/  LDGSTS.E [R5+0x3f400], desc[UR6][R22.64], P0 ;  /* 0x3f40000016057fae */ /* 0x000fe80008121846 */
[----:B------:R-:W-:Y:S04]  /*370b0*/  LDGSTS.E [R5+0x3f800], desc[UR6][R18.64], P0 ;  /* 0x3f80000012057fae */ /* 0x000fe80008121846 */
[----:B------:R1:W-:Y:S01]  /*370c0*/  LDGSTS.E [R5+0x3fc00], desc[UR6][R8.64], P0 ;  /* 0x3fc0000008057fae */ /* 0x0003e20008121846 */
[----:B--2---:R-:W-:-:S05]  /*370d0*/  IADD3 R10, P1, R10, R4, RZ ;  /* 0x000000040a0a7210 */ /* 0x004fca0007f3e0ff */
[--C-:B---3--:R-:W-:Y:S01]  /*370e0*/  IMAD.X R12, R12, 0x1, R3.reuse, P1 ;  /* 0x000000010c0c7824 */ /* 0x108fe200008e0603 */
[----:B----4-:R-:W-:Y:S01]  /*370f0*/  IADD3 R11, P2, R11, R4, RZ ;  /* 0x000000040b0b7210 */ /* 0x010fe20007f5e0ff */
[----:B------:R-:W-:Y:S04]  /*37100*/  STL [R1+0x2348], R10 ;  /* 0x0023480a01007387 */ /* 0x000fe80000100800 */
[----:B------:R-:W-:Y:S01]  /*37110*/  IMAD.X R13, R13, 0x1, R3, P2 ;  /* 0x000000010d0d7824 */ /* 0x000fe200010e0603 */
[----:B------:R2:W-:Y:S01]  /*37120*/  STL [R1+0x2344], R12 ;  /* 0x0023440c01007387 */ /* 0x0005e20000100800 */
[----:B-1----:R-:W-:Y:S02]  /*37130*/  VIADD R5, R97, UR13 ;  /* 0x0000000d61057c36 */ /* 0x002fe40008000000 */
[----:B------:R-:W-:Y:S01]  /*37140*/  IMAD.MOV.U32 R98, RZ, RZ, R10 ;  /* 0x000000ffff627224 */ /* 0x000fe200078e000a */
[----:B------:R-:W-:Y:S01]  /*37150*/  STL [R1+0x2358], R11 ;  /* 0x0023580b01007387 */ /* 0x000fe20000100800 */
[----:B------:R-:W-:-:S03]  /*37160*/  IMAD.MOV.U32 R99, RZ, RZ, R12 ;  /* 0x000000ffff637224 */ /* 0x000fc600078e000c */
[----:B------:R1:W-:Y:S04]  /*37170*/  STL [R1+0x2354], R13 ;  /* 0x0023540d01007387 */ /* 0x0003e80000100800 */
[----:B--2---:R-:W2:Y:S01]  /*37180*/  LDL.LU R12, [R1+0x23a8] ;  /* 0x0023a800010c7983 */ /* 0x004ea20000300800 */
[----:B------:R-:W-:-:S03]  /*37190*/  IADD3 R14, P1, R14, R4, RZ ;  /* 0x000000040e0e7210 */ /* 0x000fc60007f3e0ff */
[----:B------:R-:W3:Y:S04]  /*371a0*/  LDL.LU R10, [R1+0x23b8] ;  /* 0x0023b800010a7983 */ /* 0x000ee80000300800 */
[----:B------:R4:W-:Y:S01]  /*371b0*/  LDGSTS.E [R5+0x30200], desc[UR6][R98.64], P0 ;  /* 0x3020000062057fae */ /* 0x0009e20008121846 */
[----:B------:R-:W-:Y:S01]  /*371c0*/  IADD3 R90, P2, R90, R4, RZ ;  /* 0x000000045a5a7210 */ /* 0x000fe20007f5e0ff */
[----:B------:R-:W-:Y:S02]  /*371d0*/  IMAD.X R96, R96, 0x1, R3, P1 ;  /* 0x0000000160607824 */ /* 0x000fe400008e0603 */
[----:B----4-:R-:W-:Y:S02]  /*371e0*/  IMAD.MOV.U32 R99, RZ, RZ, R13 ;  /* 0x000000ffff637224 */ /* 0x010fe400078e000d */
[----:B-1----:R-:W4:Y:S01]  /*371f0*/  LDL.LU R13, [R1+0x23a4] ;  /* 0x0023a400010d7983 */ /* 0x002f220000300800 */
[----:B------:R-:W-:-:S03]  /*37200*/  IMAD.MOV.U32 R98, RZ, RZ, R11 ;  /* 0x000000ffff627224 */ /* 0x000fc600078e000b */
[----:B------:R-:W4:Y:S01]  /*37210*/  LDL.LU R11, [R1+0x23b4] ;  /* 0x0023b400010b7983 */ /* 0x000f220000300800 */
[----:B------:R-:W-:Y:S02]  /*37220*/  IMAD.X R95, R95, 0x1, R3, P2 ;  /* 0x000000015f5f7824 */ /* 0x000fe400010e0603 */
[----:B------:R-:W-:Y:S01]  /*37230*/  IMAD.MOV.U32 R97, RZ, RZ, R96 ;  /* 0x000000ffff617224 */ /* 0x000fe200078e0060 */
[----:B------:R-:W-:Y:S04]  /*37240*/  STL [R1+0x2368], R14 ;  /* 0x0023680e01007387 */ /* 0x000fe80000100800 */
[----:B------:R1:W-:Y:S04]  /*37250*/  STL [R1+0x2364], R96 ;  /* 0x0023646001007387 */ /* 0x0003e80000100800 */
[----:B------:R1:W-:Y:S04]  /*37260*/  STL [R1+0x2378], R90 ;  /* 0x0023785a01007387 */ /* 0x0003e80000100800 */
[----:B------:R1:W-:Y:S02]  /*37270*/  STL [R1+0x2374], R95 ;  /* 0x0023745f01007387 */ /* 0x0003e40000100800 */
[----:B-1----:R-:W-:-:S02]  /*37280*/  IMAD.MOV.U32 R96, RZ, RZ, R14 ;  /* 0x000000ffff607224 */ /* 0x002fc400078e000e */
[----:B------:R-:W4:Y:S04]  /*37290*/  LDL.LU R14, [R1+0x23c8] ;  /* 0x0023c800010e7983 */ /* 0x000f280000300800 */
[----:B------:R1:W-:Y:S04]  /*372a0*/  LDGSTS.E [R5+0x30600], desc[UR6][R98.64], P0 ;  /* 0x3060000062057fae */ /* 0x0003e80008121846 */
[----:B------:R-:W-:Y:S01]  /*372b0*/  LDGSTS.E [R5+0x30a00], desc[UR6][R96.64], P0 ;  /* 0x30a0000060057fae */ /* 0x000fe20008121846 */
[----:B-1----:R-:W-:Y:S02]  /*372c0*/  IMAD.MOV.U32 R98, RZ, RZ, R90 ;  /* 0x000000ffff627224 */ /* 0x002fe400078e005a */
[----:B------:R-:W-:Y:S01]  /*372d0*/  IMAD.MOV.U32 R99, RZ, RZ, R95 ;  /* 0x000000ffff637224 */ /* 0x000fe200078e005f */
[----:B------:R-:W4:Y:S04]  /*372e0*/  LDL.LU R97, [R1+0x23d8] ;  /* 0x0023d80001617983 */ /* 0x000f280000300800 */
[----:B------:R-:W4:Y:S04]  /*372f0*/  LDL.LU R90, [R1+0x23c4] ;  /* 0x0023c400015a7983 */ /* 0x000f280000300800 */
[----:B------:R-:W-:Y:S04]  /*37300*/  LDGSTS.E [R5+0x30e00], desc[UR6][R98.64], P0 ;  /* 0x30e0000062057fae */ /* 0x000fe80008121846 */
[----:B------:R-:W4:Y:S01]  /*37310*/  LDL.LU R98, [R1+0x23d4] ;  /* 0x0023d40001627983 */ /* 0x000f220000300800 */
[----:B------:R-:W-:-:S02]  /*37320*/  IADD3 R93, P1, R93, R4, RZ ;  /* 0x000000045d5d7210 */ /* 0x000fc40007f3e0ff */
[----:B------:R-:W-:-:S03]  /*37330*/  IADD3 R91, P2, R91, R4, RZ ;  /* 0x000000045b5b7210 */ /* 0x000fc60007f5e0ff */
[--C-:B------:R-:W-:Y:S01]  /*37340*/  IMAD.X R94, R94, 0x1, R3.reuse, P1 ;  /* 0x000000015e5e7824 */ /* 0x100fe200008e0603 */
[----:B------:R1:W-:Y:S01]  /*37350*/  STL [R1+0x2388], R93 ;  /* 0x0023885d01007387 */ /* 0x0003e20000100800 */
[----:B------:R-:W-:-:S03]  /*37360*/  IMAD.X R92, R92, 0x1, R3, P2 ;  /* 0x000000015c5c7824 */ /* 0x000fc600010e0603 */
[----:B------:R1:W-:Y:S01]  /*37370*/  STL [R1+0x2384], R94 ;  /* 0x0023845e01007387 */ /* 0x0003e20000100800 */
[----:B------:R-:W-:-:S03]  /*37380*/  IMAD.MOV.U32 R100, RZ, RZ, R93 ;  /* 0x000000ffff647224 */ /* 0x000fc600078e005d */
[----:B------:R1:W-:Y:S04]  /*37390*/  STL [R1+0x2398], R91 ;  /* 0x0023985b01007387 */ /* 0x0003e80000100800 */
[----:B------:R-:W4:Y:S04]  /*373a0*/  LDL.LU R95, [R1+0x23e8] ;  /* 0x0023e800015f7983 */ /* 0x000f280000300800 */
[----:B------:R4:W-:Y:S01]  /*373b0*/  STL [R1+0x2394], R92 ;  /* 0x0023945c01007387 */ /* 0x0009e20000100800 */
[----:B------:R-:W-:-:S03]  /*373c0*/  IMAD.MOV.U32 R101, RZ, RZ, R94 ;  /* 0x000000ffff657224 */ /* 0x000fc600078e005e */
[----:B-1----:R-:W4:Y:S04]  /*373d0*/  LDL.LU R93, [R1+0x23f8] ;  /* 0x0023f800015d7983 */ /* 0x002f280000300800 */
[----:B------:R-:W4:Y:S04]  /*373e0*/  LDL.LU R96, [R1+0x23e4] ;  /* 0x0023e40001607983 */ /* 0x000f280000300800 */
[----:B------:R-:W4:Y:S04]  /*373f0*/  LDL.LU R94, [R1+0x23f4] ;  /* 0x0023f400015e7983 */ /* 0x000f280000300800 */
[----:B------:R1:W-:Y:S02]  /*37400*/  LDGSTS.E [R5+0x31200], desc[UR6][R100.64], P0 ;  /* 0x3120000064057fae */ /* 0x0003e40008121846 */
[----:B-1----:R-:W-:-:S02]  /*37410*/  IMAD.MOV.U32 R100, RZ, RZ, R91 ;  /* 0x000000ffff647224 */ /* 0x002fc400078e005b */
[----:B------:R-:W-:Y:S01]  /*37420*/  IMAD.MOV.U32 R101, RZ, RZ, R92 ;  /* 0x000000ffff657224 */ /* 0x000fe200078e005c */
[----:B------:R-:W4:Y:S04]  /*37430*/  LDL.LU R91, [R1+0x2408] ;  /* 0x00240800015b7983 */ /* 0x000f280000300800 */
[----:B------:R1:W-:Y:S01]  /*37440*/  LDGSTS.E [R5+0x31600], desc[UR6][R100.64], P0 ;  /* 0x3160000064057fae */ /* 0x0003e20008121846 */
[-C--:B--2---:R-:W-:Y:S02]  /*37450*/  IADD3 R12, P1, R12, R4.reuse, RZ ;  /* 0x000000040c0c7210 */ /* 0x084fe40007f3e0ff */
[----:B---3--:R-:W-:-:S03]  /*37460*/  IADD3 R10, P2, R10, R4, RZ ;  /* 0x000000040a0a7210 */ /* 0x008fc60007f5e0ff */
[----:B------:R-:W-:Y:S01]  /*37470*/  STL [R1+0x23a8], R12 ;  /* 0x0023a80c01007387 */ /* 0x000fe20000100800 */
[----:B-1----:R-:W-:Y:S02]  /*37480*/  IMAD.MOV.U32 R100, RZ, RZ, R12 ;  /* 0x000000ffff647224 */ /* 0x002fe400078e000c */
[--C-:B----4-:R-:W-:Y:S02]  /*37490*/  IMAD.X R13, R13, 0x1, R3.reuse, P1 ;  /* 0x000000010d0d7824 */ /* 0x110fe400008e0603 */
[----:B------:R-:W-:-:S03]  /*374a0*/  IMAD.X R11, R11, 0x1, R3, P2 ;  /* 0x000000010b0b7824 */ /* 0x000fc600010e0603 */
[----:B------:R1:W-:Y:S01]  /*374b0*/  STL [R1+0x23a4], R13 ;  /* 0x0023a40d01007387 */ /* 0x0003e20000100800 */
[----:B------:R-:W-:-:S03]  /*374c0*/  IMAD.MOV.U32 R101, RZ, RZ, R13 ;  /* 0x000000ffff657224 */ /* 0x000fc600078e000d */
[----:B------:R-:W-:Y:S04]  /*374d0*/  STL [R1+0x23b8], R10 ;  /* 0x0023b80a01007387 */ /* 0x000fe80000100800 */
[----:B------:R-:W2:Y:S04]  /*374e0*/  LDL.LU R92, [R1+0x2404] ;  /* 0x00240400015c7983 */ /* 0x000ea80000300800 */
[----:B------:R3:W-:Y:S04]  /*374f0*/  STL [R1+0x23b4], R11 ;  /* 0x0023b40b01007387 */ /* 0x0007e80000100800 */
[----:B-1----:R-:W4:Y:S04]  /*37500*/  LDL.LU R13, [R1+0x2414] ;  /* 0x00241400010d7983 */ /* 0x002f280000300800 */
[----:B------:R-:W4:Y:S01]  /*37510*/  LDL.LU R12, [R1+0x2418] ;  /* 0x00241800010c7983 */ /* 0x000f220000300800 */
[----:B------:R-:W-:-:S03]  /*37520*/  IADD3 R14, P1, R14, R4, RZ ;  /* 0x000000040e0e7210 */ /* 0x000fc60007f3e0ff */
[----:B------:R1:W-:Y:S04]  /*37530*/  LDGSTS.E [R5+0x31a00], desc[UR6][R100.64], P0 ;  /* 0x31a0000064057fae */ /* 0x0003e80008121846 */
[----:B------:R-:W-:Y:S01]  /*37540*/  LDGSTS.E [R5+0x31e00], desc[UR6][R10.64], P0 ;  /* 0x31e000000a057fae */ /* 0x000fe20008121846 */
[----:B------:R-:W-:-:S03]  /*37550*/  IADD3 R97, P2, R97, R4, RZ ;  /* 0x0000000461617210 */ /* 0x000fc60007f5e0ff */
[----:B---3--:R-:W3:Y:S01]  /*37560*/  LDL.LU R11, [R1+0x2424] ;  /* 0x00242400010b7983 */ /* 0x008ee20000300800 */
[----:B------:R-:W-:-:S03]  /*37570*/  IMAD.X R90, R90, 0x1, R3, P1 ;  /* 0x000000015a5a7824 */ /* 0x000fc600008e0603 */
[----:B------:R-:W3:Y:S04]  /*37580*/  LDL.LU R10, [R1+0x2428] ;  /* 0x00242800010a7983 */ /* 0x000ee80000300800 */
[----:B------:R-:W-:Y:S01]  /*37590*/  STL [R1+0x23c8], R14 ;  /* 0x0023c80e01007387 */ /* 0x000fe20000100800 */
[----:B-1----:R-:W-:-:S03]  /*375a0*/  IMAD.MOV.U32 R101, RZ, RZ, R90 ;  /* 0x000000ffff657224 */ /* 0x002fc600078e005a */
[----:B------:R1:W-:Y:S01]  /*375b0*/  STL [R1+0x23c4], R90 ;  /* 0x0023c45a01007387 */ /* 0x0003e20000100800 */
[----:B------:R-:W-:-:S03]  /*375c0*/  IMAD.MOV.U32 R100, RZ, RZ, R14 ;  /* 0x000000ffff647224 */ /* 0x000fc600078e000e */
[----:B------:R-:W-:Y:S01]  /*375d0*/  STL [R1+0x23d8], R97 ;  /* 0x0023d86101007387 */ /* 0x000fe20000100800 */
[----:B------:R-:W-:-:S03]  /*375e0*/  IMAD.X R98, R98, 0x1, R3, P2 ;  /* 0x0000000162627824 */ /* 0x000fc600010e0603 */
[----:B------:R1:W-:Y:S04]  /*375f0*/  LDGSTS.E [R5+0x32200], desc[UR6][R100.64], P0 ;  /* 0x3220000064057fae */ /* 0x0003e80008121846 */
[----:B-1----:R-:W3:Y:S04]  /*37600*/  LDL.LU R90, [R1+0x2434] ;  /* 0x00243400015a7983 */ /* 0x002ee80000300800 */
[----:B------:R1:W-:Y:S04]  /*37610*/  STL [R1+0x23d4], R98 ;  /* 0x0023d46201007387 */ /* 0x0003e80000100800 */
[----:B------:R-:W3:Y:S01]  /*37620*/  LDL.LU R14, [R1+0x2438] ;  /* 0x00243800010e7983 */ /* 0x000ee20000300800 */
[----:B------:R-:W-:Y:S01]  /*37630*/  IADD3 R95, P1, R95, R4, RZ ;  /* 0x000000045f5f7210 */ /* 0x000fe20007f3e0ff */
[----:B------:R-:W-:-:S02]  /*37640*/  IMAD.MOV.U32 R99, RZ, RZ, R98 ;  /* 0x000000ffff637224 */ /* 0x000fc400078e0062 */
[----:B-1----:R-:W-:Y:S01]  /*37650*/  IMAD.MOV.U32 R98, RZ, RZ, R97 ;  /* 0x000000ffff627224 */ /* 0x002fe200078e0061 */
[----:B------:R-:W-:Y:S01]  /*37660*/  IADD3 R93, P2, R93, R4, RZ ;  /* 0x000000045d5d7210 */ /* 0x000fe20007f5e0ff */
[----:B------:R-:W-:Y:S01]  /*37670*/  STL [R1+0x23e8], R95 ;  /* 0x0023e85f01007387 */ /* 0x000fe20000100800 */
[----:B------:R-:W-:-:S03]  /*37680*/  IMAD.X R96, R96, 0x1, R3, P1 ;  /* 0x0000000160607824 */ /* 0x000fc600008e0603 */
[----:B------:R-:W-:Y:S01]  /*37690*/  LDGSTS.E [R5+0x32600], desc[UR6][R98.64], P0 ;  /* 0x3260000062057fae */ /* 0x000fe20008121846 */
[----:B------:R-:W-:-:S03]  /*376a0*/  IMAD.X R94, R94, 0x1, R3, P2 ;  /* 0x000000015e5e7824 */ /* 0x000fc600010e0603 */
[----:B------:R1:W-:Y:S01]  /*376b0*/  STL [R1+0x23e4], R96 ;  /* 0x0023e46001007387 */ /* 0x0003e20000100800 */
[----:B------:R-:W-:-:S03]  /*376c0*/  IMAD.MOV.U32 R97, RZ, RZ, R96 ;  /* 0x000000ffff617224 */ /* 0x000fc600078e0060 */
[----:B------:R-:W-:Y:S04]  /*376d0*/  STL [R1+0x23f8], R93 ;  /* 0x0023f85d01007387 */ /* 0x000fe80000100800 */
[----:B------:R1:W-:Y:S02]  /*376e0*/  STL [R1+0x23f4], R94 ;  /* 0x0023f45e01007387 */ /* 0x0003e40000100800 */
[----:B-1----:R-:W-:Y:S02]  /*376f0*/  IMAD.MOV.U32 R96, RZ, RZ, R95 ;  /* 0x000000ffff607224 */ /* 0x002fe400078e005f */
[----:B------:R-:W3:Y:S01]  /*37700*/  LDL.LU.64 R98, [R1+0x1f30] ;  /* 0x001f300001627983 */ /* 0x000ee20000300a00 */
[----:B------:R-:W-:-:S03]  /*37710*/  IMAD.MOV.U32 R95, RZ, RZ, R94 ;  /* 0x000000ffff5f7224 */ /* 0x000fc600078e005e */
[----:B------:R-:W-:Y:S01]  /*37720*/  LDGSTS.E [R5+0x32a00], desc[UR6][R96.64], P0 ;  /* 0x32a0000060057fae */ /* 0x000fe20008121846 */
[----:B------:R-:W-:Y:S01]  /*37730*/  IADD3 R91, P1, R91, R4, RZ ;  /* 0x000000045b5b7210 */ /* 0x000fe20007f3e0ff */
[----:B------:R-:W-:-:S05]  /*37740*/  IMAD.MOV.U32 R94, RZ, RZ, R93 ;  /* 0x000000ffff5e7224 */ /* 0x000fca00078e005d */
[----:B------:R-:W-:Y:S04]  /*37750*/  LDGSTS.E [R5+0x32e00], desc[UR6][R94.64], P0 ;  /* 0x32e000005e057fae */ /* 0x000fe80008121846 */
[----:B------:R-:W3:Y:S04]  /*37760*/  LDL.LU.64 R96, [R1+0x1f20] ;  /* 0x001f200001607983 */ /* 0x000ee80000300a00 */
[----:B------:R-:W-:Y:S01]  /*37770*/  STL [R1+0x2408], R91 ;  /* 0x0024085b01007387 */ /* 0x000fe20000100800 */
[----:B------:R-:W-:Y:S02]  /*37780*/  IMAD.MOV.U32 R100, RZ, RZ, R91 ;  /* 0x000000ffff647224 */ /* 0x000fe400078e005b */
[----:B--2---:R-:W-:-:S05]  /*37790*/  IMAD.X R92, R92, 0x1, R3, P1 ;  /* 0x000000015c5c7824 */ /* 0x004fca00008e0603 */
[----:B------:R1:W-:Y:S01]  /*377a0*/  STL [R1+0x2404], R92 ;  /* 0x0024045c01007387 */ /* 0x0003e20000100800 */
[----:B----4-:R-:W-:-:S05]  /*377b0*/  IADD3 R12, P2, R12, R4, RZ ;  /* 0x000000040c0c7210 */ /* 0x010fca0007f5e0ff */
[----:B------:R-:W-:Y:S01]  /*377c0*/  STL [R1+0x2418], R12 ;  /* 0x0024180c01007387 */ /* 0x000fe20000100800 */
[----:B------:R-:W-:-:S03]  /*377d0*/  IMAD.X R13, R13, 0x1, R3, P2 ;  /* 0x000000010d0d7824 */ /* 0x000fc600010e0603 */
[----:B------:R-:W2:Y:S01]  /*377e0*/  LDL.LU.64 R94, [R1+0x1f10] ;  /* 0x001f1000015e7983 */ /* 0x000ea20000300a00 */
[----:B------:R-:W-:-:S03]  /*377f0*/  IMAD.MOV.U32 R101, RZ, RZ, R92 ;  /* 0x000000ffff657224 */ /* 0x000fc600078e005c */
[----:B------:R4:W-:Y:S04]  /*37800*/  STL [R1+0x2414], R13 ;  /* 0x0024140d01007387 */ /* 0x0009e80000100800 */
[----:B-1----:R-:W2:Y:S04]  /*37810*/  LDL.LU.64 R92, [R1+0x1f00] ;  /* 0x001f0000015c7983 */ /* 0x002ea80000300a00 */
[----:B------:R1:W-:Y:S01]  /*37820*/  LDGSTS.E [R5+0x33200], desc[UR6][R100.64], P0 ;  /* 0x3320000064057fae */ /* 0x0003e20008121846 */
[----:B---3--:R-:W-:-:S05]  /*37830*/  IADD3 R10, P1, R10, R4, RZ ;  /* 0x000000040a0a7210 */ /* 0x008fca0007f3e0ff */
[----:B------:R-:W-:Y:S02]  /*37840*/  IMAD.X R11, R11, 0x1, R3, P1 ;  /* 0x000000010b0b7824 */ /* 0x000fe400008e0603 */
[----:B-1----:R-:W-:Y:S02]  /*37850*/  IMAD.MOV.U32 R100, RZ, RZ, R12 ;  /* 0x000000ffff647224 */ /* 0x002fe400078e000c */
[----:B------:R-:W-:Y:S02]  /*37860*/  IMAD.MOV.U32 R101, RZ, RZ, R13 ;  /* 0x000000ffff657224 */ /* 0x000fe400078e000d */
[----:B----4-:R-:W3:Y:S04]  /*37870*/  LDL.LU.64 R12, [R1+0x1ef0] ;  /* 0x001ef000010c7983 */ /* 0x010ee80000300a00 */
[----:B------:R-:W-:Y:S04]  /*37880*/  STL [R1+0x2428], R10 ;  /* 0x0024280a01007387 */ /* 0x000fe80000100800 */
[----:B------:R1:W-:Y:S01]  /*37890*/  LDGSTS.E [R5+0x33600], desc[UR6][R100.64], P0 ;  /* 0x3360000064057fae */ /* 0x0003e20008121846 */
[----:B------:R-:W-:-:S03]  /*378a0*/  IADD3 R14, P2, R14, R4, RZ ;  /* 0x000000040e0e7210 */ /* 0x000fc60007f5e0ff */
[----:B------:R4:W-:Y:S01]  /*378b0*/  STL [R1+0x2424], R11 ;  /* 0x0024240b01007387 */ /* 0x0009e20000100800 */
[----:B-1----:R-:W-:-:S03]  /*378c0*/  IMAD.MOV.U32 R100, RZ, RZ, R10 ;  /* 0x000000ffff647224 */ /* 0x002fc600078e000a */
[----:B------:R-:W-:Y:S01]  /*378d0*/  STL [R1+0x2438], R14 ;  /* 0x0024380e01007387 */ /* 0x000fe20000100800 */
[----:B------:R-:W-:Y:S02]  /*378e0*/  IMAD.MOV.U32 R101, RZ, RZ, R11 ;  /* 0x000000ffff657224 */ /* 0x000fe400078e000b */
[----:B------:R-:W-:Y:S01]  /*378f0*/  IMAD.X R90, R90, 0x1, R3, P2 ;  /* 0x000000015a5a7824 */ /* 0x000fe200010e0603 */
[----:B----4-:R-:W4:Y:S04]  /*37900*/  LDL.LU.64 R10, [R1+0x1ee0] ;  /* 0x001ee000010a7983 */ /* 0x010f280000300a00 */
[----:B------:R1:W-:Y:S04]  /*37910*/  LDGSTS.E [R5+0x33a00], desc[UR6][R100.64], P0 ;  /* 0x33a0000064057fae */ /* 0x0003e80008121846 */
[----:B------:R1:W-:Y:S02]  /*37920*/  STL [R1+0x2434], R90 ;  /* 0x0024345a01007387 */ /* 0x0003e40000100800 */
[----:B-1----:R-:W-:-:S02]  /*37930*/  IMAD.MOV.U32 R101, RZ, RZ, R90 ;  /* 0x000000ffff657224 */ /* 0x002fc400078e005a */
[----:B------:R-:W4:Y:S04]  /*37940*/  LDL.LU.64 R90, [R1+0x1ed0] ;  /* 0x001ed000015a7983 */ /* 0x000f280000300a00 */
[----:B------:R-:W4:Y:S04]  /*37950*/  LDL.LU.64 R110, [R1+0x1ec0] ;  /* 0x001ec000016e7983 */ /* 0x000f280000300a00 */
[----:B------:R-:W4:Y:S04]  /*37960*/  LDL.LU.64 R108, [R1+0x1eb0] ;  /* 0x001eb000016c7983 */ /* 0x000f280000300a00 */
[----:B------:R-:W4:Y:S04]  /*37970*/  LDL.LU.64 R106, [R1+0x1ea0] ;  /* 0x001ea000016a7983 */ /* 0x000f280000300a00 */
[----:B------:R-:W4:Y:S01]  /*37980*/  LDL.LU.64 R104, [R1+0x1e90] ;  /* 0x001e900001687983 */ /* 0x000f220000300a00 */
[----:B------:R-:W-:-:S03]  /*37990*/  IMAD.MOV.U32 R100, RZ, RZ, R14 ;  /* 0x000000ffff647224 */ /* 0x000fc600078e000e */
[----:B------:R-:W4:Y:S01]  /*379a0*/  LDL.LU.64 R102, [R1+0x1e80] ;  /* 0x001e800001667983 */ /* 0x000f220000300a00 */
[----:B------:R-:W-:-:S03]  /*379b0*/  IADD3 R116, P1, R98, R4, RZ ;  /* 0x0000000462747210 */ /* 0x000fc60007f3e0ff */
[----:B------:R1:W-:Y:S02]  /*379c0*/  LDGSTS.E [R5+0x33e00], desc[UR6][R100.64], P0 ;  /* 0x33e0000064057fae */ /* 0x0003e40008121846 */
[----:B------:R-:W-:Y:S01]  /*379d0*/  IMAD.X R117, R99, 0x1, R3, P1 ;  /* 0x0000000163757824 */ /* 0x000fe200008e0603 */
[----:B------:R-:W-:-:S04]  /*379e0*/  IADD3 R118, P1, R96, R4, RZ ;  /* 0x0000000460767210 */ /* 0x000fc80007f3e0ff */
[----:B------:R1:W-:Y:S04]  /*379f0*/  LDGSTS.E [R5+0x34200], desc[UR6][R116.64], P0 ;  /* 0x3420000074057fae */ /* 0x0003e80008121846 */
[----:B------:R-:W4:Y:S04]  /*37a00*/  LDL.LU.64 R100, [R1+0x1e70] ;  /* 0x001e700001647983 */ /* 0x000f280000300a00 */
[----:B------:R-:W4:Y:S01]  /*37a10*/  LDL.LU.64 R98, [R1+0x1e60] ;  /* 0x001e600001627983 */ /* 0x000f220000300a00 */
[----:B------:R-:W-:-:S03]  /*37a20*/  IMAD.X R119, R97, 0x1, R3, P1 ;  /* 0x0000000161777824 */ /* 0x000fc600008e0603 */
[----:B------:R-:W4:Y:S04]  /*37a30*/  LDL.LU.64 R96, [R1+0x1e50] ;  /* 0x001e500001607983 */ /* 0x000f280000300a00 */
[----:B------:R1:W-:Y:S01]  /*37a40*/  LDGSTS.E [R5+0x34600], desc[UR6][R118.64], P0 ;  /* 0x3460000076057fae */ /* 0x0003e20008121846 */
[----:B--2---:R-:W-:-:S05]  /*37a50*/  IADD3 R120, P1, R94, R4, RZ ;  /* 0x000000045e787210 */ /* 0x004fca0007f3e0ff */
[----:B------:R-:W-:Y:S02]  /*37a60*/  IMAD.X R121, R95, 0x1, R3, P1 ;  /* 0x000000015f797824 */ /* 0x000fe400008e0603 */
[----:B------:R-:W2:Y:S01]  /*37a70*/  LDL.LU.64 R94, [R1+0x1e40] ;  /* 0x001e4000015e7983 */ /* 0x000ea20000300a00 */
[----:B------:R-:W-:-:S03]  /*37a80*/  IADD3 R122, P1, R92, R4, RZ ;  /* 0x000000045c7a7210 */ /* 0x000fc60007f3e0ff */
[----:B------:R1:W-:Y:S02]  /*37a90*/  LDGSTS.E [R5+0x34a00], desc[UR6][R120.64], P0 ;  /* 0x34a0000078057fae */ /* 0x0003e40008121846 */
[----:B------:R-:W-:Y:S02]  /*37aa0*/  IMAD.X R123, R93, 0x1, R3, P1 ;  /* 0x000000015d7b7824 */ /* 0x000fe400008e0603 */
[----:B------:R-:W2:Y:S04]  /*37ab0*/  LDL.LU.64 R92, [R1+0x1e30] ;  /* 0x001e3000015c7983 */ /* 0x000ea80000300a00 */
[----:B------:R1:W-:Y:S01]  /*37ac0*/  LDGSTS.E [R5+0x34e00], desc[UR6][R122.64], P0 ;  /* 0x34e000007a057fae */ /* 0x0003e20008121846 */
[----:B---3--:R-:W-:-:S05]  /*37ad0*/  IADD3 R124, P1, R12, R4, RZ ;  /* 0x000000040c7c7210 */ /* 0x008fca0007f3e0ff */
[----:B------:R-:W-:Y:S02]  /*37ae0*/  IMAD.X R125, R13, 0x1, R3, P1 ;  /* 0x000000010d7d7824 */ /* 0x000fe400008e0603 */
[----:B------:R-:W3:Y:S04]  /*37af0*/  LDL.LU.64 R12, [R1+0x1e20] ;  /* 0x001e2000010c7983 */ /* 0x000ee80000300a00 */
[----:B------:R1:W-:Y:S01]  /*37b00*/  LDGSTS.E [R5+0x35200], desc[UR6][R124.64], P0 ;  /* 0x352000007c057fae */ /* 0x0003e20008121846 */
[----:B----4-:R-:W-:-:S05]  /*37b10*/  IADD3 R126, P1, R10, R4, RZ ;  /* 0x000000040a7e7210 */ /* 0x010fca0007f3e0ff */
[----:B------:R-:W-:Y:S02]  /*37b20*/  IMAD.X R127, R11, 0x1, R3, P1 ;  /* 0x000000010b7f7824 */ /* 0x000fe400008e0603 */
[----:B------:R-:W4:Y:S04]  /*37b30*/  LDL.LU.64 R10, [R1+0x1e10] ;  /* 0x001e1000010a7983 */ /* 0x000f280000300a00 */
[----:B------:R1:W-:Y:S01]  /*37b40*/  LDGSTS.E [R5+0x35600], desc[UR6][R126.64], P0 ;  /* 0x356000007e057fae */ /* 0x0003e20008121846 */
[----:B------:R-:W-:-:S05]  /*37b50*/  IADD3 R128, P1, R90, R4, RZ ;  /* 0x000000045a807210 */ /* 0x000fca0007f3e0ff */
[----:B------:R-:W-:Y:S02]  /*37b60*/  IMAD.X R129, R91, 0x1, R3, P1 ;  /* 0x000000015b817824 */ /* 0x000fe400008e0603 */
[----:B------:R-:W4:Y:S01]  /*37b70*/  LDL.LU.64 R90, [R1+0x1e00] ;  /* 0x001e0000015a7983 */ /* 0x000f220000300a00 */
[----:B------:R-:W-:-:S03]  /*37b80*/  IADD3 R130, P1, R110, R4, RZ ;  /* 0x000000046e827210 */ /* 0x000fc60007f3e0ff */
[----:B------:R1:W-:Y:S02]  /*37b90*/  LDGSTS.E [R5+0x35a00], desc[UR6][R128.64], P0 ;  /* 0x35a0000080057fae */ /* 0x0003e40008121846 */
[--C-:B------:R-:W-:Y:S01]  /*37ba0*/  IMAD.X R131, R111, 0x1, R3.reuse, P1 ;  /* 0x000000016f837824 */ /* 0x100fe200008e0603 */
[-C--:B------:R-:W-:Y:S01]  /*37bb0*/  IADD3 R132, P1, R108, R4.reuse, RZ ;  /* 0x000000046c847210 */ /* 0x080fe20007f3e0ff */
[----:B------:R1:W-:Y:S04]  /*37bc0*/  STL.64 [R1+0x1f30], R116 ;  /* 0x001f307401007387 */ /* 0x0003e80000100a00 */
[--C-:B------:R-:W-:Y:S01]  /*37bd0*/  IMAD.X R133, R109, 0x1, R3.reuse, P1 ;  /* 0x000000016d857824 */ /* 0x100fe200008e0603 */
[-C--:B------:R-:W-:Y:S01]  /*37be0*/  IADD3 R134, P1, R106, R4.reuse, RZ ;  /* 0x000000046a867210 */ /* 0x080fe20007f3e0ff */
[----:B------:R1:W-:Y:S04]  /*37bf0*/  LDGSTS.E [R5+0x35e00], desc[UR6][R130.64], P0 ;  /* 0x35e0000082057fae */ /* 0x0003e80008121846 */
        /* <DEDUP_REMOVED lines=15> */
[----:B------:R-:W-:Y:S01]  /*37cf0*/  IMAD.X R145, R97, 0x1, R3, P1 ;  /* 0x0000000161917824 */ /* 0x000fe200008e0603 */
[----:B------:R1:W-:Y:S04]  /*37d00*/  STL.64 [R1+0x1ef0], R124 ;  /* 0x001ef07c01007387 */ /* 0x0003e80000100a00 */
[----:B------:R1:W-:Y:S04]  /*37d10*/  STL.64 [R1+0x1ee0], R126 ;  /* 0x001ee07e01007387 */ /* 0x0003e80000100a00 */
[----:B------:R1:W-:Y:S04]  /*37d20*/  STL.64 [R1+0x1ed0], R128 ;  /* 0x001ed08001007387 */ /* 0x0003e80000100a00 */
[----:B------:R1:W-:Y:S04]  /*37d30*/  STL.64 [R1+0x1ec0], R130 ;  /* 0x001ec08201007387 */ /* 0x0003e80000100a00 */
[----:B------:R1:W-:Y:S01]  /*37d40*/  LDGSTS.E [R5+0x36a00], desc[UR6][R136.64], P0 ;  /* 0x36a0000088057fae */ /* 0x0003e20008121846 */
[----:B--2---:R-:W-:-:S03]  /*37d50*/  IADD3 R146, P1, R94, R4, RZ ;  /* 0x000000045e927210 */ /* 0x004fc60007f3e0ff */
[----:B------:R2:W-:Y:S02]  /*37d60*/  STL.64 [R1+0x1eb0], R132 ;  /* 0x001eb08401007387 */ /* 0x0005e40000100a00 */
[----:B------:R-:W-:Y:S02]  /*37d70*/  IMAD.X R147, R95, 0x1, R3, P1 ;  /* 0x000000015f937824 */ /* 0x000fe400008e0603 */
[----:B------:R1:W-:Y:S01]  /*37d80*/  LDGSTS.E [R5+0x36e00], desc[UR6][R138.64], P0 ;  /* 0x36e000008a057fae */ /* 0x0003e20008121846 */
[----:B------:R-:W-:-:S03]  /*37d90*/  IADD3 R148, P1, R92, R4, RZ ;  /* 0x000000045c947210 */ /* 0x000fc60007f3e0ff */
[----:B------:R2:W-:Y:S02]  /*37da0*/  STL.64 [R1+0x1ea0], R134 ;  /* 0x001ea08601007387 */ /* 0x0005e40000100a00 */
[----:B------:R-:W-:Y:S02]  /*37db0*/  IMAD.X R149, R93, 0x1, R3, P1 ;  /* 0x000000015d957824 */ /* 0x000fe400008e0603 */
[----:B------:R1:W-:Y:S04]  /*37dc0*/  LDGSTS.E [R5+0x37200], desc[UR6][R140.64], P0 ;  /* 0x372000008c057fae */ /* 0x0003e80008121846 */
[----:B------:R2:W-:Y:S01]  /*37dd0*/  STL.64 [R1+0x1e90], R136 ;  /* 0x001e908801007387 */ /* 0x0005e20000100a00 */
[----:B---3--:R-:W-:-:S03]  /*37de0*/  IADD3 R150, P1, R12, R4, RZ ;  /* 0x000000040c967210 */ /* 0x008fc60007f3e0ff */
[----:B------:R3:W-:Y:S02]  /*37df0*/  LDGSTS.E [R5+0x37600], desc[UR6][R142.64], P0 ;  /* 0x376000008e057fae */ /* 0x0007e40008121846 */
[----:B------:R-:W-:Y:S02]  /*37e00*/  IMAD.X R151, R13, 0x1, R3, P1 ;  /* 0x000000010d977824 */ /* 0x000fe400008e0603 */
[----:B------:R3:W-:Y:S04]  /*37e10*/  STL.64 [R1+0x1e80], R138 ;  /* 0x001e808a01007387 */ /* 0x0007e80000100a00 */
[----:B------:R1:W-:Y:S01]  /*37e20*/  LDGSTS.E [R5+0x37a00], desc[UR6][R144.64], P0 ;  /* 0x37a0000090057fae */ /* 0x0003e20008121846 */
[----:B----4-:R-:W-:-:S03]  /*37e30*/  IADD3 R12, P1, R10, R4, RZ ;  /* 0x000000040a0c7210 */ /* 0x010fc60007f3e0ff */
[----:B------:R4:W-:Y:S02]  /*37e40*/  STL.64 [R1+0x1e70], R140 ;  /* 0x001e708c01007387 */ /* 0x0009e40000100a00 */
[----:B------:R-:W-:Y:S02]  /*37e50*/  IMAD.X R13, R11, 0x1, R3, P1 ;  /* 0x000000010b0d7824 */ /* 0x000fe400008e0603 */
[----:B------:R1:W-:Y:S04]  /*37e60*/  LDGSTS.E [R5+0x37e00], desc[UR6][R146.64], P0 ;  /* 0x37e0000092057fae */ /* 0x0003e80008121846 */
[----:B------:R4:W-:Y:S01]  /*37e70*/  STL.64 [R1+0x1e60], R142 ;  /* 0x001e608e01007387 */ /* 0x0009e20000100a00 */
        /* <DEDUP_REMOVED lines=13> */
[----:B------:R-:W-:Y:S01]  /*37f50*/  IMAD.MOV.U32 R249, RZ, RZ, R248 ;  /* 0x000000fffff97224 */ /* 0x000fe200078e00f8 */
[----:B------:R1:W-:Y:S03]  /*37f60*/  LDGSTS.E [R5+0x38a00], desc[UR6][R12.64], P0 ;  /* 0x38a000000c057fae */ /* 0x0003e60008121846 */
        /* <DEDUP_REMOVED lines=9> */
[----:B------:R1:W5:Y:S04]  /*38000*/  LDL.LU R90, [R1+0x2994] ;  /* 0x00299400015a7983 */ /* 0x0003680000300800 */
[--C-:B------:R-:W-:Y:S01]  /*38010*/  IMAD.X R224, R225, 0x1, R3.reuse, P1 ;  /* 0x00000001e1e07824 */ /* 0x100fe200008e0603 */
[-C--:B------:R-:W-:Y:S01]  /*38020*/  IADD3 R97, P1, R220, R4.reuse, RZ ;  /* 0x00000004dc617210 */ /* 0x080fe20007f3e0ff */
[----:B------:R-:W-:Y:S01]  /*38030*/  IMAD.MOV.U32 R245, RZ, RZ, R244 ;  /* 0x000000fffff57224 */ /* 0x000fe200078e00f4 */
[----:B------:R1:W-:Y:S03]  /*38040*/  LDGSTS.E [R5+0x39200], desc[UR6][R248.64], P0 ;  /* 0x39200000f8057fae */ /* 0x0003e60008121846 */
[----:B------:R-:W-:Y:S01]  /*38050*/  IMAD.X R220, R221, 0x1, R3, P1 ;  /* 0x00000001dddc7824 */ /* 0x000fe200008e0603 */
[----:B------:R-:W-:-:S05]  /*38060*/  IADD3 R98, P1, R216, R4, RZ ;  /* 0x00000004d8627210 */ /* 0x000fca0007f3e0ff */
[----:B------:R-:W-:Y:S01]  /*38070*/  IMAD.X R216, R217, 0x1, R3, P1 ;  /* 0x00000001d9d87824 */ /* 0x000fe200008e0603 */
[----:B------:R-:W-:-:S05]  /*38080*/  IADD3 R99, P1, R212, R4, RZ ;  /* 0x00000004d4637210 */ /* 0x000fca0007f3e0ff */
[----:B------:R-:W-:Y:S01]  /*38090*/  IMAD.X R212, R213, 0x1, R3, P1 ;  /* 0x00000001d5d47824 */ /* 0x000fe200008e0603 */
[----:B-1----:R-:W-:-:S05]  /*380a0*/  IADD3 R100, P1, R208, R4, RZ ;  /* 0x00000004d0647210 */ /* 0x002fca0007f3e0ff */
        /* <DEDUP_REMOVED lines=25> */
[----:B------:R-:W-:Y:S01]  /*38240*/  IADD3 R113, P1, R156, R4, RZ ;  /* 0x000000049c717210 */ /* 0x000fe20007f3e0ff */
[----:B------:R1:W-:Y:S01]  /*38250*/  STL.64 [R1+0x1e20], R150 ;  /* 0x001e209601007387 */ /* 0x0003e20000100a00 */
[----:B------:R-:W-:-:S03]  /*38260*/  IMAD.MOV.U32 R244, RZ, RZ, R91 ;  /* 0x000000fffff47224 */ /* 0x000fc600078e005b */
[----:B------:R-:W-:Y:S01]  /*38270*/  IMAD.X R156, R157, 0x1, R3, P1 ;  /* 0x000000019d9c7824 */ /* 0x000fe200008e0603 */
[----:B------:R-:W-:Y:S01]  /*38280*/  IADD3 R114, P1, R152, R4, RZ ;  /* 0x0000000498727210 */ /* 0x000fe20007f3e0ff */
[----:B------:R1:W5:Y:S01]  /*38290*/  LDL.LU R91, [R1+0x2990] ;  /* 0x00299000015b7983 */ /* 0x0003620000300800 */
[----:B------:R-:W-:Y:S02]  /*382a0*/  IMAD.MOV.U32 R241, RZ, RZ, R240 ;  /* 0x000000fffff17224 */ /* 0x000fe400078e00f0 */
[----:B------:R-:W-:Y:S01]  /*382b0*/  IMAD.MOV.U32 R240, RZ, RZ, R92 ;  /* 0x000000fffff07224 */ /* 0x000fe200078e005c */
[----:B------:R1:W-:Y:S01]  /*382c0*/  STL.64 [R1+0x1e10], R12 ;  /* 0x001e100c01007387 */ /* 0x0003e20000100a00 */
[----:B------:R-:W-:Y:S02]  /*382d0*/  IMAD.MOV.U32 R237, RZ, RZ, R236 ;  /* 0x000000ffffed7224 */ /* 0x000fe400078e00ec */
[----:B------:R-:W-:Y:S01]  /*382e0*/  IMAD.MOV.U32 R236, RZ, RZ, R93 ;  /* 0x000000ffffec7224 */ /* 0x000fe200078e005d */
[----:B------:R1:W5:Y:S01]  /*382f0*/  LDL.LU R92, [R1+0x298c] ;  /* 0x00298c00015c7983 */ /* 0x0003620000300800 */
[----:B------:R-:W-:-:S02]  /*38300*/  IMAD.MOV.U32 R233, RZ, RZ, R232 ;  /* 0x000000ffffe97224 */ /* 0x000fc400078e00e8 */
[----:B------:R-:W-:Y:S01]  /*38310*/  IMAD.X R152, R153, 0x1, R3, P1 ;  /* 0x0000000199987824 */ /* 0x000fe200008e0603 */
[----:B------:R1:W-:Y:S01]  /*38320*/  STL.64 [R1+0x1e00], R10 ;  /* 0x001e000a01007387 */ /* 0x0003e20000100a00 */
[----:B------:R-:W-:Y:S01]  /*38330*/  IMAD.MOV.U32 R232, RZ, RZ, R94 ;  /* 0x000000ffffe87224 */ /* 0x000fe200078e005e */
[----:B------:R-:W-:Y:S01]  /*38340*/  IADD3 R115, P1, R20, R4, RZ ;  /* 0x0000000414737210 */ /* 0x000fe20007f3e0ff */
[----:B------:R-:W-:Y:S01]  /*38350*/  IMAD.MOV.U32 R229, RZ, RZ, R228 ;  /* 0x000000ffffe57224 */ /* 0x000fe200078e00e4 */
[----:B------:R1:W5:Y:S01]  /*38360*/  LDL.LU R93, [R1+0x2988] ;  /* 0x00298800015d7983 */ /* 0x0003620000300800 */
[----:B------:R-:W-:Y:S02]  /*38370*/  IMAD.MOV.U32 R228, RZ, RZ, R95 ;  /* 0x000000ffffe47224 */ /* 0x000fe400078e005f */
[----:B------:R-:W-:Y:S01]  /*38380*/  IMAD.MOV.U32 R225, RZ, RZ, R224 ;  /* 0x000000ffffe17224 */ /* 0x000fe200078e00e0 */
[----:B------:R1:W5:Y:S01]  /*38390*/  LDL.LU R94, [R1+0x2984] ;  /* 0x00298400015e7983 */ /* 0x0003620000300800 */
[----:B------:R-:W-:-:S02]  /*383a0*/  IMAD.MOV.U32 R224, RZ, RZ, R96 ;  /* 0x000000ffffe07224 */ /* 0x000fc400078e0060 */
[----:B------:R-:W-:Y:S01]  /*383b0*/  IMAD.MOV.U32 R221, RZ, RZ, R220 ;  /* 0x000000ffffdd7224 */ /* 0x000fe200078e00dc */
[----:B------:R1:W5:Y:S01]  /*383c0*/  LDL.LU R95, [R1+0x2980] ;  /* 0x00298000015f7983 */ /* 0x0003620000300800 */
[----:B------:R-:W-:Y:S02]  /*383d0*/  IMAD.MOV.U32 R220, RZ, RZ, R97 ;  /* 0x000000ffffdc7224 */ /* 0x000fe400078e0061 */
        /* <DEDUP_REMOVED lines=8> */
[----:B------:R-:W-:Y:S01]  /*38460*/  IMAD.X R20, R21, 0x1, R3, P1 ;  /* 0x0000000115147824 */ /* 0x000fe200008e0603 */
        /* <DEDUP_REMOVED lines=19> */
[----:B------:R-:W-:Y:S01]  /*385a0*/  IMAD.X R16, R17, 0x1, R3, P1 ;  /* 0x0000000111107824 */ /* 0x000fe200008e0603 */
[----:B------:R1:W5:Y:S01]  /*385b0*/  LDL.LU R105, [R1+0x2958] ;  /* 0x0029580001697983 */ /* 0x0003620000300800 */
[----:B------:R-:W-:Y:S01]  /*385c0*/  IMAD.MOV.U32 R184, RZ, RZ, R106 ;  /* 0x000000ffffb87224 */ /* 0x000fe200078e006a */
[----:B------:R-:W-:Y:S01]  /*385d0*/  IADD3 R14, P1, R6, R4, RZ ;  /* 0x00000004060e7210 */ /* 0x000fe20007f3e0ff */
        /* <DEDUP_REMOVED lines=17> */
[----:B------:R-:W-:Y:S02]  /*386f0*/  IMAD.X R6, R7, 0x1, R3, P1 ;  /* 0x0000000107067824 */ /* 0x000fe400008e0603 */
[----:B------:R-:W-:Y:S01]  /*38700*/  IMAD.MOV.U32 R160, RZ, RZ, R112 ;  /* 0x000000ffffa07224 */ /* 0x000fe200078e0070 */
[----:B------:R1:W-:Y:S01]  /*38710*/  LDGSTS.E [R5+0x39600], desc[UR6][R244.64], P0 ;  /* 0x39600000f4057fae */ /* 0x0003e20008121846 */
        /* <DEDUP_REMOVED lines=14> */
[----:B------:R1:W5:Y:S04]  /*38800*/  LDL.LU R252, [R1+0x292c] ;  /* 0x00292c0001fc7983 */ /* 0x0003680000300800 */
[----:B------:R1:W5:Y:S04]  /*38810*/  LDL.LU R14, [R1+0x2928] ;  /* 0x00292800010e7983 */ /* 0x0003680000300800 */
        /* <DEDUP_REMOVED lines=10> */
[----:B------:R2:W5:Y:S04]  /*388c0*/  LDL.LU.64 R136, [R1+0x28d0] ;  /* 0x0028d00001887983 */ /* 0x0005680000300a00 */
[----:B---3--:R2:W5:Y:S04]  /*388d0*/  LDL.LU.64 R138, [R1+0x28c8] ;  /* 0x0028c800018a7983 */ /* 0x0085680000300a00 */
[----:B----4-:R2:W5:Y:S04]  /*388e0*/  LDL.LU.64 R140, [R1+0x28c0] ;  /* 0x0028c000018c7983 */ /* 0x0105680000300a00 */
[----:B------:R2:W5:Y:S04]  /*388f0*/  LDL.LU.64 R142, [R1+0x28b8] ;  /* 0x0028b800018e7983 */ /* 0x0005680000300a00 */
[----:B------:R2:W5:Y:S04]  /*38900*/  LDL.LU.64 R144, [R1+0x28b0] ;  /* 0x0028b00001907983 */ /* 0x0005680000300a00 */
[----:B------:R2:W5:Y:S04]  /*38910*/  LDL.LU.64 R146, [R1+0x28a8] ;  /* 0x0028a80001927983 */ /* 0x0005680000300a00 */
[----:B------:R2:W5:Y:S04]  /*38920*/  LDL.LU.64 R148, [R1+0x28a0] ;  /* 0x0028a00001947983 */ /* 0x0005680000300a00 */
[----:B-1----:R2:W5:Y:S04]  /*38930*/  LDL.LU.64 R150, [R1+0x2898] ;  /* 0x0028980001967983 */ /* 0x0025680000300a00 */
[----:B------:R2:W5:Y:S04]  /*38940*/  LDL.LU.64 R12, [R1+0x2890] ;  /* 0x00289000010c7983 */ /* 0x0005680000300a00 */
[----:B------:R2:W5:Y:S04]  /*38950*/  LDL.LU.64 R10, [R1+0x2888] ;  /* 0x00288800010a7983 */ /* 0x0005680000300a00 */
[----:B------:R2:W-:Y:S04]  /*38960*/  LDGSTS.E [R5+0x39a00], desc[UR6][R240.64], P0 ;  /* 0x39a00000f0057fae */ /* 0x0005e80008121846 */
        /* <DEDUP_REMOVED lines=11> */
[----:B------:R2:W-:Y:S01]  /*38a20*/  LDGSTS.E [R5+0x3ca00], desc[UR6][R192.64], P0 ;  /* 0x3ca00000c0057fae */ /* 0x0005e20008121846 */
[----:B------:R-:W-:-:S03]  /*38a30*/  UIADD3 UR4, UR4, 0x1, URZ ;  /* 0x0000000104047890 */ /* 0x000fc6000fffe03f */
[----:B------:R2:W-:Y:S04]  /*38a40*/  LDGSTS.E [R5+0x3ce00], desc[UR6][R188.64], P0 ;  /* 0x3ce00000bc057fae */ /* 0x0005e80008121846 */
[----:B------:R2:W-:Y:S04]  /*38a50*/  LDGSTS.E [R5+0x3d200], desc[UR6][R184.64], P0 ;  /* 0x3d200000b8057fae */ /* 0x0005e80008121846 */
[----:B------:R2:W-:Y:S04]  /*38a60*/  LDGSTS.E [R5+0x3d600], desc[UR6][R180.64], P0 ;  /* 0x3d600000b4057fae */ /* 0x0005e80008121846 */
[----:B------:R2:W-:Y:S01]  /*38a70*/  LDGSTS.E [R5+0x3da00], desc[UR6][R176.64], P0 ;  /* 0x3da00000b0057fae */ /* 0x0005e20008121846 */
[----:B------:R-:W-:-:S03]  /*38a80*/  UISETP.NE.U32.AND UP0, UPT, UR4, UR46, UPT ;  /* 0x0000002e0400728c */ /* 0x000fc6000bf05070 */
        /* <DEDUP_REMOVED lines=9> */
[----:B------:R-:W-:-:S03]  /*38b20*/  PLOP3.LUT P0, PT, PT, PT, UP0, 0x80, 0x0 ;  /* 0x000000000000781c */ /* 0x000fc60003f0f008 */
[----:B------:R-:W0:Y:S10]  /*38b30*/  LDGDEPBAR ;  /* 0x00000000000079af */ /* 0x000e340000000000 */
[----:B--2---:R-:W-:Y:S05]  /*38b40*/  @P0 BRA `(.L_x_1) ;  /* 0xfffffe8c00e00947 */ /* 0x004fea000383ffff */
.L_x_0:
[----:B------:R-:W-:Y:S01]  /*38b50*/  STL [R1+0x2934], R68 ;  /* 0x0029344401007387 */ /* 0x000fe20000100800 */
[----:B------:R-:W-:Y:S01]  /*38b60*/  ULDC UR4, c[0x0][0x248] ;  /* 0x0000920000047ab9 */ /* 0x000fe20000000800 */
[----:B------:R-:W-:Y:S01]  /*38b70*/  ULDC.64 UR8, c[0x0][0x228] ;  /* 0x00008a0000087ab9 */ /* 0x000fe20000000a00 */
[----:B-----5:R-:W-:Y:S01]  /*38b80*/  IMAD R0, R10, UR4, RZ ;  /* 0x000000040a007c24 */ /* 0x020fe2000f8e02ff */
[----:B------:R-:W-:Y:S01]  /*38b90*/  STL [R1+0x2930], R67 ;  /* 0x0029304301007387 */ /* 0x000fe20000100800 */
[----:B------:R-:W-:Y:S01]  /*38ba0*/  ULDC UR4, c[0x0][0x248] ;  /* 0x0000920000047ab9 */ /* 0x000fe20000000800 */
[----:B------:R-:W-:-:S04]  /*38bb0*/  DEPBAR.LE SB0, 0x0 ;  /* 0x000080000000791a */ /* 0x000fc80000000000 */
[----:B------:R-:W-:Y:S01]  /*38bc0*/  STL [R1+0x292c], R66 ;  /* 0x00292c4201007387 */ /* 0x000fe20000100800 */
[----:B------:R-:W-:Y:S01]  /*38bd0*/  ULDC UR10, c[0x0][0x248] ;  /* 0x00009200000a7ab9 */ /* 0x000fe20000000800 */
[----:B------:R-:W-:Y:S01]  /*38be0*/  ULDC UR11, c[0x0][0x248] ;  /* 0x00009200000b7ab9 */ /* 0x000fe20000000800 */
[----:B------:R-:W-:Y:S01]  /*38bf0*/  ULDC UR12, c[0x0][0x248] ;  /* 0x00009200000c7ab9 */ /* 0x000fe20000000800 */
[----:B------:R-:W-:Y:S01]  /*38c00*/  STL [R1+0x2928], R65 ;  /* 0x0029284101007387 */ /* 0x000fe20000100800 */
[----:B------:R-:W-:Y:S01]  /*38c10*/  ULDC UR16, c[0x0][0x248] ;  /* 0x0000920000107ab9 */ /* 0x000fe20000000800 */
[----:B------:R-:W-:Y:S01]  /*38c20*/  ULDC UR18, c[0x0][0x228] ;  /* 0x00008a0000127ab9 */ /* 0x000fe20000000800 */
[----:B------:R-:W1:Y:S01]  /*38c30*/  S2R R5, SR_TID.X ;  /* 0x0000000000057919 */ /* 0x000e620000002100 */
[----:B------:R-:W2:Y:S01]  /*38c40*/  S2R R9, SR_TID.X ;  /* 0x0000000000097919 */ /* 0x000ea20000002100 */
[----:B------:R-:W3:Y:S01]  /*38c50*/  S2R R152, SR_TID.X ;  /* 0x0000000000987919 */ /* 0x000ee20000002100 */
[----:B------:R-:W-:Y:S01]  /*38c60*/  LOP3.LUT R154, R154, 0xfffdffff, RZ, 0xc0, !PT ;  /* 0xfffdffff9a9a7812 */ /* 0x000fe200078ec0ff */
[----:B------:R-:W-:Y:S01]  /*38c70*/  ULDC UR19, c[0x0][0x228] ;  /* 0x00008a0000137ab9 */ /* 0x000fe20000000800 */
[----:B------:R-:W-:Y:S01]  /*38c80*/  ULDC UR20, c[0x0][0x228] ;  /* 0x00008a0000147ab9 */ /* 0x000fe20000000800 */
[----:B------:R-:W-:Y:S01]  /*38c90*/  STL [R1+0x2924], R64 ;  /* 0x0029244001007387 */ /* 0x000fe20000100800 */
[----:B------:R-:W-:Y:S01]  /*38ca0*/  ULDC UR21, c[0x0][0x248] ;  /* 0x0000920000157ab9 */ /* 0x000fe20000000800 */
[----:B------:R-:W-:Y:S01]  /*38cb0*/  ULDC.64 UR36, c[0x0][0x228] ;  /* 0x00008a0000247ab9 */ /* 0x000fe20000000a00 */
[----:B------:R-:W-:Y:S01]  /*38cc0*/  ULDC UR46, c[0x0][0x228] ;  /* 0x00008a00002e7ab9 */ /* 0x000fe20000000800 */
[----:B------:R-:W-:Y:S01]  /*38cd0*/  STL [R1+0x2920], R63 ;  /* 0x0029203f01007387 */ /* 0x000fe20000100800 */
[----:B------:R-:W-:Y:S01]  /*38ce0*/  ULDC UR60, c[0x0][0x228] ;  /* 0x00008a00003c7ab9 */ /* 0x000fe20000000800 */
[----:B------:R-:W-:Y:S01]  /*38cf0*/  ULDC UR61, c[0x0][0x228] ;  /* 0x00008a00003d7ab9 */ /* 0x000fe20000000800 */
        /* <DEDUP_REMOVED lines=14> */
[----:B-1----:R-:W-:Y:S01]  /*38de0*/  IMAD.SHL.U32 R2, R5, 0x10, RZ ;  /* 0x0000001005027824 */ /* 0x002fe200078e00ff */
[----:B------:R-:W-:Y:S01]  /*38df0*/  ULDC UR53, c[0x0][0x228] ;  /* 0x00008a0000357ab9 */ /* 0x000fe20000000800 */
[----:B------:R-:W-:Y:S01]  /*38e00*/  ULDC UR52, c[0x0][0x228] ;  /* 0x00008a0000347ab9 */ /* 0x000fe20000000800 */
[----:B------:R-:W-:Y:S01]  /*38e10*/  STL [R1+0x290c], R58 ;  /* 0x00290c3a01007387 */ /* 0x000fe20000100800 */
[----:B------:R-:W-:Y:S01]  /*38e20*/  ULDC UR40, c[0x0][0x228] ;  /* 0x00008a0000287ab9 */ /* 0x000fe20000000800 */
[----:B------:R-:W-:Y:S01]  /*38e30*/  LOP3.LUT R2, R2, 0xf0, RZ, 0xc0, !PT ;  /* 0x000000f002027812 */ /* 0x000fe200078ec0ff */
        /* <DEDUP_REMOVED lines=56> */
[----:B------:R1:W-:Y:S02]  /*391c0*/  STL [R1+0x2880], R0 ;  /* 0x0028800001007387 */ /* 0x0003e40000100800 */
[----:B-1----:R-:W-:Y:S01]  /*391d0*/  VIADD R0, R0, UR4 ;  /* 0x0000000400007c36 */ /* 0x002fe20008000000 */
[----:B------:R-:W-:-:S04]  /*391e0*/  ULDC UR4, c[0x0][0x248] ;  /* 0x0000920000047ab9 */ /* 0x000fc80000000800 */
        /* <DEDUP_REMOVED lines=8> */
[----:B------:R-:W-:-:S03]  /*39270*/  ULDC UR4, c[0x0][0x248] ;  /* 0x0000920000047ab9 */ /* 0x000fc60000000800 */
[----:B------:R-:W-:Y:S01]  /*39280*/  VIADD R252, R0, UR4 ;  /* 0x0000000400fc7c36 */ /* 0x000fe20008000000 */
[----:B------:R-:W-:Y:S01]  /*39290*/  ULDC UR4, c[0x0][0x248] ;  /* 0x0000920000047ab9 */ /* 0x000fe20000000800 */
        /* <DEDUP_REMOVED lines=25> */
[----:B------:R2:W-:Y:S01]  /*39430*/  STL [R1+0x209c], R0 ;  /* 0x00209c0001007387 */ /* 0x0005e20000100800 */
[----:B------:R-:W-:-:S03]  /*39440*/  ULDC UR4, c[0x0][0x248] ;  /* 0x0000920000047ab9 */ /* 0x000fc60000000800 */
[----:B------:R1:W-:Y:S01]  /*39450*/  STL [R1+0x20a0], R3 ;  /* 0x0020a00301007387 */ /* 0x0003e20000100800 */
[----:B--2---:R-:W-:Y:S02]  /*39460*/  IMAD.SHL.U32 R0, R9, 0x40, RZ ;  /* 0x0000004009007824 */ /* 0x004fe400078e00ff */
[----:B-1----:R-:W-:Y:S01]  /*39470*/  VIADD R3, R3, UR4 ;  /* 0x0000000403037c36 */ /* 0x002fe20008000000 */
[----:B------:R-:W-:Y:S02]  /*39480*/  ULDC UR4, c[0x0][0x248] ;  /* 0x0000920000047ab9 */ /* 0x000fe40000000800 */
[----:B------:R-:W-:Y:S02]  /*39490*/  LOP3.LUT R0, R0, 0x400, RZ, 0xc0, !PT ;  /* 0x0000040000007812 */ /* 0x000fe400078ec0ff */
[----:B------:R1:W-:Y:S02]  /*394a0*/  STL [R1+0x20a4], R3 ;  /* 0x0020a40301007387 */ /* 0x0003e40000100800 */
[----:B------:R-:W-:Y:S01]  /*394b0*/  IADD3 R0, R0, UR45, R2 ;  /* 0x0000002d00007c10 */ /* 0x000fe2000fffe002 */
[----:B------:R-:W-:-:S05]  /*394c0*/  VIADD R2, R10, 0x181 ;  /* 0x000001810a027836 */ /* 0x000fca0000000000 */
[----:B------:R-:W-:Y:S01]  /*394d0*/  ISETP.GE.AND P1, PT, R2, UR9, PT ;  /* 0x0000000902007c0c */ /* 0x000fe2000bf26270 */
[----:B------:R-:W-:Y:S01]  /*394e0*/  ULDC UR9, c[0x0][0x248] ;  /* 0x0000920000097ab9 */ /* 0x000fe20000000800 */
[----:B------:R-:W-:Y:S02]  /*394f0*/  VIADD R2, R10, 0x180 ;  /* 0x000001800a027836 */ /* 0x000fe40000000000 */
[----:B-1----:R-:W-:Y:S01]  /*39500*/  VIADD R3, R3, UR4 ;  /* 0x0000000403037c36 */ /* 0x002fe20008000000 */
[----:B------:R-:W-:-:S03]  /*39510*/  ULDC UR4, c[0x0][0x248] ;  /* 0x0000920000047ab9 */ /* 0x000fc60000000800 */
[----:B------:R-:W-:Y:S01]  /*39520*/  VIADD R4, R3, UR4 ;  /* 0x0000000403047c36 */ /* 0x000fe20008000000 */
[----:B------:R1:W-:Y:S01]  /*39530*/  STL [R1+0x20a8], R3 ;  /* 0x0020a80301007387 */ /* 0x0003e20000100800 */
[----:B------:R-:W-:-:S03]  /*39540*/  ULDC UR4, c[0x0][0x248] ;  /* 0x0000920000047ab9 */ /* 0x000fc60000000800 */
[----:B------:R2:W-:Y:S01]  /*39550*/  STL [R1+0x20ac], R4 ;  /* 0x0020ac0401007387 */ /* 0x0005e20000100800 */
[----:B-1----:R-:W-:Y:S01]  /*39560*/  IMAD.U32 R3, RZ, RZ, UR49 ;  /* 0x00000031ff037e24 */ /* 0x002fe2000f8e00ff */
[----:B------:R-:W-:Y:S01]  /*39570*/  BAR.SYNC.DEFER_BLOCKING 0x0 ;  /* 0x0000000000007b1d */ /* 0x000fe20000010000 */
[----:B--2---:R-:W-:Y:S02]  /*39580*/  VIADD R4, R4, UR4 ;  /* 0x0000000404047c36 */ /* 0x004fe40008000000 */
[----:B------:R-:W-:-:S03]  /*39590*/  IMAD R0, R3, 0x8, R0 ;  /* 0x0000000803007824 */ /* 0x000fc600078e0200 */
[----:B------:R-:W-:Y:S01]  /*395a0*/  ULDC UR4, c[0x0][0x248] ;  /* 0x0000920000047ab9 */ /* 0x000fe20000000800 */
[----:B------:R-:W-:Y:S01]  /*395b0*/  LOP3.LUT R8, R9, 0x7f, RZ, 0xc0, !PT ;  /* 0x0000007f09087812 */ /* 0x000fe200078ec0ff */
[----:B------:R1:W-:Y:S01]  /*395c0*/  STL [R1+0x20b0], R4 ;  /* 0x0020b00401007387 */ /* 0x0003e20000100800 */
[----:B---3--:R-:W-:Y:S01]  /*395d0*/  LOP3.LUT R152, R152, 0x7f, RZ, 0xc0, !PT ;  /* 0x0000007f98987812 */ /* 0x008fe200078ec0ff */
[----:B------:R-:W2:Y:S01]  /*395e0*/  LDC R9, c[0x0][0x244] ;  /* 0x00009100ff097b82 */ /* 0x000ea20000000800 */
[C---:B------:R-:W-:Y:S01]  /*395f0*/  VIADD R68, R10.reuse, 0x17f ;  /* 0x0000017f0a447836 */ /* 0x040fe20000000000 */
[----:B------:R-:W-:Y:S01]  /*39600*/  LOP3.LUT R171, R171, 0x7fffffff, RZ, 0xc0, !PT ;  /* 0x7fffffffabab7812 */ /* 0x000fe200078ec0ff */
[----:B------:R-:W-:Y:S01]  /*39610*/  VIADD R67, R10, 0x17e ;  /* 0x0000017e0a437836 */ /* 0x000fe20000000000 */
[----:B------:R-:W-:Y:S01]  /*39620*/  ULDC UR49, c[0x0][0x228] ;  /* 0x00008a0000317ab9 */ /* 0x000fe20000000800 */
[----:B-1----:R-:W-:Y:S01]  /*39630*/  VIADD R4, R4, UR4 ;  /* 0x0000000404047c36 */ /* 0x002fe20008000000 */
[----:B------:R-:W-:-:S03]  /*39640*/  ULDC UR4, c[0x0][0x248] ;  /* 0x0000920000047ab9 */ /* 0x000fc60000000800 */
[----:B------:R-:W-:Y:S01]  /*39650*/  VIADD R3, R4, UR4 ;  /* 0x0000000404037c36 */ /* 0x000fe20008000000 */
[----:B------:R1:W-:Y:S01]  /*39660*/  STL [R1+0x20b4], R4 ;  /* 0x0020b40401007387 */ /* 0x0003e20000100800 */
[----:B------:R-:W-:Y:S02]  /*39670*/  ULDC.64 UR4, c[0x0][0x228] ;  /* 0x00008a0000047ab9 */ /* 0x000fe40000000a00 */
[----:B------:R-:W-:Y:S01]  /*39680*/  ISETP.GE.AND P0, PT, R2, UR5, PT ;  /* 0x0000000502007c0c */ /* 0x000fe2000bf06270 */
[----:B------:R3:W-:Y:S01]  /*39690*/  STL [R1+0x20b8], R3 ;  /* 0x0020b80301007387 */ /* 0x0007e20000100800 */
[----:B------:R-:W-:-:S03]  /*396a0*/  ULDC UR5, c[0x0][0x248] ;  /* 0x0000920000057ab9 */ /* 0x000fc60000000800 */
[----:B-1----:R-:W4:Y:S01]  /*396b0*/  LDL.LU R4, [R1+0x1c00] ;  /* 0x001c000001047983 */ /* 0x002f220000300800 */
[----:B---3--:R-:W-:Y:S01]  /*396c0*/  VIADD R3, R3, UR9 ;  /* 0x0000000903037c36 */ /* 0x008fe20008000000 */
[----:B------:R-:W-:-:S04]  /*396d0*/  ULDC UR9, c[0x0][0x248] ;  /* 0x0000920000097ab9 */ /* 0x000fc80000000800 */
[----:B------:R-:W-:Y:S04]  /*396e0*/  STL [R1+0x20bc], R3 ;  /* 0x0020bc0301007387 */ /* 0x000fe80000100800 */
[----:B------:R-:W4:Y:S04]  /*396f0*/  LDL.LU R5, [R1+0x1c08] ;  /* 0x001c080001057983 */ /* 0x000f280000300800 */
[----:B------:R-:W4:Y:S04]  /*39700*/  LDL.LU R6, [R1+0x1800] ;  /* 0x0018000001067983 */ /* 0x000f280000300800 */
[----:B------:R-:W4:Y:S01]  /*39710*/  LDL.LU R7, [R1+0x1808] ;  /* 0x0018080001077983 */ /* 0x000f220000300800 */
[----:B------:R-:W-:Y:S01]  /*39720*/  VIADD R2, R3, UR5 ;  /* 0x0000000503027c36 */ /* 0x000fe20008000000 */
[----:B------:R-:W-:-:S04]  /*39730*/  ULDC UR5, c[0x0][0x248] ;  /* 0x0000920000057ab9 */ /* 0x000fc80000000800 */
[----:B------:R1:W-:Y:S02]  /*39740*/  STL [R1+0x20c0], R2 ;  /* 0x0020c00201007387 */ /* 0x0003e40000100800 */
[----:B-1----:R-:W-:Y:S01]  /*39750*/  VIADD R2, R2, UR9 ;  /* 0x0000000902027c36 */ /* 0x002fe20008000000 */
[----:B------:R-:W-:-:S03]  /*39760*/  ULDC UR9, c[0x0][0x248] ;  /* 0x0000920000097ab9 */ /* 0x000fc60000000800 */
[----:B------:R-:W-:Y:S01]  /*39770*/  VIADD R3, R2, UR5 ;  /* 0x0000000502037c36 */ /* 0x000fe20008000000 */
[----:B------:R-:W-:Y:S01]  /*39780*/  STL [R1+0x20c4], R2 ;  /* 0x0020c40201007387 */ /* 0x000fe20000100800 */
[----:B------:R-:W-:-:S03]  /*39790*/  ULDC UR5, c[0x0][0x248] ;  /* 0x0000920000057ab9 */ /* 0x000fc60000000800 */
[----:B------:R1:W-:Y:S02]  /*397a0*/  STL [R1+0x20c8], R3 ;  /* 0x0020c80301007387 */ /* 0x0003e40000100800 */
[----:B-1----:R-:W-:Y:S01]  /*397b0*/  VIADD R3, R3, UR5 ;  /* 0x0000000503037c36 */ /* 0x002fe20008000000 */
[----:B------:R-:W-:-:S04]  /*397c0*/  ULDC UR5, c[0x0][0x248] ;  /* 0x0000920000057ab9 */ /* 0x000fc80000000800 */
[----:B------:R1:W-:Y:S02]  /*397d0*/  STL [R1+0x20cc], R3 ;  /* 0x0020cc0301007387 */ /* 0x0003e40000100800 */
[----:B-1----:R-:W-:Y:S01]  /*397e0*/  VIADD R3, R3, UR5 ;  /* 0x0000000503037c36 */ /* 0x002fe20008000000 */
[----:B------:R-:W-:Y:S01]  /*397f0*/  LEA R2, R8, UR45, 0x4 ;  /* 0x0000002d08027c11 */ /* 0x000fe2000f8e20ff */
[----:B------:R-:W-:Y:S01]  /*39800*/  ULDC UR5, c[0x0][0x248] ;  /* 0x0000920000057ab9 */ /* 0x000fe20000000800 */
[----:B------:R-:W-:Y:S01]  /*39810*/  LEA R152, R152, UR45, 0x4 ;  /* 0x0000002d98987c11 */ /* 0x000fe2000f8e20ff */
[----:B------:R-:W1:Y:S01]  /*39820*/  LDC R8, c[0x0][0x244] ;  /* 0x00009100ff087b82 */ /* 0x000e620000000800 */
[----:B------:R-:W-:Y:S01]  /*39830*/  ULDC UR45, c[0x0][0x228] ;  /* 0x00008a00002d7ab9 */ /* 0x000fe20000000800 */
[----:B----4-:R3:W-:Y:S06]  /*39840*/  STSM.16.M88.4 [R0], R4 ;  /* 0x0000000400007844 */ /* 0x0107ec0000000200 */
[----:B------:R-:W-:Y:S06]  /*39850*/  BAR.SYNC.DEFER_BLOCKING 0x0 ;  /* 0x0000000000007b1d */ /* 0x000fec0000010000 */
[----:B---3--:R-:W3:Y:S04]  /*39860*/  LDL.LU R4, [R1+0x1400] ;  /* 0x0014000001047983 */ /* 0x008ee80000300800 */
[----:B------:R-:W3:Y:S04]  /*39870*/  LDL.LU R5, [R1+0x1408] ;  /* 0x0014080001057983 */ /* 0x000ee80000300800 */
[----:B------:R4:W-:Y:S04]  /*39880*/  STL [R1+0x20d0], R3 ;  /* 0x0020d00301007387 */ /* 0x0009e80000100800 */
[----:B------:R-:W3:Y:S04]  /*39890*/  LDL.LU R6, [R1+0x1000] ;  /* 0x0010000001067983 */ /* 0x000ee80000300800 */
[----:B------:R-:W3:Y:S04]  /*398a0*/  LDL.LU R7, [R1+0x1008] ;  /* 0x0010080001077983 */ /* 0x000ee80000300800 */
[----:B------:R-:W2:Y:S01]  /*398b0*/  LDS.128 R16, [R2] ;  /* 0x0000000002107984 */ /* 0x000ea20000000c00 */
[----:B------:R-:W-:Y:S01]  /*398c0*/  BAR.SYNC.DEFER_BLOCKING 0x0 ;  /* 0x0000000000007b1d */ /* 0x000fe20000010000 */
[----:B----4-:R-:W-:-:S05]  /*398d0*/  VIADD R3, R3, UR9 ;  /* 0x0000000903037c36 */ /* 0x010fca0008000000 */
[----:B------:R-:W-:Y:S01]  /*398e0*/  ULDC UR9, c[0x0][0x248] ;  /* 0x0000920000097ab9 */ /* 0x000fe20000000800 */
[----:B------:R4:W-:Y:S02]  /*398f0*/  STL [R1+0x20d4], R3 ;  /* 0x0020d40301007387 */ /* 0x0009e40000100800 */
[----:B----4-:R-:W-:Y:S01]  /*39900*/  VIADD R3, R3, UR10 ;  /* 0x0000000a03037c36 */ /* 0x010fe20008000000 */
[----:B------:R-:W-:Y:S01]  /*39910*/  ULDC UR10, c[0x0][0x248] ;  /* 0x00009200000a7ab9 */ /* 0x000fe20000000800 */
[----:B--2---:R-:W-:Y:S04]  /*39920*/  STL.64 [R1+0x1e20], R16 ;  /* 0x001e201001007387 */ /* 0x004fe80000100a00 */
[----:B------:R-:W-:Y:S04]  /*39930*/  STL.64 [R1+0x1e28], R18 ;  /* 0x001e281201007387 */ /* 0x000fe80000100a00 */
[----:B------:R2:W-:Y:S02]  /*39940*/  STL [R1+0x20d8], R3 ;  /* 0x0020d80301007387 */ /* 0x0005e40000100800 */
[----:B--2---:R-:W-:Y:S01]  /*39950*/  VIADD R3, R3, UR5 ;  /* 0x0000000503037c36 */ /* 0x004fe20008000000 */
[----:B------:R-:W-:-:S04]  /*39960*/  ULDC UR5, c[0x0][0x248] ;  /* 0x0000920000057ab9 */ /* 0x000fc80000000800 */
[----:B------:R2:W-:Y:S02]  /*39970*/  STL [R1+0x20dc], R3 ;  /* 0x0020dc0301007387 */ /* 0x0005e40000100800 */
[----:B--2---:R-:W-:Y:S01]  /*39980*/  VIADD R3, R3, UR5 ;  /* 0x0000000503037c36 */ /* 0x004fe20008000000 */
[----:B------:R-:W-:Y:S01]  /*39990*/  ULDC UR5, c[0x0][0x248] ;  /* 0x0000920000057ab9 */ /* 0x000fe20000000800 */
[----:B---3--:R2:W-:Y:S01]  /*399a0*/  STSM.16.M88.4 [R0], R4 ;  /* 0x0000000400007844 */ /* 0x0085e20000000200 */
[----:B------:R-:W-:Y:S06]  /*399b0*/  BAR.SYNC.DEFER_BLOCKING 0x0 ;  /* 0x0000000000007b1d */ /* 0x000fec0000010000 */
[----:B--2---:R-:W2:Y:S04]  /*399c0*/  LDL.LU R4, [R1+0xc00] ;  /* 0x000c000001047983 */ /* 0x004ea80000300800 */
[----:B------:R-:W2:Y:S04]  /*399d0*/  LDL.LU R5, [R1+0xc08] ;  /* 0x000c080001057983 */ /* 0x000ea80000300800 */
[----:B------:R3:W-:Y:S04]  /*399e0*/  STL [R1+0x20e0], R3 ;  /* 0x0020e00301007387 */ /* 0x0007e80000100800 */
[----:B------:R-:W2:Y:S04]  /*399f0*/  LDL.LU R6, [R1+0x800] ;  /* 0x0008000001067983 */ /* 0x000ea80000300800 */
[----:B------:R-:W2:Y:S04]  /*39a00*/  LDL.LU R7, [R1+0x808] ;  /* 0x0008080001077983 */ /* 0x000ea80000300800 */
[----:B------:R-:W4:Y:S01]  /*39a10*/  LDS.128 R16, [R2] ;  /* 0x0000000002107984 */ /* 0x000f220000000c00 */
[----:B------:R-:W-:Y:S01]  /*39a20*/  BAR.SYNC.DEFER_BLOCKING 0x0 ;  /* 0x0000000000007b1d */ /* 0x000fe20000010000 */
[----:B---3--:R-:W-:-:S05]  /*39a30*/  VIADD R3, R3, UR9 ;  /* 0x0000000903037c36 */ /* 0x008fca0008000000 */
[----:B------:R-:W-:Y:S01]  /*39a40*/  ULDC UR9, c[0x0][0x248] ;  /* 0x0000920000097ab9 */ /* 0x000fe20000000800 */
[----:B------:R3:W-:Y:S02]  /*39a50*/  STL [R1+0x20e4], R3 ;  /* 0x0020e40301007387 */ /* 0x0007e40000100800 */
[----:B---3--:R-:W-:Y:S01]  /*39a60*/  VIADD R3, R3, UR10 ;  /* 0x0000000a03037c36 */ /* 0x008fe20008000000 */
[----:B------:R-:W-:Y:S01]  /*39a70*/  ULDC UR10, c[0x0][0x248] ;  /* 0x00009200000a7ab9 */ /* 0x000fe20000000800 */
[----:B----4-:R-:W-:Y:S04]  /*39a80*/  STL.64 [R1+0x1e10], R16 ;  /* 0x001e101001007387 */ /* 0x010fe80000100a00 */
[----:B------:R-:W-:Y:S04]  /*39a90*/  STL.64 [R1+0x1e18], R18 ;  /* 0x001e181201007387 */ /* 0x000fe80000100a00 */
[----:B------:R3:W-:Y:S02]  /*39aa0*/  STL [R1+0x20e8], R3 ;  /* 0x0020e80301007387 */ /* 0x0007e40000100800 */
[----:B---3--:R-:W-:Y:S01]  /*39ab0*/  VIADD R3, R3, UR5 ;  /* 0x0000000503037c36 */ /* 0x008fe20008000000 */
[----:B------:R-:W-:-:S04]  /*39ac0*/  ULDC UR5, c[0x0][0x248] ;  /* 0x0000920000057ab9 */ /* 0x000fc80000000800 */
[----:B------:R3:W-:Y:S02]  /*39ad0*/  STL [R1+0x20ec], R3 ;  /* 0x0020ec0301007387 */ /* 0x0007e40000100800 */
[----:B---3--:R-:W-:Y:S01]  /*39ae0*/  VIADD R3, R3, UR5 ;  /* 0x0000000503037c36 */ /* 0x008fe20008000000 */
[----:B------:R-:W-:Y:S01]  /*39af0*/  ULDC UR5, c[0x0][0x248] ;  /* 0x0000920000057ab9 */ /* 0x000fe20000000800 */
[----:B--2---:R2:W-:Y:S01]  /*39b00*/  STSM.16.M88.4 [R0], R4 ;  /* 0x0000000400007844 */ /* 0x0045e20000000200 */
[----:B------:R-:W-:Y:S06]  /*39b10*/  BAR.SYNC.DEFER_BLOCKING 0x0 ;  /* 0x0000000000007b1d */ /* 0x000fec0000010000 */
[----:B--2---:R-:W2:Y:S04]  /*39b20*/  LDL.LU R4, [R1+0x400] ;  /* 0x0004000001047983 */ /* 0x004ea80000300800 */
[----:B------:R-:W2:Y:S04]  /*39b30*/  LDL.LU R5, [R1+0x408] ;  /* 0x0004080001057983 */ /* 0x000ea80000300800 */
[----:B------:R3:W-:Y:S04]  /*39b40*/  STL [R1+0x20f0], R3 ;  /* 0x0020f00301007387 */ /* 0x0007e80000100800 */
[----:B------:R-:W2:Y:S04]  /*39b50*/  LDL.LU R6, [R1] ;  /* 0x0000000001067983 */ /* 0x000ea80000300800 */
        /* <DEDUP_REMOVED lines=89> */
[----:B------:R-:W-:Y:S01]  /*3a0f0*/  LDS.128 R244, [R2] ;  /* 0x0000000002f47984 */ /* 0x000fe20000000c00 */
[----:B------:R-:W-:Y:S01]  /*3a100*/  BAR.SYNC.DEFER_BLOCKING 0x0 ;  /* 0x0000000000007b1d */ /* 0x000fe20000010000 */
[----:B---3--:R-:W-:-:S05]  /*3a110*/  VIADD R3, R3, UR9 ;  /* 0x0000000903037c36 */ /* 0x008fca0008000000 */
[----:B------:R-:W-:Y:S01]  /*3a120*/  ULDC UR9, c[0x0][0x248] ;  /* 0x0000920000097ab9 */ /* 0x000fe20000000800 */
[----:B------:R3:W-:Y:S02]  /*3a130*/  STL [R1+0x2134], R3 ;  /* 0x0021340301007387 */ /* 0x0007e40000100800 */
[----:B---3--:R-:W-:Y:S01]  /*3a140*/  VIADD R3, R3, UR10 ;  /* 0x0000000a03037c36 */ /* 0x008fe20008000000 */
[----:B------:R-:W-:-:S04]  /*3a150*/  ULDC UR10, c[0x0][0x248] ;  /* 0x00009200000a7ab9 */ /* 0x000fc80000000800 */
        /* <DEDUP_REMOVED lines=194> */
[----:B----4-:R-:W-:Y:S04]  /*3ad80*/  STL.64 [R1], R16 ;  /* 0x0000001001007387 */ /* 0x010fe80000100a00 */
        /* <DEDUP_REMOVED lines=565> */
[----:B---3--:R-:W-:Y:S01]  /*3d0e0*/  VIADD R3, R3, UR9 ;  /* 0x0000000903037c36 */ /* 0x008fe20008000000 */
[----:B------:R-:W-:Y:S01]  /*3d0f0*/  ULDC UR9, c[0x0][0x248] ;  /* 0x0000920000097ab9 */ /* 0x000fe20000000800 */
[----:B------:R-:W-:Y:S06]  /*3d100*/  BAR.SYNC.DEFER_BLOCKING 0x0 ;  /* 0x0000000000007b1d */ /* 0x000fec0000010000 */
        /* <DEDUP_REMOVED lines=14> */
[----:B------:R3:W-:Y:S04]  /*3d1f0*/  STL [R1+0x2374], R3 ;  /* 0x0023740301007387 */ /* 0x0007e80000100800 */
[----:B------:R-:W2:Y:S04]  /*3d200*/  LDL.LU R5, [R1+0x458] ;  /* 0x0004580001057983 */ /* 0x000ea80000300800 */
        /* <DEDUP_REMOVED lines=8> */
[----:B------:R-:W-:-:S04]  /*3d290*/  ULDC UR5, c[0x0][0x248] ;  /* 0x0000920000057ab9 */ /* 0x000fc80000000800 */
[----:B------:R3:W-:Y:S02]  /*3d2a0*/  STL [R1+0x237c], R3 ;  /* 0x00237c0301007387 */ /* 0x0007e40000100800 */
[----:B---3--:R-:W-:Y:S01]  /*3d2b0*/  VIADD R3, R3, UR10 ;  /* 0x0000000a03037c36 */ /* 0x008fe20008000000 */
[----:B------:R-:W-:Y:S01]  /*3d2c0*/  ULDC UR10, c[0x0][0x248] ;  /* 0x00009200000a7ab9 */ /* 0x000fe20000000800 */
[----:B----4-:R-:W-:Y:S04]  /*3d2d0*/  STL.64 [R1+0x1440], R16 ;  /* 0x0014401001007387 */ /* 0x010fe80000100a00 */
[----:B------:R-:W-:Y:S04]  /*3d2e0*/  STL.64 [R1+0x1448], R18 ;  /* 0x0014481201007387 */ /* 0x000fe80000100a00 */
        /* <DEDUP_REMOVED lines=46> */
[----:B------:R-:W-:-:S03]  /*3d5d0*/  ULDC UR5, c[0x0][0x248] ;  /* 0x0000920000057ab9 */ /* 0x000fc60000000800 */
[----:B------:R-:W-:Y:S01]  /*3d5e0*/  VIADD R2, R3, UR5 ;  /* 0x0000000503027c36 */ /* 0x000fe20008000000 */
[----:B------:R-:W-:Y:S01]  /*3d5f0*/  STL [R1+0x23a4], R3 ;  /* 0x0023a40301007387 */ /* 0x000fe20000100800 */
[----:B------:R-:W-:-:S03]  /*3d600*/  ULDC UR5, c[0x0][0x248] ;  /* 0x0000920000057ab9 */ /* 0x000fc60000000800 */
        /* <DEDUP_REMOVED lines=303> */
[----:B----4-:R3:W-:Y:S04]  /*3e900*/  STL.64 [R1+0x1460], R16 ;  /* 0x0014601001007387 */ /* 0x0107e80000100a00 */
[----:B------:R-:W-:Y:S04]  /*3e910*/  STL.64 [R1+0x1468], R18 ;  /* 0x0014681201007387 */ /* 0x000fe80000100a00 */
[----:B------:R4:W-:Y:S01]  /*3e920*/  STL [R1+0x2484], R2 ;  /* 0x0024840201007387 */ /* 0x0009e20000100800 */
[----:B---3--:R-:W3:Y:S01]  /*3e930*/  LDC R16, c[0x0][0x244] ;  /* 0x00009100ff107b82 */ /* 0x008ee20000000800 */
[----:B----4-:R-:W-:Y:S01]  /*3e940*/  VIADD R2, R2, UR5 ;  /* 0x0000000502027c36 */ /* 0x010fe20008000000 */
[----:B------:R-:W-:-:S04]  /*3e950*/  ULDC UR5, c[0x0][0x248] ;  /* 0x0000920000057ab9 */ /* 0x000fc80000000800 */
[----:B------:R4:W-:Y:S02]  /*3e960*/  STL [R1+0x2488], R2 ;  /* 0x0024880201007387 */ /* 0x0009e40000100800 */
[----:B----4-:R-:W-:Y:S01]  /*3e970*/  VIADD R2, R2, UR5 ;  /* 0x0000000502027c36 */ /* 0x010fe20008000000 */
[----:B------:R-:W-:-:S04]  /*3e980*/  ULDC UR5, c[0x0][0x244] ;  /* 0x0000910000057ab9 */ /* 0x000fc80000000800 */
[----:B------:R4:W-:Y:S02]  /*3e990*/  STL [R1+0x248c], R2 ;  /* 0x00248c0201007387 */ /* 0x0009e40000100800 */
[----:B----4-:R-:W-:Y:S01]  /*3e9a0*/  VIADD R2, R2, UR9 ;  /* 0x0000000902027c36 */ /* 0x010fe20008000000 */
[----:B------:R-:W-:-:S04]  /*3e9b0*/  ULDC UR9, c[0x0][0x248] ;  /* 0x0000920000097ab9 */ /* 0x000fc80000000800 */
[----:B------:R4:W-:Y:S02]  /*3e9c0*/  STL [R1+0x2490], R2 ;  /* 0x0024900201007387 */ /* 0x0009e40000100800 */
[----:B----4-:R-:W-:Y:S02]  /*3e9d0*/  VIADD R2, R2, UR10 ;  /* 0x0000000a02027c36 */ /* 0x010fe40008000000 */
[----:B--2---:R2:W-:Y:S01]  /*3e9e0*/  STSM.16.M88.4 [R0], R4 ;  /* 0x0000000400007844 */ /* 0x0045e20000000200 */
[----:B------:R-:W-:Y:S06]  /*3e9f0*/  BAR.SYNC.DEFER_BLOCKING 0x0 ;  /* 0x0000000000007b1d */ /* 0x000fec0000010000 */
[----:B--2---:R-:W2:Y:S04]  /*3ea00*/  LDL.LU R4, [R1+0x1c74] ;  /* 0x001c740001047983 */ /* 0x004ea80000300800 */
[----:B------:R-:W2:Y:S04]  /*3ea10*/  LDL.LU R5, [R1+0x1c7c] ;  /* 0x001c7c0001057983 */ /* 0x000ea80000300800 */
[----:B------:R-:W2:Y:S04]  /*3ea20*/  LDL.LU R6, [R1+0x1874] ;  /* 0x0018740001067983 */ /* 0x000ea80000300800 */
[----:B------:R4:W-:Y:S04]  /*3ea30*/  STL [R1+0x2494], R2 ;  /* 0x0024940201007387 */ /* 0x0009e80000100800 */
[----:B------:R-:W2:Y:S04]  /*3ea40*/  LDL.LU R7, [R1+0x187c] ;  /* 0x00187c0001077983 */ /* 0x000ea80000300800 */
[----:B------:R-:W1:Y:S01]  /*3ea50*/  LDS.128 R20, [R152] ;  /* 0x0000000098147984 */ /* 0x000e620000000c00 */
[----:B------:R-:W-:Y:S01]  /*3ea60*/  BAR.SYNC.DEFER_BLOCKING 0x0 ;  /* 0x0000000000007b1d */ /* 0x000fe20000010000 */
[----:B----4-:R-:W-:-:S02]  /*3ea70*/  VIADD R2, R2, UR9 ;  /* 0x0000000902027c36 */ /* 0x010fc40008000000 */
[----:B------:R-:W-:-:S03]  /*3ea80*/  IMAD R3, R11, UR5, RZ ;  /* 0x000000050b037c24 */ /* 0x000fc6000f8e02ff */
[----:B------:R-:W-:Y:S01]  /*3ea90*/  ULDC UR5, c[0x0][0x248] ;  /* 0x0000920000057ab9 */ /* 0x000fe20000000800 */
[----:B------:R-:W-:Y:S01]  /*3eaa0*/  ULDC UR9, c[0x0][0x248] ;  /* 0x0000920000097ab9 */ /* 0x000fe20000000800 */
[----:B------:R4:W-:Y:S02]  /*3eab0*/  STL [R1+0x2498], R2 ;  /* 0x0024980201007387 */ /* 0x0009e40000100800 */
[----:B----4-:R-:W-:Y:S01]  /*3eac0*/  VIADD R2, R2, UR11 ;  /* 0x0000000b02027c36 */ /* 0x010fe20008000000 */
[----:B------:R-:W-:-:S03]  /*3ead0*/  ULDC.64 UR10, c[0x0][0x220] ;  /* 0x00008800000a7ab9 */ /* 0x000fc60000000a00 */
[----:B------:R-:W-:Y:S01]  /*3eae0*/  VIADD R15, R2, UR12 ;  /* 0x0000000c020f7c36 */ /* 0x000fe20008000000 */
[----:B------:R-:W-:Y:S01]  /*3eaf0*/  ULDC.64 UR12, c[0x0][0x220] ;  /* 0x00008800000c7ab9 */ /* 0x000fe20000000a00 */
[----:B-1----:R-:W-:Y:S04]  /*3eb00*/  STL.64 [R1+0x1060], R20 ;  /* 0x0010601401007387 */ /* 0x002fe80000100a00 */
[----:B------:R-:W-:Y:S04]  /*3eb10*/  STL.64 [R1+0x1068], R22 ;  /* 0x0010681601007387 */ /* 0x000fe80000100a00 */
[----:B------:R-:W-:Y:S04]  /*3eb20*/  STL [R1+0x249c], R2 ;  /* 0x00249c0201007387 */ /* 0x000fe80000100800 */
[----:B------:R-:W-:Y:S04]  /*3eb30*/  STL [R1+0x24a0], R15 ;  /* 0x0024a00f01007387 */ /* 0x000fe80000100800 */
[----:B--2---:R1:W-:Y:S02]  /*3eb40*/  STSM.16.M88.4 [R0], R4 ;  /* 0x0000000400007844 */ /* 0x0043e40000000200 */
[----:B-1----:R-:W-:Y:S01]  /*3eb50*/  VIADD R4, R15, UR5 ;  /* 0x000000050f047c36 */ /* 0x002fe20008000000 */
[----:B------:R-:W-:-:S03]  /*3eb60*/  ULDC UR5, c[0x0][0x248] ;  /* 0x0000920000057ab9 */ /* 0x000fc60000000800 */
[----:B------:R-:W-:Y:S01]  /*3eb70*/  VIADD R6, R4, UR5 ;  /* 0x0000000504067c36 */ /* 0x000fe20008000000 */
[----:B------:R-:W-:Y:S01]  /*3eb80*/  STL [R1+0x24a4], R4 ;  /* 0x0024a40401007387 */ /* 0x000fe20000100800 */
[----:B------:R-:W-:-:S03]  /*3eb90*/  ULDC UR5, c[0x0][0x248] ;  /* 0x0000920000057ab9 */ /* 0x000fc60000000800 */
[----:B------:R1:W-:Y:S01]  /*3eba0*/  STL [R1+0x24a8], R6 ;  /* 0x0024a80601007387 */ /* 0x0003e20000100800 */
[----:B------:R-:W-:Y:S02]  /*3ebb0*/  IMAD R5, R8, 0x80, R3 ;  /* 0x0000008008057824 */ /* 0x000fe400078e0203 */
[----:B-1----:R-:W-:Y:S01]  /*3ebc0*/  VIADD R6, R6, UR5 ;  /* 0x0000000506067c36 */ /* 0x002fe20008000000 */
[----:B------:R-:W-:-:S04]  /*3ebd0*/  ULDC UR5, c[0x0][0x248] ;  /* 0x0000920000057ab9 */ /* 0x000fc80000000800 */
[----:B------:R1:W-:Y:S02]  /*3ebe0*/  STL [R1+0x24ac], R6 ;  /* 0x0024ac0601007387 */ /* 0x0003e40000100800 */
[----:B-1----:R-:W-:Y:S01]  /*3ebf0*/  VIADD R6, R6, UR5 ;  /* 0x0000000506067c36 */ /* 0x002fe20008000000 */
[----:B------:R-:W-:-:S03]  /*3ec00*/  ULDC UR5, c[0x0][0x248] ;  /* 0x0000920000057ab9 */ /* 0x000fc60000000800 */
[----:B------:R-:W-:Y:S01]  /*3ec10*/  VIADD R8, R6, UR5 ;  /* 0x0000000506087c36 */ /* 0x000fe20008000000 */
[----:B------:R-:W-:Y:S01]  /*3ec20*/  STL [R1+0x24b0], R6 ;  /* 0x0024b00601007387 */ /* 0x000fe20000100800 */
[----:B------:R-:W-:Y:S02]  /*3ec30*/  ULDC UR5, c[0x0][0x248] ;  /* 0x0000920000057ab9 */ /* 0x000fe40000000800 */
        /* <DEDUP_REMOVED lines=257> */
[----:B------:R-:W-:Y:S01]  /*3fc50*/  LEA R2, P2, R3, UR10, 0x2 ;  /* 0x0000000a03027c11 */ /* 0x000fe2000f8410ff */
[----:B------:R-:W-:Y:S01]  /*3fc60*/  IMAD R7, R9, 0x80, R5 ;  /* 0x0000008009077824 */ /* 0x000fe200078e0205 */
[----:B------:R-:W-:Y:S02]  /*3fc70*/  ULDC UR5, c[0x0][0x228] ;  /* 0x00008a0000057ab9 */ /* 0x000fe40000000800 */
        /* <DEDUP_REMOVED lines=8> */
[----:B------:R-:W-:Y:S01]  /*3fd00*/  LEA.HI.X.SX32 R3, R3, UR11, 0x2, P2 ;  /* 0x0000000b03037c11 */ /* 0x000fe200090f16ff */
[----:B------:R-:W-:Y:S01]  /*3fd10*/  ULDC.64 UR10, c[0x0][0x220] ;  /* 0x00008800000a7ab9 */ /* 0x000fe20000000a00 */
[----:B---3--:R-:W-:Y:S01]  /*3fd20*/  IMAD R9, R16, 0x80, R7 ;  /* 0x0000008010097824 */ /* 0x008fe200078e0207 */
[----:B------:R-:W-:Y:S01]  /*3fd30*/  LOP3.LUT R170, R170, 0x7fffffff, RZ, 0xc0, !PT ;  /* 0x7fffffffaaaa7812 */ /* 0x000fe200078ec0ff */
[----:B------:R1:W-:Y:S01]  /*3fd40*/  STL [R1+0x261c], R24 ;  /* 0x00261c1801007387 */ /* 0x0003e20000100800 */
[----:B------:R-:W-:Y:S01]  /*3fd50*/  VIADD R66, R10, 0x17d ;  /* 0x0000017d0a427836 */ /* 0x000fe20000000000 */
[----:B------:R-:W-:Y:S01]  /*3fd60*/  ULDC UR9, c[0x0][0x228] ;  /* 0x00008a0000097ab9 */ /* 0x000fe20000000800 */
[----:B-1----:R-:W-:Y:S01]  /*3fd70*/  VIADD R24, R24, UR16 ;  /* 0x0000001018187c36 */ /* 0x002fe20008000000 */
[----:B------:R-:W-:-:S04]  /*3fd80*/  ULDC UR16, c[0x0][0x248] ;  /* 0x0000920000107ab9 */ /* 0x000fc80000000800 */
[----:B------:R1:W-:Y:S02]  /*3fd90*/  STL [R1+0x2620], R24 ;  /* 0x0026201801007387 */ /* 0x0003e40000100800 */
[----:B-1----:R-:W-:Y:S01]  /*3fda0*/  VIADD R24, R24, UR16 ;  /* 0x0000001018187c36 */ /* 0x002fe20008000000 */
[----:B------:R-:W-:-:S04]  /*3fdb0*/  ULDC UR16, c[0x0][0x248] ;  /* 0x0000920000107ab9 */ /* 0x000fc80000000800 */
[----:B------:R1:W-:Y:S01]  /*3fdc0*/  STL [R1+0x2624], R24 ;  /* 0x0026241801007387 */ /* 0x0003e20000100800 */
[----:B------:R-:W-:Y:S01]  /*3fdd0*/  LEA R4, P2, R5, UR10, 0x2 ;  /* 0x0000000a05047c11 */ /* 0x000fe2000f8410ff */
[----:B-1----:R-:W-:Y:S01]  /*3fde0*/  VIADD R24, R24, UR16 ;  /* 0x0000001018187c36 */ /* 0x002fe20008000000 */
[----:B------:R-:W-:-:S04]  /*3fdf0*/  ULDC UR16, c[0x0][0x248] ;  /* 0x0000920000107ab9 */ /* 0x000fc80000000800 */
[----:B------:R1:W-:Y:S01]  /*3fe00*/  STL [R1+0x2628], R24 ;  /* 0x0026281801007387 */ /* 0x0003e20000100800 */
[----:B------:R-:W-:Y:S01]  /*3fe10*/  LEA.HI.X.SX32 R5, R5, UR11, 0x2, P2 ;  /* 0x0000000b05057c11 */ /* 0x000fe200090f16ff */
[----:B------:R-:W-:Y:S01]  /*3fe20*/  ULDC.64 UR10, c[0x0][0x220] ;  /* 0x00008800000a7ab9 */ /* 0x000fe20000000a00 */
[----:B-1----:R-:W-:Y:S01]  /*3fe30*/  VIADD R24, R24, UR16 ;  /* 0x0000001018187c36 */ /* 0x002fe20008000000 */
[----:B------:R-:W-:-:S04]  /*3fe40*/  ULDC UR16, c[0x0][0x248] ;  /* 0x0000920000107ab9 */ /* 0x000fc80000000800 */
[----:B------:R1:W-:Y:S01]  /*3fe50*/  STL [R1+0x262c], R24 ;  /* 0x00262c1801007387 */ /* 0x0003e20000100800 */
[C---:B------:R-:W-:Y:S01]  /*3fe60*/  LEA R6, P2, R7.reuse, UR10, 0x2 ;  /* 0x0000000a07067c11 */ /* 0x040fe2000f8410ff */
[----:B------:R-:W-:Y:S01]  /*3fe70*/  ULDC UR10, c[0x0][0x228] ;  /* 0x00008a00000a7ab9 */ /* 0x000fe20000000800 */
[----:B-1----:R-:W-:Y:S01]  /*3fe80*/  VIADD R24, R24, UR16 ;  /* 0x0000001018187c36 */ /* 0x002fe20008000000 */
[----:B------:R-:W-:Y:S01]  /*3fe90*/  ULDC UR16, c[0x0][0x248] ;  /* 0x0000920000107ab9 */ /* 0x000fe20000000800 */
[----:B------:R-:W-:Y:S01]  /*3fea0*/  LEA.HI.X.SX32 R7, R7, UR11, 0x2, P2 ;  /* 0x0000000b07077c11 */ /* 0x000fe200090f16ff */
[----:B------:R-:W-:Y:S02]  /*3feb0*/  ULDC UR11, c[0x0][0x228] ;  /* 0x00008a00000b7ab9 */ /* 0x000fe40000000800 */
[----:B------:R1:W-:Y:S01]  /*3fec0*/  STL [R1+0x2630], R24 ;  /* 0x0026301801007387 */ /* 0x0003e20000100800 */
[----:B------:R-:W-:Y:S01]  /*3fed0*/  LEA R8, P3, R9, UR12, 0x2 ;  /* 0x0000000c09087c11 */ /* 0x000fe2000f8610ff */
[----:B------:R-:W-:Y:S01]  /*3fee0*/  ULDC UR12, c[0x0][0x228] ;  /* 0x00008a00000c7ab9 */ /* 0x000fe20000000800 */
[----:B-1----:R-:W-:Y:S01]  /*3fef0*/  VIADD R24, R24, UR16 ;  /* 0x0000001018187c36 */ /* 0x002fe20008000000 */
[----:B------:R-:W-:-:S02]  /*3ff00*/  ULDC.64 UR16, c[0x0][0x228] ;  /* 0x00008a0000107ab9 */ /* 0x000fc40000000a00 */
[----:B------:R-:W-:Y:S01]  /*3ff10*/  ISETP.LT.AND P2, PT, R14, UR16, !P1 ;  /* 0x000000100e007c0c */ /* 0x000fe2000cf41270 */
[----:B------:R-:W-:Y:S01]  /*3ff20*/  ULDC UR16, c[0x0][0x248] ;  /* 0x0000920000107ab9 */ /* 0x000fe20000000800 */
[----:B------:R-:W-:Y:S01]  /*3ff30*/  LEA.HI.X.SX32 R9, R9, UR13, 0x2, P3 ;  /* 0x0000000d09097c11 */ /* 0x000fe200098f16ff */
[----:B------:R-:W-:Y:S01]  /*3ff40*/  ULDC UR13, c[0x0][0x228] ;  /* 0x00008a00000d7ab9 */ /* 0x000fe20000000800 */
[----:B------:R-:W-:-:S09]  /*3ff50*/  ISETP.LT.AND P3, PT, R13, UR18, !P1 ;  /* 0x000000120d007c0c */ /* 0x000fd2000cf61270 */
[----:B------:R-:W-:Y:S02]  /*3ff60*/  @P2 LOP3.LUT R154, R154, 0x20000, RZ, 0xfc, !PT ;  /* 0x000200009a9a2812 */ /* 0x000fe400078efcff */
[----:B------:R-:W-:Y:S01]  /*3ff70*/  ISETP.LT.AND P2, PT, R12, UR19, !P1 ;  /* 0x000000130c007c0c */ /* 0x000fe2000cf41270 */
[----:B------:R-:W-:Y:S01]  /*3ff80*/  ULDC.64 UR18, c[0x0][0x228] ;  /* 0x00008a0000127ab9 */ /* 0x000fe20000000a00 */
[----:B------:R-:W-:-:S04]  /*3ff90*/  LOP3.LUT R154, R154, 0xfffeffff, RZ, 0xc0, !PT ;  /* 0xfffeffff9a9a7812 */ /* 0x000fc800078ec0ff */
[----:B------:R-:W-:Y:S02]  /*3ffa0*/  @P3 LOP3.LUT R154, R154, 0x10000, RZ, 0xfc, !PT ;  /* 0x000100009a9a3812 */ /* 0x000fe400078efcff */
[----:B------:R-:W-:Y:S02]  /*3ffb0*/  ISETP.LT.AND P1, PT, R11, UR18, !P1 ;  /* 0x000000120b007c0c */ /* 0x000fe4000cf21270 */
[----:B------:R-:W-:-:S04]  /*3ffc0*/  LOP3.LUT R154, R154, 0xffff7fff, RZ, 0xc0, !PT ;  /* 0xffff7fff9a9a7812 */ /* 0x000fc800078ec0ff */
[----:B------:R-:W-:-:S04]  /*3ffd0*/  @P2 LOP3.LUT R154, R154, 0x8000, RZ, 0xfc, !PT ;  /* 0x000080009a9a2812 */ /* 0x000fc800078efcff */
[----:B------:R-:W-:-:S04]  /*3ffe0*/  LOP3.LUT R154, R154, 0xffffbfff, RZ, 0xc0, !PT ;  /* 0xffffbfff9a9a7812 */ /* 0x000fc800078ec0ff */
[----:B------:R-:W-:Y:S02]  /*3fff0*/  @P1 LOP3.LUT R154, R154, 0x4000, RZ, 0xfc, !PT ;  /* 0x000040009a9a1812 */ /* 0x000fe400078efcff */
[----:B------:R-:W-:Y:S02]  /*40000*/  ISETP.LT.AND P1, PT, R14, UR20, !P0 ;  /* 0x000000140e007c0c */ /* 0x000fe4000c721270 */
[----:B------:R-:W-:-:S11]  /*40010*/  LOP3.LUT R154, R154, 0xffffdfff, RZ, 0xc0, !PT ;  /* 0xffffdfff9a9a7812 */ /* 0x000fd600078ec0ff */
[----:B------:R-:W-:Y:S02]  /*40020*/  @P1 LOP3.LUT R154, R154, 0x2000, RZ, 0xfc, !PT ;  /* 0x000020009a9a1812 */ /* 0x000fe400078efcff */
[----:B------:R-:W-:Y:S02]  /*40030*/  ISETP.LT.AND P1, PT, R13, UR13, !P0 ;  /* 0x0000000d0d007c0c */ /* 0x000fe4000c721270 */
[----:B------:R-:W-:Y:S01]  /*40040*/  LOP3.LUT R154, R154, 0xffffefff, RZ, 0xc0, !PT ;  /* 0xffffefff9a9a7812 */ /* 0x000fe200078ec0ff */
[----:B------:R1:W-:Y:S02]  /*40050*/  STL [R1+0x2634], R24 ;  /* 0x0026341801007387 */ /* 0x0003e40000100800 */
[----:B-1----:R-:W-:-:S08]  /*40060*/  VIADD R24, R24, UR21 ;  /* 0x0000001518187c36 */ /* 0x002fd00008000000 */
[----:B------:R-:W-:Y:S01]  /*40070*/  @P1 LOP3.LUT R154, R154, 0x1000, RZ, 0xfc, !PT ;  /* 0x000010009a9a1812 */ /* 0x000fe200078efcff */
[----:B------:R-:W-:Y:S01]  /*40080*/  ULDC UR21, c[0x0][0x248] ;  /* 0x0000920000157ab9 */ /* 0x000fe20000000800 */
[----:B------:R-:W-:Y:S01]  /*40090*/  ISETP.LT.AND P1, PT, R12, UR12, !P0 ;  /* 0x0000000c0c007c0c */ /* 0x000fe2000c721270 */
[----:B------:R-:W-:Y:S01]  /*400a0*/  ULDC UR12, c[0x0][0x248] ;  /* 0x00009200000c7ab9 */ /* 0x000fe20000000800 */
[----:B------:R1:W-:Y:S01]  /*400b0*/  STL [R1+0x2638], R24 ;  /* 0x0026381801007387 */ /* 0x0003e20000100800 */
[----:B------:R-:W-:Y:S01]  /*400c0*/  LOP3.LUT R154, R154, 0xfffff7ff, RZ, 0xc0, !PT ;  /* 0xfffff7ff9a9a7812 */ /* 0x000fe200078ec0ff */
[----:B-1----:R-:W-:Y:S01]  /*400d0*/  VIADD R24, R24, UR21 ;  /* 0x0000001518187c36 */ /* 0x002fe20008000000 */
[----:B------:R-:W-:Y:S02]  /*400e0*/  ULDC.64 UR20, c[0x0][0x228] ;  /* 0x00008a0000147ab9 */ /* 0x000fe40000000a00 */
[----:B------:R-:W-:-:S06]  /*400f0*/  ISETP.LT.AND P0, PT, R11, UR20, !P0 ;  /* 0x000000140b007c0c */ /* 0x000fcc000c701270 */
[----:B------:R-:W-:-:S04]  /*40100*/  @P1 LOP3.LUT R154, R154, 0x800, RZ, 0xfc, !PT ;  /* 0x000008009a9a1812 */ /* 0x000fc800078efcff */
[----:B------:R-:W-:Y:S01]  /*40110*/  LOP3.LUT R154, R154, 0xfffffbff, RZ, 0xc0, !PT ;  /* 0xfffffbff9a9a7812 */ /* 0x000fe200078ec0ff */
[----:B------:R1:W-:Y:S03]  /*40120*/  STL [R1+0x263c], R24 ;  /* 0x00263c1801007387 */ /* 0x0003e60000100800 */
[----:B------:R-:W-:Y:S02]  /*40130*/  @P0 LOP3.LUT R154, R154, 0x400, RZ, 0xfc, !PT ;  /* 0x000004009a9a0812 */ /* 0x000fe400078efcff */
[----:B------:R-:W-:Y:S01]  /*40140*/  ISETP.GE.AND P0, PT, R68, UR37, PT ;  /* 0x0000002544007c0c */ /* 0x000fe2000bf06270 */
[----:B------:R-:W-:Y:S02]  /*40150*/  VIADD R65, R10, 0x17c ;  /* 0x0000017c0a417836 */ /* 0x000fe40000000000 */
[----:B-1----:R-:W-:Y:S01]  /*40160*/  VIADD R24, R24, UR16 ;  /* 0x0000001018187c36 */ /* 0x002fe20008000000 */
[----:B------:R-:W-:Y:S01]  /*40170*/  ISETP.LT.AND P3, PT, R14, UR11, !P0 ;  /* 0x0000000b0e007c0c */ /* 0x000fe2000c761270 */
[----:B------:R-:W-:Y:S01]  /*40180*/  ULDC UR16, c[0x0][0x248] ;  /* 0x0000920000107ab9 */ /* 0x000fe20000000800 */
[----:B------:R-:W-:Y:S01]  /*40190*/  LOP3.LUT R154, R154, 0xfffffdff, RZ, 0xc0, !PT ;  /* 0xfffffdff9a9a7812 */ /* 0x000fe200078ec0ff */
[C---:B------:R-:W-:Y:S01]  /*401a0*/  VIADD R64, R10.reuse, 0x17b ;  /* 0x0000017b0a407836 */ /* 0x040fe20000000000 */
[----:B------:R1:W-:Y:S01]  /*401b0*/  STL [R1+0x2640], R24 ;  /* 0x0026401801007387 */ /* 0x0003e20000100800 */
[----:B------:R-:W-:Y:S01]  /*401c0*/  ISETP.LT.AND P2, PT, R13, UR10, !P0 ;  /* 0x0000000a0d007c0c */ /* 0x000fe2000c741270 */
[----:B------:R-:W-:Y:S01]  /*401d0*/  ULDC UR10, c[0x0][0x248] ;  /* 0x00009200000a7ab9 */ /* 0x000fe20000000800 */
[C---:B------:R-:W-:Y:S01]  /*401e0*/  VIADD R63, R10.reuse, 0x17a ;  /* 0x0000017a0a3f7836 */ /* 0x040fe20000000000 */
[----:B------:R-:W-:Y:S01]  /*401f0*/  LOP3.LUT R169, R169, 0x7fffffff, RZ, 0xc0, !PT ;  /* 0x7fffffffa9a97812 */ /* 0x000fe200078ec0ff */
[----:B------:R-:W-:Y:S01]  /*40200*/  VIADD R62, R10, 0x179 ;  /* 0x000001790a3e7836 */ /* 0x000fe20000000000 */
[----:B------:R-:W-:Y:S01]  /*40210*/  ULDC UR37, c[0x0][0x228] ;  /* 0x00008a0000257ab9 */ /* 0x000fe20000000800 */
[----:B-1----:R-:W-:Y:S01]  /*40220*/  VIADD R24, R24, UR16 ;  /* 0x0000001018187c36 */ /* 0x002fe20008000000 */
[----:B------:R-:W-:-:S04]  /*40230*/  ULDC UR16, c[0x0][0x248] ;  /* 0x0000920000107ab9 */ /* 0x000fc80000000800 */
[----:B------:R1:W-:Y:S01]  /*40240*/  STL [R1+0x2644], R24 ;  /* 0x0026441801007387 */ /* 0x0003e20000100800 */
[----:B------:R-:W-:Y:S02]  /*40250*/  @P3 LOP3.LUT R154, R154, 0x200, RZ, 0xfc, !PT ;  /* 0x000002009a9a3812 */ /* 0x000fe400078efcff */
[----:B------:R-:W-:Y:S01]  /*40260*/  ISETP.LT.AND P1, PT, R12, UR46, !P0 ;  /* 0x0000002e0c007c0c */ /* 0x000fe2000c721270 */
[----:B------:R-:W-:Y:S02]  /*40270*/  VIADD R61, R10, 0x178 ;  /* 0x000001780a3d7836 */ /* 0x000fe40000000000 */
[----:B-1----:R-:W-:Y:S01]  /*40280*/  VIADD R24, R24, UR16 ;  /* 0x0000001018187c36 */ /* 0x002fe20008000000 */
[----:B------:R-:W-:Y:S01]  /*40290*/  ULDC UR16, c[0x0][0x248] ;  /* 0x0000920000107ab9 */ /* 0x000fe20000000800 */
[----:B------:R-:W-:Y:S01]  /*402a0*/  LOP3.LUT R154, R154, 0xfffffeff, RZ, 0xc0, !PT ;  /* 0xfffffeff9a9a7812 */ /* 0x000fe200078ec0ff */
[----:B------:R-:W-:Y:S01]  /*402b0*/  VIADD R60, R10, 0x177 ;  /* 0x000001770a3c7836 */ /* 0x000fe20000000000 */
[----:B------:R-:W-:Y:S01]  /*402c0*/  ULDC UR46, c[0x0][0x228] ;  /* 0x00008a00002e7ab9 */ /* 0x000fe20000000800 */
[----:B------:R1:W-:Y:S01]  /*402d0*/  STL [R1+0x2648], R24 ;  /* 0x0026481801007387 */ /* 0x0003e20000100800 */
[----:B------:R-:W-:Y:S01]  /*402e0*/  @P2 LOP3.LUT R154, R154, 0x100, RZ, 0xfc, !PT ;  /* 0x000001009a9a2812 */ /* 0x000fe200078efcff */
[----:B-1----:R-:W-:-:S05]  /*402f0*/  VIADD R24, R24, UR16 ;  /* 0x0000001018187c36 */ /* 0x002fca0008000000 */
[----:B------:R1:W-:Y:S01]  /*40300*/  STL [R1+0x264c], R24 ;  /* 0x00264c1801007387 */ /* 0x0003e20000100800 */
[----:B------:R-:W-:Y:S01]  /*40310*/  LOP3.LUT R154, R154, 0xffffff7f, RZ, 0xc0, !PT ;  /* 0xffffff7f9a9a7812 */ /* 0x000fe200078ec0ff */
[----:B-1----:R-:W-:Y:S01]  /*40320*/  VIADD R24, R24, UR12 ;  /* 0x0000000c18187c36 */ /* 0x002fe20008000000 */
[----:B------:R-:W-:Y:S02]  /*40330*/  ULDC.64 UR12, c[0x0][0x228] ;  /* 0x00008a00000c7ab9 */ /* 0x000fe40000000a00 */
[----:B------:R-:W-:Y:S02]  /*40340*/  ISETP.LT.AND P0, PT, R11, UR12, !P0 ;  /* 0x0000000c0b007c0c */ /* 0x000fe4000c701270 */
[----:B------:R-:W-:-:S04]  /*40350*/  @P1 LOP3.LUT R154, R154, 0x80, RZ, 0xfc, !PT ;  /* 0x000000809a9a1812 */ /* 0x000fc800078efcff */
[----:B------:R-:W-:-:S07]  /*40360*/  LOP3.LUT R154, R154, 0xffffffbf, RZ, 0xc0, !PT ;  /* 0xffffffbf9a9a7812 */ /* 0x000fce00078ec0ff */
[----:B------:R-:W-:Y:S02]  /*40370*/  @P0 LOP3.LUT R154, R154, 0x40, RZ, 0xfc, !PT ;  /* 0x000000409a9a0812 */ /* 0x000fe400078efcff */
[----:B------:R-:W-:Y:S01]  /*40380*/  ISETP.GE.AND P0, PT, R67, UR17, PT ;  /* 0x0000001143007c0c */ /* 0x000fe2000bf06270 */
[----:B------:R1:W-:Y:S01]  /*40390*/  STL [R1+0x2650], R24 ;  /* 0x0026501801007387 */ /* 0x0003e20000100800 */
[----:B------:R-:W-:Y:S01]  /*403a0*/  LOP3.LUT R154, R154, 0xffffffdf, RZ, 0xc0, !PT ;  /* 0xffffffdf9a9a7812 */ /* 0x000fe200078ec0ff */
[----:B------:R-:W-:Y:S01]  /*403b0*/  ULDC.64 UR16, c[0x0][0x228] ;  /* 0x00008a0000107ab9 */ /* 0x000fe20000000a00 */
[----:B------:R-:W-:Y:S01]  /*403c0*/  ISETP.LT.AND P3, PT, R14, UR45, !P0 ;  /* 0x0000002d0e007c0c */ /* 0x000fe2000c761270 */
[----:B------:R-:W2:Y:S01]  /*403d0*/  LDL.LU R68, [R1+0x2934] ;  /* 0x0029340001447983 */ /* 0x000ea20000300800 */
[----:B------:R-:W-:Y:S01]  /*403e0*/  ISETP.LT.AND P2, PT, R13, UR60, !P0 ;  /* 0x0000003c0d007c0c */ /* 0x000fe2000c741270 */
[----:B------:R-:W-:Y:S01]  /*403f0*/  VIADD R59, R10, 0x176 ;  /* 0x000001760a3b7836 */ /* 0x000fe20000000000 */
[----:B------:R-:W-:Y:S01]  /*40400*/  ISETP.LT.AND P1, PT, R12, UR61, !P0 ;  /* 0x0000003d0c007c0c */ /* 0x000fe2000c721270 */
[----:B------:R-:W3:Y:S01]  /*40410*/  LDL.LU R67, [R1+0x2930] ;  /* 0x0029300001437983 */ /* 0x000ee20000300800 */
[----:B------:R-:W-:Y:S01]  /*40420*/  VIADD R58, R10, 0x175 ;  /* 0x000001750a3a7836 */ /* 0x000fe20000000000 */
[----:B------:R-:W-:Y:S01]  /*40430*/  ULDC UR45, c[0x0][0x228] ;  /* 0x00008a00002d7ab9 */ /* 0x000fe20000000800 */
[----:B-1----:R-:W-:Y:S01]  /*40440*/  VIADD R24, R24, UR10 ;  /* 0x0000000a18187c36 */ /* 0x002fe20008000000 */
[----:B------:R-:W-:Y:S01]  /*40450*/  ULDC.64 UR10, c[0x0][0x228] ;  /* 0x00008a00000a7ab9 */ /* 0x000fe20000000a00 */
[----:B------:R-:W-:-:S03]  /*40460*/  VIADD R57, R10, 0x174 ;  /* 0x000001740a397836 */ /* 0x000fc60000000000 */
[----:B------:R-:W-:Y:S01]  /*40470*/  @P3 LOP3.LUT R154, R154, 0x20, RZ, 0xfc, !PT ;  /* 0x000000209a9a3812 */ /* 0x000fe200078efcff */
[C---:B------:R-:W-:Y:S01]  /*40480*/  VIADD R56, R10.reuse, 0x173 ;  /* 0x000001730a387836 */ /* 0x040fe20000000000 */
[----:B------:R-:W-:Y:S01]  /*40490*/  ULDC UR61, c[0x0][0x228] ;  /* 0x00008a00003d7ab9 */ /* 0x000fe20000000800 */
[----:B------:R-:W-:Y:S01]  /*404a0*/  VIADD R55, R10, 0x172 ;  /* 0x000001720a377836 */ /* 0x000fe20000000000 */
[----:B------:R-:W-:Y:S01]  /*404b0*/  LOP3.LUT R154, R154, 0xffffffef, RZ, 0xc0, !PT ;  /* 0xffffffef9a9a7812 */ /* 0x000fe200078ec0ff */
[----:B------:R-:W-:Y:S01]  /*404c0*/  VIADD R54, R10, 0x171 ;  /* 0x000001710a367836 */ /* 0x000fe20000000000 */
[----:B------:R-:W-:Y:S02]  /*404d0*/  ULDC UR60, c[0x0][0x228] ;  /* 0x00008a00003c7ab9 */ /* 0x000fe40000000800 */
[----:B------:R-:W-:Y:S02]  /*404e0*/  @P2 LOP3.LUT R154, R154, 0x10, RZ, 0xfc, !PT ;  /* 0x000000109a9a2812 */ /* 0x000fe400078efcff */
[----:B------:R-:W-:Y:S01]  /*404f0*/  ISETP.LT.AND P0, PT, R11, UR10, !P0 ;  /* 0x0000000a0b007c0c */ /* 0x000fe2000c701270 */
[----:B------:R-:W-:Y:S01]  /*40500*/  ULDC UR10, c[0x0][0x248] ;  /* 0x00009200000a7ab9 */ /* 0x000fe20000000800 */
[----:B------:R-:W-:-:S04]  /*40510*/  LOP3.LUT R154, R154, 0xfffffff7, RZ, 0xc0, !PT ;  /* 0xfffffff79a9a7812 */ /* 0x000fc800078ec0ff */
[----:B------:R-:W-:-:S04]  /*40520*/  @P1 LOP3.LUT R154, R154, 0x8, RZ, 0xfc, !PT ;  /* 0x000000089a9a1812 */ /* 0x000fc800078efcff */
[----:B------:R-:W-:-:S04]  /*40530*/  LOP3.LUT R154, R154, 0xfffffffb, RZ, 0xc0, !PT ;  /* 0xfffffffb9a9a7812 */ /* 0x000fc800078ec0ff */
[----:B------:R-:W-:Y:S02]  /*40540*/  @P0 LOP3.LUT R154, R154, 0x4, RZ, 0xfc, !PT ;  /* 0x000000049a9a0812 */ /* 0x000fe400078efcff */
[----:B------:R-:W-:Y:S01]  /*40550*/  ISETP.GE.AND P0, PT, R66, UR19, PT ;  /* 0x0000001342007c0c */ /* 0x000fe2000bf06270 */
[----:B------:R-:W-:-:S03]  /*40560*/  ULDC.64 UR18, c[0x0][0x228] ;  /* 0x00008a0000127ab9 */ /* 0x000fc60000000a00 */
[----:B------:R-:W-:Y:S01]  /*40570*/  ISETP.LT.AND P1, PT, R12, UR59, !P0 ;  /* 0x0000003b0c007c0c */ /* 0x000fe2000c721270 */
[----:B------:R1:W-:Y:S01]  /*40580*/  STL [R1+0x2654], R24 ;  /* 0x0026541801007387 */ /* 0x0003e20000100800 */
[----:B------:R-:W-:Y:S01]  /*40590*/  ISETP.LT.AND P3, PT, R14, UR44, !P0 ;  /* 0x0000002c0e007c0c */ /* 0x000fe2000c761270 */
[C---:B------:R-:W-:Y:S01]  /*405a0*/  VIADD R53, R10.reuse, 0x170 ;  /* 0x000001700a357836 */ /* 0x040fe20000000000 */
[----:B------:R-:W-:Y:S01]  /*405b0*/  ISETP.LT.AND P2, PT, R13, UR58, !P0 ;  /* 0x0000003a0d007c0c */ /* 0x000fe2000c741270 */
[----:B------:R-:W4:Y:S01]  /*405c0*/  LDL.LU R66, [R1+0x292c] ;  /* 0x00292c0001427983 */ /* 0x000f220000300800 */
[----:B------:R-:W-:Y:S01]  /*405d0*/  ISETP.LT.AND P0, PT, R11, UR16, !P0 ;  /* 0x000000100b007c0c */ /* 0x000fe2000c701270 */
[----:B------:R-:W-:Y:S01]  /*405e0*/  VIADD R52, R10, 0x16f ;  /* 0x0000016f0a347836 */ /* 0x000fe20000000000 */
[----:B------:R-:W-:Y:S01]  /*405f0*/  LOP3.LUT R154, R154, 0xfffffffd, RZ, 0xc0, !PT ;  /* 0xfffffffd9a9a7812 */ /* 0x000fe200078ec0ff */
[C---:B------:R-:W-:Y:S01]  /*40600*/  VIADD R51, R10.reuse, 0x16e ;  /* 0x0000016e0a337836 */ /* 0x040fe20000000000 */
[----:B------:R-:W-:Y:S01]  /*40610*/  ULDC UR44, c[0x0][0x228] ;  /* 0x00008a00002c7ab9 */ /* 0x000fe20000000800 */
[----:B------:R-:W-:Y:S01]  /*40620*/  VIADD R50, R10, 0x16d ;  /* 0x0000016d0a327836 */ /* 0x000fe20000000000 */
[----:B------:R-:W-:Y:S01]  /*40630*/  ULDC UR59, c[0x0][0x228] ;  /* 0x00008a00003b7ab9 */ /* 0x000fe20000000800 */
[----:B------:R-:W-:Y:S01]  /*40640*/  @P1 LOP3.LUT R171, R171, 0x80000000, RZ, 0xfc, !PT ;  /* 0x80000000abab1812 */ /* 0x000fe200078efcff */
[----:B-1----:R-:W-:Y:S01]  /*40650*/  VIADD R24, R24, UR10 ;  /* 0x0000000a18187c36 */ /* 0x002fe20008000000 */
[----:B------:R-:W-:Y:S01]  /*40660*/  @P3 LOP3.LUT R154, R154, 0x2, RZ, 0xfc, !PT ;  /* 0x000000029a9a3812 */ /* 0x000fe200078efcff */
[----:B------:R-:W-:Y:S01]  /*40670*/  ULDC UR10, c[0x0][0x248] ;  /* 0x00009200000a7ab9 */ /* 0x000fe20000000800 */
[----:B------:R-:W-:Y:S01]  /*40680*/  LOP3.LUT R171, R171, 0xbfffffff, RZ, 0xc0, !PT ;  /* 0xbfffffffabab7812 */ /* 0x000fe200078ec0ff */
[----:B------:R-:W-:Y:S01]  /*40690*/  VIADD R49, R10, 0x16c ;  /* 0x0000016c0a317836 */ /* 0x000fe20000000000 */
[----:B------:R-:W-:-:S02]  /*406a0*/  ULDC UR58, c[0x0][0x228] ;  /* 0x00008a00003a7ab9 */ /* 0x000fc40000000800 */
[----:B------:R-:W-:Y:S02]  /*406b0*/  @P0 LOP3.LUT R171, R171, 0x40000000, RZ, 0xfc, !PT ;  /* 0x40000000abab0812 */ /* 0x000fe400078efcff */
[----:B------:R-:W-:Y:S01]  /*406c0*/  ISETP.GE.AND P0, PT, R65, UR21, PT ;  /* 0x0000001541007c0c */ /* 0x000fe2000bf06270 */
[----:B------:R-:W-:-:S03]  /*406d0*/  ULDC.64 UR20, c[0x0][0x228] ;  /* 0x00008a0000147ab9 */ /* 0x000fc60000000a00 */
[----:B------:R-:W-:Y:S01]  /*406e0*/  ISETP.LT.AND P3, PT, R14, UR43, !P0 ;  /* 0x0000002b0e007c0c */ /* 0x000fe2000c761270 */
[----:B------:R1:W-:Y:S01]  /*406f0*/  STL [R1+0x2658], R24 ;  /* 0x0026581801007387 */ /* 0x0003e20000100800 */
[----:B------:R-:W-:Y:S01]  /*40700*/  LOP3.LUT R154, R154, 0xfffffffe, RZ, 0xc0, !PT ;  /* 0xfffffffe9a9a7812 */ /* 0x000fe200078ec0ff */
[----:B------:R-:W-:Y:S01]  /*40710*/  ULDC UR43, c[0x0][0x228] ;  /* 0x00008a00002b7ab9 */ /* 0x000fe20000000800 */
[----:B------:R-:W-:Y:S01]  /*40720*/  LOP3.LUT R171, R171, 0xdfffffff, RZ, 0xc0, !PT ;  /* 0xdfffffffabab7812 */ /* 0x000fe200078ec0ff */
[----:B------:R-:W2:Y:S01]  /*40730*/  LDL.LU R65, [R1+0x2928] ;  /* 0x0029280001417983 */ /* 0x000ea20000300800 */
[----:B------:R-:W-:Y:S02]  /*40740*/  @P2 LOP3.LUT R154, R154, 0x1, RZ, 0xfc, !PT ;  /* 0x000000019a9a2812 */ /* 0x000fe400078efcff */
[----:B------:R-:W-:Y:S01]  /*40750*/  ISETP.LT.AND P2, PT, R13, UR57, !P0 ;  /* 0x000000390d007c0c */ /* 0x000fe2000c741270 */
[----:B------:R-:W-:Y:S01]  /*40760*/  VIADD R48, R10, 0x16b ;  /* 0x0000016b0a307836 */ /* 0x000fe20000000000 */
[----:B------:R-:W-:Y:S01]  /*40770*/  ISETP.LT.AND P1, PT, R12, UR56, !P0 ;  /* 0x000000380c007c0c */ /* 0x000fe2000c721270 */
[----:B-1----:R-:W-:-:S02]  /*40780*/  VIADD R24, R24, UR10 ;  /* 0x0000000a18187c36 */ /* 0x002fc40008000000 */
[----:B------:R-:W-:Y:S01]  /*40790*/  @P3 LOP3.LUT R171, R171, 0x20000000, RZ, 0xfc, !PT ;  /* 0x20000000abab3812 */ /* 0x000fe200078efcff */
[----:B------:R-:W-:Y:S01]  /*407a0*/  ULDC UR10, c[0x0][0x248] ;  /* 0x00009200000a7ab9 */ /* 0x000fe20000000800 */
[----:B------:R-:W-:Y:S01]  /*407b0*/  ULDC UR56, c[0x0][0x228] ;  /* 0x00008a0000387ab9 */ /* 0x000fe20000000800 */
[C---:B------:R-:W-:Y:S01]  /*407c0*/  VIADD R47, R10.reuse, 0x16a ;  /* 0x0000016a0a2f7836 */ /* 0x040fe20000000000 */
[----:B------:R-:W-:Y:S01]  /*407d0*/  LOP3.LUT R171, R171, 0xefffffff, RZ, 0xc0, !PT ;  /* 0xefffffffabab7812 */ /* 0x000fe200078ec0ff */
[----:B------:R-:W-:Y:S01]  /*407e0*/  VIADD R46, R10, 0x169 ;  /* 0x000001690a2e7836 */ /* 0x000fe20000000000 */
[----:B------:R-:W-:Y:S02]  /*407f0*/  ULDC UR57, c[0x0][0x228] ;  /* 0x00008a0000397ab9 */ /* 0x000fe40000000800 */
[----:B------:R-:W-:Y:S02]  /*40800*/  @P2 LOP3.LUT R171, R171, 0x10000000, RZ, 0xfc, !PT ;  /* 0x10000000abab2812 */ /* 0x000fe400078efcff */
[----:B------:R-:W-:-:S02]  /*40810*/  ISETP.LT.AND P0, PT, R11, UR18, !P0 ;  /* 0x000000120b007c0c */ /* 0x000fc4000c701270 */
        /* <DEDUP_REMOVED lines=9> */
[----:B------:R-:W-:Y:S01]  /*408b0*/  ULDC UR42, c[0x0][0x228] ;  /* 0x00008a00002a7ab9 */ /* 0x000fe20000000800 */
[----:B------:R-:W-:Y:S01]  /*408c0*/  LOP3.LUT R171, R171, 0xfdffffff, RZ, 0xc0, !PT ;  /* 0xfdffffffabab7812 */ /* 0x000fe200078ec0ff */
[----:B------:R-:W3:Y:S01]  /*408d0*/  LDL.LU R64, [R1+0x2924] ;  /* 0x0029240001407983 */ /* 0x000ee20000300800 */
[----:B------:R-:W-:Y:S01]  /*408e0*/  ISETP.LT.AND P1, PT, R12, UR54, !P0 ;  /* 0x000000360c007c0c */ /* 0x000fe2000c721270 */
[----:B------:R-:W-:Y:S01]  /*408f0*/  ULDC UR54, c[0x0][0x228] ;  /* 0x00008a0000367ab9 */ /* 0x000fe20000000800 */
[----:B------:R-:W-:Y:S01]  /*40900*/  VIADD R45, R10, 0x168 ;  /* 0x000001680a2d7836 */ /* 0x000fe20000000000 */
[----:B------:R-:W-:Y:S01]  /*40910*/  LOP3.LUT R168, R168, 0x7fffffff, RZ, 0xc0, !PT ;  /* 0x7fffffffa8a87812 */ /* 0x000fe200078ec0ff */
[----:B------:R-:W-:Y:S01]  /*40920*/  VIADD R44, R10, 0x167 ;  /* 0x000001670a2c7836 */ /* 0x000fe20000000000 */
[----:B------:R-:W-:-:S02]  /*40930*/  ULDC UR55, c[0x0][0x228] ;  /* 0x00008a0000377ab9 */ /* 0x000fc40000000800 */
[----:B------:R-:W-:-:S04]  /*40940*/  @P3 LOP3.LUT R171, R171, 0x2000000, RZ, 0xfc, !PT ;  /* 0x02000000abab3812 */ /* 0x000fc800078efcff */
[----:B------:R-:W-:-:S04]  /*40950*/  LOP3.LUT R171, R171, 0xfeffffff, RZ, 0xc0, !PT ;  /* 0xfeffffffabab7812 */ /* 0x000fc800078ec0ff */
[----:B------:R-:W-:Y:S02]  /*40960*/  @P2 LOP3.LUT R171, R171, 0x1000000, RZ, 0xfc, !PT ;  /* 0x01000000abab2812 */ /* 0x000fe400078efcff */
[----:B------:R-:W-:Y:S02]  /*40970*/  ISETP.LT.AND P0, PT, R11, UR20, !P0 ;  /* 0x000000140b007c0c */ /* 0x000fe4000c701270 */
[----:B------:R-:W-:-:S04]  /*40980*/  LOP3.LUT R171, R171, 0xff7fffff, RZ, 0xc0, !PT ;  /* 0xff7fffffabab7812 */ /* 0x000fc800078ec0ff */
[----:B------:R-:W-:-:S04]  /*40990*/  @P1 LOP3.LUT R171, R171, 0x800000, RZ, 0xfc, !PT ;  /* 0x00800000abab1812 */ /* 0x000fc800078efcff */
[----:B------:R-:W-:-:S04]  /*409a0*/  LOP3.LUT R171, R171, 0xffbfffff, RZ, 0xc0, !PT ;  /* 0xffbfffffabab7812 */ /* 0x000fc800078ec0ff */
[----:B------:R-:W-:Y:S02]  /*409b0*/  @P0 LOP3.LUT R171, R171, 0x400000, RZ, 0xfc, !PT ;  /* 0x00400000abab0812 */ /* 0x000fe400078efcff */
[----:B------:R-:W-:-:S04]  /*409c0*/  ISETP.GE.AND P0, PT, R63, UR11, PT ;  /* 0x0000000b3f007c0c */ /* 0x000fc8000bf06270 */
[----:B------:R-:W-:Y:S01]  /*409d0*/  ISETP.LT.AND P3, PT, R14, UR41, !P0 ;  /* 0x000000290e007c0c */ /* 0x000fe2000c761270 */
[----:B-1----:R-:W-:Y:S01]  /*409e0*/  VIADD R24, R24, UR10 ;  /* 0x0000000a18187c36 */ /* 0x002fe20008000000 */
[----:B------:R-:W-:Y:S01]  /*409f0*/  ISETP.LT.AND P2, PT, R13, UR53, !P0 ;  /* 0x000000350d007c0c */ /* 0x000fe2000c741270 */
[----:B------:R-:W-:Y:S01]  /*40a00*/  ULDC UR10, c[0x0][0x248] ;  /* 0x00009200000a7ab9 */ /* 0x000fe20000000800 */
[----:B------:R-:W-:Y:S01]  /*40a10*/  LOP3.LUT R171, R171, 0xffdfffff, RZ, 0xc0, !PT ;  /* 0xffdfffffabab7812 */ /* 0x000fe200078ec0ff */
[----:B------:R-:W-:Y:S01]  /*40a20*/  ULDC UR53, c[0x0][0x228] ;  /* 0x00008a0000357ab9 */ /* 0x000fe20000000800 */
[----:B------:R-:W-:Y:S01]  /*40a30*/  ISETP.LT.AND P1, PT, R12, UR52, !P0 ;  /* 0x000000340c007c0c */ /* 0x000fe2000c721270 */
[----:B------:R1:W-:Y:S01]  /*40a40*/  STL [R1+0x2660], R24 ;  /* 0x0026601801007387 */ /* 0x0003e20000100800 */
[----:B------:R-:W-:-:S05]  /*40a50*/  ULDC UR41, c[0x0][0x228] ;  /* 0x00008a0000297ab9 */ /* 0x000fca0000000800 */
[----:B------:R-:W-:Y:S01]  /*40a60*/  @P3 LOP3.LUT R171, R171, 0x200000, RZ, 0xfc, !PT ;  /* 0x00200000abab3812 */ /* 0x000fe200078efcff */
[----:B------:R-:W4:Y:S01]  /*40a70*/  LDL.LU R63, [R1+0x2920] ;  /* 0x00292000013f7983 */ /* 0x000f220000300800 */
[----:B------:R-:W-:Y:S02]  /*40a80*/  ULDC UR52, c[0x0][0x228] ;  /* 0x00008a0000347ab9 */ /* 0x000fe40000000800 */
[----:B------:R-:W-:-:S04]  /*40a90*/  LOP3.LUT R171, R171, 0xffefffff, RZ, 0xc0, !PT ;  /* 0xffefffffabab7812 */ /* 0x000fc800078ec0ff */
[----:B------:R-:W-:Y:S02]  /*40aa0*/  @P2 LOP3.LUT R171, R171, 0x100000, RZ, 0xfc, !PT ;  /* 0x00100000abab2812 */ /* 0x000fe400078efcff */
[----:B------:R-:W-:Y:S01]  /*40ab0*/  ISETP.LT.AND P0, PT, R11, UR12, !P0 ;  /* 0x0000000c0b007c0c */ /* 0x000fe2000c701270 */
[----:B-1----:R-:W-:Y:S01]  /*40ac0*/  VIADD R24, R24, UR10 ;  /* 0x0000000a18187c36 */ /* 0x002fe20008000000 */
[----:B------:R-:W-:Y:S01]  /*40ad0*/  LOP3.LUT R171, R171, 0xfff7ffff, RZ, 0xc0, !PT ;  /* 0xfff7ffffabab7812 */ /* 0x000fe200078ec0ff */
[----:B------:R-:W-:Y:S01]  /*40ae0*/  ULDC UR10, c[0x0][0x248] ;  /* 0x00009200000a7ab9 */ /* 0x000fe20000000800 */
[----:B------:R-:W-:Y:S01]  /*40af0*/  VIADD R43, R10, 0x166 ;  /* 0x000001660a2b7836 */ /* 0x000fe20000000000 */
[----:B------:R-:W-:Y:S01]  /*40b00*/  ULDC UR12, c[0x0][0x228] ;  /* 0x00008a00000c7ab9 */ /* 0x000fe20000000800 */
[----:B------:R-:W-:-:S04]  /*40b10*/  @P1 LOP3.LUT R171, R171, 0x80000, RZ, 0xfc, !PT ;  /* 0x00080000abab1812 */ /* 0x000fc800078efcff */
[----:B------:R-:W-:-:S04]  /*40b20*/  LOP3.LUT R171, R171, 0xfffbffff, RZ, 0xc0, !PT ;  /* 0xfffbffffabab7812 */ /* 0x000fc800078ec0ff */
[----:B------:R-:W-:Y:S02]  /*40b30*/  @P0 LOP3.LUT R171, R171, 0x40000, RZ, 0xfc, !PT ;  /* 0x00040000abab0812 */ /* 0x000fe400078efcff */
[----:B------:R-:W-:Y:S01]  /*40b40*/  ISETP.GE.AND P0, PT, R62, UR17, PT ;  /* 0x000000113e007c0c */ /* 0x000fe2000bf06270 */
[----:B------:R1:W-:Y:S01]  /*40b50*/  STL [R1+0x2664], R24 ;  /* 0x0026641801007387 */ /* 0x0003e20000100800 */
[----:B------:R-:W-:Y:S01]  /*40b60*/  LOP3.LUT R171, R171, 0xfffdffff, RZ, 0xc0, !PT ;  /* 0xfffdffffabab7812 */ /* 0x000fe200078ec0ff */
[----:B------:R-:W-:Y:S01]  /*40b70*/  ULDC.64 UR16, c[0x0][0x228] ;  /* 0x00008a0000107ab9 */ /* 0x000fe20000000a00 */
[----:B------:R-:W-:Y:S01]  /*40b80*/  ISETP.LT.AND P3, PT, R14, UR40, !P0 ;  /* 0x000000280e007c0c */ /* 0x000fe2000c761270 */
[----:B------:R-:W-:Y:S01]  /*40b90*/  ULDC UR40, c[0x0][0x228] ;  /* 0x00008a0000287ab9 */ /* 0x000fe20000000800 */
[----:B------:R-:W-:Y:S01]  /*40ba0*/  ISETP.LT.AND P2, PT, R13, UR51, !P0 ;  /* 0x000000330d007c0c */ /* 0x000fe2000c741270 */
[----:B------:R-:W-:Y:S01]  /*40bb0*/  ULDC UR51, c[0x0][0x228] ;  /* 0x00008a0000337ab9 */ /* 0x000fe20000000800 */
[----:B------:R-:W-:Y:S01]  /*40bc0*/  ISETP.LT.AND P1, PT, R12, UR50, !P0 ;  /* 0x000000320c007c0c */ /* 0x000fe2000c721270 */
[----:B------:R-:W-:-:S08]  /*40bd0*/  ULDC UR50, c[0x0][0x228] ;  /* 0x00008a0000327ab9 */ /* 0x000fd00000000800 */
[----:B------:R-:W-:-:S04]  /*40be0*/  @P3 LOP3.LUT R171, R171, 0x20000, RZ, 0xfc, !PT ;  /* 0x00020000abab3812 */ /* 0x000fc800078efcff */
[----:B------:R-:W-:Y:S01]  /*40bf0*/  LOP3.LUT R171, R171, 0xfffeffff, RZ, 0xc0, !PT ;  /* 0xfffeffffabab7812 */ /* 0x000fe200078ec0ff */
[----:B-1----:R-:W-:Y:S01]  /*40c00*/  VIADD R24, R24, UR10 ;  /* 0x0000000a18187c36 */ /* 0x002fe20008000000 */
[----:B------:R-:W-:Y:S02]  /*40c10*/  ULDC.64 UR10, c[0x0][0x228] ;  /* 0x00008a00000a7ab9 */ /* 0x000fe40000000a00 */
        /* <DEDUP_REMOVED lines=14> */
[----:B------:R-:W2:Y:S01]  /*40d00*/  LDL.LU R62, [R1+0x291c] ;  /* 0x00291c00013e7983 */ /* 0x000ea20000300800 */
[----:B------:R-:W-:Y:S01]  /*40d10*/  ISETP.LT.AND P1, PT, R12, UR48, !P0 ;  /* 0x000000300c007c0c */ /* 0x000fe2000c721270 */
[----:B------:R-:W-:Y:S01]  /*40d20*/  ULDC UR48, c[0x0][0x228] ;  /* 0x00008a0000307ab9 */ /* 0x000fe20000000800 */
[C---:B------:R-:W-:Y:S01]  /*40d30*/  VIADD R42, R10.reuse, 0x165 ;  /* 0x000001650a2a7836 */ /* 0x040fe20000000000 */
[----:B------:R-:W-:Y:S01]  /*40d40*/  LOP3.LUT R167, R167, 0x7fffffff, RZ, 0xc0, !PT ;  /* 0x7fffffffa7a77812 */ /* 0x000fe200078ec0ff */
[----:B------:R-:W-:Y:S01]  /*40d50*/  VIADD R41, R10, 0x164 ;  /* 0x000001640a297836 */ /* 0x000fe20000000000 */
[----:B------:R-:W-:-:S02]  /*40d60*/  ULDC UR49, c[0x0][0x228] ;  /* 0x00008a0000317ab9 */ /* 0x000fc40000000800 */
[----:B------:R-:W-:-:S04]  /*40d70*/  @P3 LOP3.LUT R171, R171, 0x2000, RZ, 0xfc, !PT ;  /* 0x00002000abab3812 */ /* 0x000fc800078efcff */
[----:B------:R-:W-:-:S04]  /*40d80*/  LOP3.LUT R171, R171, 0xffffefff, RZ, 0xc0, !PT ;  /* 0xffffefffabab7812 */ /* 0x000fc800078ec0ff */
[----:B------:R-:W-:Y:S02]  /*40d90*/  @P2 LOP3.LUT R171, R171, 0x1000, RZ, 0xfc, !PT ;  /* 0x00001000abab2812 */ /* 0x000fe400078efcff */
[----:B------:R-:W-:Y:S01]  /*40da0*/  ISETP.LT.AND P0, PT, R11, UR16, !P0 ;  /* 0x000000100b007c0c */ /* 0x000fe2000c701270 */
[----:B-1----:R-:W-:Y:S01]  /*40db0*/  VIADD R24, R24, UR10 ;  /* 0x0000000a18187c36 */ /* 0x002fe20008000000 */
[----:B------:R-:W-:Y:S01]  /*40dc0*/  LOP3.LUT R171, R171, 0xfffff7ff, RZ, 0xc0, !PT ;  /* 0xfffff7ffabab7812 */ /* 0x000fe200078ec0ff */
[----:B------:R-:W-:Y:S01]  /*40dd0*/  ULDC UR10, c[0x0][0x248] ;  /* 0x00009200000a7ab9 */ /* 0x000fe20000000800 */
[----:B------:R-:W-:Y:S02]  /*40de0*/  ULDC UR16, c[0x0][0x248] ;  /* 0x0000920000107ab9 */ /* 0x000fe40000000800 */
        /* <DEDUP_REMOVED lines=12> */
[----:B------:R-:W-:-:S06]  /*40eb0*/  ULDC.64 UR30, c[0x0][0x228] ;  /* 0x00008a00001e7ab9 */ /* 0x000fcc0000000a00 */
[----:B------:R-:W-:-:S04]  /*40ec0*/  @P3 LOP3.LUT R171, R171, 0x200, RZ, 0xfc, !PT ;  /* 0x00000200abab3812 */ /* 0x000fc800078efcff */
        /* <DEDUP_REMOVED lines=14> */
[----:B------:R-:W-:Y:S01]  /*40fb0*/  ULDC UR13, c[0x0][0x248] ;  /* 0x00009200000d7ab9 */ /* 0x000fe20000000800 */
[----:B------:R-:W-:Y:S01]  /*40fc0*/  ISETP.LT.AND P3, PT, R14, UR15, !P0 ;  /* 0x0000000f0e007c0c */ /* 0x000fe2000c761270 */
[----:B------:R-:W4:Y:S01]  /*40fd0*/  LDL.LU R60, [R1+0x2914] ;  /* 0x00291400013c7983 */ /* 0x000f220000300800 */
[----:B------:R-:W-:Y:S01]  /*40fe0*/  ISETP.LT.AND P2, PT, R13, UR5, !P0 ;  /* 0x000000050d007c0c */ /* 0x000fe2000c741270 */
[----:B------:R-:W-:Y:S01]  /*40ff0*/  ULDC UR5, c[0x0][0x248] ;  /* 0x0000920000057ab9 */ /* 0x000fe20000000800 */
[----:B------:R-:W-:Y:S01]  /*41000*/  ISETP.LT.AND P1, PT, R12, UR26, !P0 ;  /* 0x0000001a0c007c0c */ /* 0x000fe2000c721270 */
[----:B------:R-:W-:Y:S01]  /*41010*/  ULDC UR26, c[0x0][0x228] ;  /* 0x00008a00001a7ab9 */ /* 0x000fe20000000800 */
[----:B------:R-:W-:-:S07]  /*41020*/  ULDC UR15, c[0x0][0x228] ;  /* 0x00008a00000f7ab9 */ /* 0x000fce0000000800 */
        /* <DEDUP_REMOVED lines=17> */
[----:B------:R-:W2:Y:S01]  /*41140*/  LDL.LU R59, [R1+0x2910] ;  /* 0x00291000013b7983 */ /* 0x000ea20000300800 */
[----:B------:R-:W-:Y:S01]  /*41150*/  ISETP.LT.AND P3, PT, R14, UR14, !P0 ;  /* 0x0000000e0e007c0c */ /* 0x000fe2000c761270 */
[----:B------:R-:W-:Y:S01]  /*41160*/  ULDC UR14, c[0x0][0x228] ;  /* 0x00008a00000e7ab9 */ /* 0x000fe20000000800 */
[----:B------:R-:W-:Y:S01]  /*41170*/  ISETP.LT.AND P2, PT, R13, UR28, !P0 ;  /* 0x0000001c0d007c0c */ /* 0x000fe2000c741270 */
[----:B------:R-:W-:Y:S01]  /*41180*/  ULDC.64 UR28, c[0x0][0x228] ;  /* 0x00008a00001c7ab9 */ /* 0x000fe20000000a00 */
[----:B------:R-:W-:-:S07]  /*41190*/  ISETP.LT.AND P0, PT, R11, UR30, !P0 ;  /* 0x0000001e0b007c0c */ /* 0x000fce000c701270 */
[----:B------:R-:W-:-:S04]  /*411a0*/  @P1 LOP3.LUT R170, R170, 0x80000000, RZ, 0xfc, !PT ;  /* 0x80000000aaaa1812 */ /* 0x000fc800078efcff */
[----:B------:R-:W-:-:S04]  /*411b0*/  LOP3.LUT R170, R170, 0xbfffffff, RZ, 0xc0, !PT ;  /* 0xbfffffffaaaa7812 */ /* 0x000fc800078ec0ff */
[----:B------:R-:W-:Y:S02]  /*411c0*/  @P0 LOP3.LUT R170, R170, 0x40000000, RZ, 0xfc, !PT ;  /* 0x40000000aaaa0812 */ /* 0x000fe400078efcff */
[----:B------:R-:W-:Y:S01]  /*411d0*/  ISETP.GE.AND P0, PT, R57, UR17, PT ;  /* 0x0000001139007c0c */ /* 0x000fe2000bf06270 */
[----:B-1----:R-:W-:Y:S01]  /*411e0*/  VIADD R24, R24, UR5 ;  /* 0x0000000518187c36 */ /* 0x002fe20008000000 */
[----:B------:R-:W-:Y:S01]  /*411f0*/  @P3 LOP3.LUT R171, R171, 0x2, RZ, 0xfc, !PT ;  /* 0x00000002abab3812 */ /* 0x000fe200078efcff */
[----:B------:R-:W-:Y:S01]  /*41200*/  ULDC UR5, c[0x0][0x228] ;  /* 0x00008a0000057ab9 */ /* 0x000fe20000000800 */
[----:B------:R-:W-:Y:S01]  /*41210*/  ISETP.LT.AND P3, PT, R14, UR38, !P0 ;  /* 0x000000260e007c0c */ /* 0x000fe2000c761270 */
[----:B------:R-:W-:Y:S01]  /*41220*/  ULDC UR17, c[0x0][0x228] ;  /* 0x00008a0000117ab9 */ /* 0x000fe20000000800 */
[----:B------:R-:W-:Y:S02]  /*41230*/  LOP3.LUT R171, R171, 0xfffffffe, RZ, 0xc0, !PT ;  /* 0xfffffffeabab7812 */ /* 0x000fe400078ec0ff */
[----:B------:R-:W-:-:S02]  /*41240*/  LOP3.LUT R170, R170, 0xdfffffff, RZ, 0xc0, !PT ;  /* 0xdfffffffaaaa7812 */ /* 0x000fc400078ec0ff */
[----:B------:R-:W-:Y:S02]  /*41250*/  @P2 LOP3.LUT R171, R171, 0x1, RZ, 0xfc, !PT ;  /* 0x00000001abab2812 */ /* 0x000fe400078efcff */
[----:B------:R-:W-:Y:S02]  /*41260*/  ISETP.LT.AND P2, PT, R13, UR9, !P0 ;  /* 0x000000090d007c0c */ /* 0x000fe4000c741270 */
[----:B------:R-:W-:Y:S01]  /*41270*/  ISETP.LT.AND P1, PT, R12, UR39, !P0 ;  /* 0x000000270c007c0c */ /* 0x000fe2000c721270 */
[----:B------:R-:W-:Y:S02]  /*41280*/  ULDC.64 UR38, c[0x0][0x228] ;  /* 0x00008a0000267ab9 */ /* 0x000fe40000000a00 */
[----:B------:R-:W-:Y:S01]  /*41290*/  @P3 LOP3.LUT R170, R170, 0x20000000, RZ, 0xfc, !PT ;  /* 0x20000000aaaa3812 */ /* 0x000fe200078efcff */
[----:B------:R1:W-:Y:S01]  /*412a0*/  STL [R1+0x2680], R24 ;  /* 0x0026801801007387 */ /* 0x0003e20000100800 */
[----:B------:R-:W-:Y:S02]  /*412b0*/  ULDC UR9, c[0x0][0x228] ;  /* 0x00008a0000097ab9 */ /* 0x000fe40000000800 */
[----:B------:R-:W-:Y:S01]  /*412c0*/  LOP3.LUT R170, R170, 0xefffffff, RZ, 0xc0, !PT ;  /* 0xefffffffaaaa7812 */ /* 0x000fe200078ec0ff */
[----:B------:R-:W3:Y:S03]  /*412d0*/  LDL.LU R58, [R1+0x290c] ;  /* 0x00290c00013a7983 */ /* 0x000ee60000300800 */
[----:B------:R-:W-:-:S02]  /*412e0*/  @P2 LOP3.LUT R170, R170, 0x10000000, RZ, 0xfc, !PT ;  /* 0x10000000aaaa2812 */ /* 0x000fc400078efcff */
        /* <DEDUP_REMOVED lines=14> */
[----:B------:R-:W-:Y:S02]  /*413d0*/  ISETP.LT.AND P2, PT, R13, UR33, !P0 ;  /* 0x000000210d007c0c */ /* 0x000fe4000c741270 */
[----:B------:R-:W-:Y:S01]  /*413e0*/  ISETP.LT.AND P1, PT, R12, UR34, !P0 ;  /* 0x000000220c007c0c */ /* 0x000fe2000c721270 */
[----:B------:R-:W-:-:S08]  /*413f0*/  ULDC.64 UR34, c[0x0][0x228] ;  /* 0x00008a0000227ab9 */ /* 0x000fd00000000a00 */
        /* <DEDUP_REMOVED lines=8> */
[----:B------:R-:W-:Y:S01]  /*41480*/  ISETP.GE.AND P0, PT, R55, UR21, PT ;  /* 0x0000001537007c0c */ /* 0x000fe2000bf06270 */
[----:B-1----:R-:W-:Y:S01]  /*41490*/  VIADD R24, R24, UR16 ;  /* 0x0000001018187c36 */ /* 0x002fe20008000000 */
[----:B------:R-:W-:Y:S01]  /*414a0*/  LOP3.LUT R170, R170, 0xffdfffff, RZ, 0xc0, !PT ;  /* 0xffdfffffaaaa7812 */ /* 0x000fe200078ec0ff */
[----:B------:R-:W-:Y:S01]  /*414b0*/  ULDC UR16, c[0x0][0x228] ;  /* 0x00008a0000107ab9 */ /* 0x000fe20000000800 */
[----:B------:R-:W-:Y:S01]  /*414c0*/  ISETP.LT.AND P3, PT, R14, UR22, !P0 ;  /* 0x000000160e007c0c */ /* 0x000fe2000c761270 */
[----:B------:R-:W-:Y:S01]  /*414d0*/  ULDC UR22, c[0x0][0x248] ;  /* 0x0000920000167ab9 */ /* 0x000fe20000000800 */
[----:B------:R-:W-:Y:S01]  /*414e0*/  ISETP.LT.AND P2, PT, R13, UR23, !P0 ;  /* 0x000000170d007c0c */ /* 0x000fe2000c741270 */
[----:B------:R-:W-:Y:S01]  /*414f0*/  ULDC UR21, c[0x0][0x228] ;  /* 0x00008a0000157ab9 */ /* 0x000fe20000000800 */
[----:B------:R-:W-:Y:S01]  /*41500*/  ISETP.LT.AND P1, PT, R12, UR32, !P0 ;  /* 0x000000200c007c0c */ /* 0x000fe2000c721270 */
[----:B------:R-:W-:-:S08]  /*41510*/  ULDC.64 UR32, c[0x0][0x228] ;  /* 0x00008a0000207ab9 */ /* 0x000fd00000000a00 */
[----:B------:R-:W-:Y:S01]  /*41520*/  @P3 LOP3.LUT R170, R170, 0x200000, RZ, 0xfc, !PT ;  /* 0x00200000aaaa3812 */ /* 0x000fe200078efcff */
[----:B------:R1:W-:Y:S01]  /*41530*/  STL [R1+0x2688], R24 ;  /* 0x0026881801007387 */ /* 0x0003e20000100800 */
[----:B------:R-:W-:Y:S01]  /*41540*/  VIADD R38, R10, 0x161 ;  /* 0x000001610a267836 */ /* 0x000fe20000000000 */
[----:B------:R-:W-:Y:S01]  /*41550*/  ULDC UR23, c[0x0][0x228] ;  /* 0x00008a0000177ab9 */ /* 0x000fe20000000800 */
[----:B------:R-:W-:Y:S01]  /*41560*/  LOP3.LUT R170, R170, 0xffefffff, RZ, 0xc0, !PT ;  /* 0xffefffffaaaa7812 */ /* 0x000fe200078ec0ff */
[----:B------:R-:W2:Y:S03]  /*41570*/  LDL.LU R56, [R1+0x2904] ;  /* 0x0029040001387983 */ /* 0x000ea60000300800 */
        /* <DEDUP_REMOVED lines=16> */
[----:B------:R-:W-:Y:S01]  /*41680*/  VIADD R37, R10, 0x160 ;  /* 0x000001600a257836 */ /* 0x000fe20000000000 */
[----:B------:R-:W-:-:S04]  /*41690*/  ULDC UR56, c[0x0][0x228] ;  /* 0x00008a0000387ab9 */ /* 0x000fc80000000800 */
[----:B------:R-:W-:Y:S01]  /*416a0*/  @P3 LOP3.LUT R170, R170, 0x20000, RZ, 0xfc, !PT ;  /* 0x00020000aaaa3812 */ /* 0x000fe200078efcff */
[----:B------:R-:W3:Y:S01]  /*416b0*/  LDL.LU R55, [R1+0x2900] ;  /* 0x0029000001377983 */ /* 0x000ee20000300800 */
[----:B------:R-:W-:Y:S02]  /*416c0*/  ULDC UR27, c[0x0][0x248] ;  /* 0x00009200001b7ab9 */ /* 0x000fe40000000800 */
        /* <DEDUP_REMOVED lines=15> */
[----:B------:R-:W-:Y:S01]  /*417c0*/  ULDC UR54, c[0x0][0x228] ;  /* 0x00008a0000367ab9 */ /* 0x000fe20000000800 */
[----:B------:R-:W-:-:S05]  /*417d0*/  ULDC UR22, c[0x0][0x228] ;  /* 0x00008a0000167ab9 */ /* 0x000fca0000000800 */
        /* <DEDUP_REMOVED lines=13> */
[----:B------:R-:W4:Y:S01]  /*418b0*/  LDL.LU R54, [R1+0x28fc] ;  /* 0x0028fc0001367983 */ /* 0x000f220000300800 */
[----:B------:R-:W-:Y:S01]  /*418c0*/  ISETP.LT.AND P2, PT, R13, UR54, !P0 ;  /* 0x000000360d007c0c */ /* 0x000fe2000c741270 */
[----:B------:R-:W-:Y:S01]  /*418d0*/  ULDC UR53, c[0x0][0x228] ;  /* 0x00008a0000357ab9 */ /* 0x000fe20000000800 */
[----:B------:R-:W-:Y:S01]  /*418e0*/  ISETP.LT.AND P1, PT, R12, UR46, !P0 ;  /* 0x0000002e0c007c0c */ /* 0x000fe2000c721270 */
[----:B------:R-:W-:Y:S01]  /*418f0*/  VIADD R36, R10, 0x15f ;  /* 0x0000015f0a247836 */ /* 0x000fe20000000000 */
[----:B------:R-:W-:Y:S01]  /*41900*/  ULDC UR54, c[0x0][0x228] ;  /* 0x00008a0000367ab9 */ /* 0x000fe20000000800 */
[----:B-1----:R-:W-:Y:S01]  /*41910*/  VIADD R24, R24, UR27 ;  /* 0x0000001b18187c36 */ /* 0x002fe20008000000 */
[----:B------:R-:W-:Y:S01]  /*41920*/  ULDC UR27, c[0x0][0x228] ;  /* 0x00008a00001b7ab9 */ /* 0x000fe20000000800 */
[----:B------:R-:W-:Y:S01]  /*41930*/  VIADD R35, R10, 0x15e ;  /* 0x0000015e0a237836 */ /* 0x000fe20000000000 */
[----:B------:R-:W-:-:S03]  /*41940*/  ULDC UR46, c[0x0][0x228] ;  /* 0x00008a00002e7ab9 */ /* 0x000fc60000000800 */
[----:B------:R-:W-:Y:S01]  /*41950*/  @P3 LOP3.LUT R170, R170, 0x200, RZ, 0xfc, !PT ;  /* 0x00000200aaaa3812 */ /* 0x000fe200078efcff */
[----:B------:R1:W-:Y:S03]  /*41960*/  STL [R1+0x2694], R24 ;  /* 0x0026941801007387 */ /* 0x0003e60000100800 */
[----:B------:R-:W-:Y:S01]  /*41970*/  LOP3.LUT R170, R170, 0xfffffeff, RZ, 0xc0, !PT ;  /* 0xfffffeffaaaa7812 */ /* 0x000fe200078ec0ff */
[----:B------:R-:W2:Y:S03]  /*41980*/  LDL.LU R53, [R1+0x28f8] ;  /* 0x0028f80001357983 */ /* 0x000ea60000300800 */
[----:B------:R-:W-:Y:S01]  /*41990*/  @P2 LOP3.LUT R170, R170, 0x100, RZ, 0xfc, !PT ;  /* 0x00000100aaaa2812 */ /* 0x000fe200078efcff */
[----:B-1----:R-:W-:Y:S01]  /*419a0*/  VIADD R24, R24, UR28 ;  /* 0x0000001c18187c36 */ /* 0x002fe20008000000 */
[----:B------:R-:W-:-:S02]  /*419b0*/  ULDC.64 UR28, c[0x0][0x228] ;  /* 0x00008a00001c7ab9 */ /* 0x000fc40000000a00 */
[----:B------:R-:W-:Y:S02]  /*419c0*/  LOP3.LUT R170, R170, 0xffffff7f, RZ, 0xc0, !PT ;  /* 0xffffff7faaaa7812 */ /* 0x000fe400078ec0ff */
[----:B------:R-:W-:Y:S01]  /*419d0*/  ISETP.LT.AND P0, PT, R11, UR28, !P0 ;  /* 0x0000001c0b007c0c */ /* 0x000fe2000c701270 */
[----:B------:R-:W-:Y:S01]  /*419e0*/  ULDC UR28, c[0x0][0x248] ;  /* 0x00009200001c7ab9 */ /* 0x000fe20000000800 */
[----:B------:R-:W-:-:S04]  /*419f0*/  @P1 LOP3.LUT R170, R170, 0x80, RZ, 0xfc, !PT ;  /* 0x00000080aaaa1812 */ /* 0x000fc800078efcff */
[----:B------:R-:W-:-:S07]  /*41a00*/  LOP3.LUT R170, R170, 0xffffffbf, RZ, 0xc0, !PT ;  /* 0xffffffbfaaaa7812 */ /* 0x000fce00078ec0ff */
[----:B------:R-:W-:Y:S02]  /*41a10*/  @P0 LOP3.LUT R170, R170, 0x40, RZ, 0xfc, !PT ;  /* 0x00000040aaaa0812 */ /* 0x000fe400078efcff */
[----:B------:R-:W-:Y:S01]  /*41a20*/  ISETP.GE.AND P0, PT, R51, UR35, PT ;  /* 0x0000002333007c0c */ /* 0x000fe2000bf06270 */
[----:B------:R-:W-:-:S03]  /*41a30*/  ULDC.64 UR34, c[0x0][0x228] ;  /* 0x00008a0000227ab9 */ /* 0x000fc60000000a00 */
[----:B------:R-:W-:Y:S01]  /*41a40*/  ISETP.LT.AND P3, PT, R14, UR52, !P0 ;  /* 0x000000340e007c0c */ /* 0x000fe2000c761270 */
[----:B------:R-:W-:Y:S01]  /*41a50*/  ULDC UR52, c[0x0][0x228] ;  /* 0x00008a0000347ab9 */ /* 0x000fe20000000800 */
[----:B------:R-:W-:Y:S01]  /*41a60*/  ISETP.LT.AND P2, PT, R13, UR53, !P0 ;  /* 0x000000350d007c0c */ /* 0x000fe2000c741270 */
[----:B------:R1:W-:Y:S01]  /*41a70*/  STL [R1+0x2698], R24 ;  /* 0x0026981801007387 */ /* 0x0003e20000100800 */
[----:B------:R-:W-:Y:S01]  /*41a80*/  LOP3.LUT R170, R170, 0xffffffdf, RZ, 0xc0, !PT ;  /* 0xffffffdfaaaa7812 */ /* 0x000fe200078ec0ff */
[----:B------:R-:W-:Y:S01]  /*41a90*/  ULDC UR53, c[0x0][0x228] ;  /* 0x00008a0000357ab9 */ /* 0x000fe20000000800 */
[----:B------:R-:W-:Y:S01]  /*41aa0*/  ISETP.LT.AND P1, PT, R12, UR45, !P0 ;  /* 0x0000002d0c007c0c */ /* 0x000fe2000c721270 */
[----:B------:R-:W3:Y:S06]  /*41ab0*/  LDL.LU R52, [R1+0x28f4] ;  /* 0x0028f40001347983 */ /* 0x000eec0000300800 */
[----:B------:R-:W-:Y:S01]  /*41ac0*/  @P3 LOP3.LUT R170, R170, 0x20, RZ, 0xfc, !PT ;  /* 0x00000020aaaa3812 */ /* 0x000fe200078efcff */
[----:B-1----:R-:W-:Y:S01]  /*41ad0*/  VIADD R24, R24, UR28 ;  /* 0x0000001c18187c36 */ /* 0x002fe20008000000 */
[----:B------:R-:W-:Y:S01]  /*41ae0*/  ISETP.LT.AND P0, PT, R11, UR38, !P0 ;  /* 0x000000260b007c0c */ /* 0x000fe2000c701270 */
[----:B------:R-:W-:Y:S01]  /*41af0*/  ULDC UR28, c[0x0][0x248] ;  /* 0x00009200001c7ab9 */ /* 0x000fe20000000800 */
[----:B------:R-:W-:Y:S01]  /*41b00*/  LOP3.LUT R170, R170, 0xffffffef, RZ, 0xc0, !PT ;  /* 0xffffffefaaaa7812 */ /* 0x000fe200078ec0ff */
[----:B------:R-:W-:Y:S01]  /*41b10*/  VIADD R34, R10, 0x15d ;  /* 0x0000015d0a227836 */ /* 0x000fe20000000000 */
[----:B------:R-:W-:-:S02]  /*41b20*/  ULDC UR45, c[0x0][0x228] ;  /* 0x00008a00002d7ab9 */ /* 0x000fc40000000800 */
[----:B------:R-:W-:-:S04]  /*41b30*/  @P2 LOP3.LUT R170, R170, 0x10, RZ, 0xfc, !PT ;  /* 0x00000010aaaa2812 */ /* 0x000fc800078efcff */
        /* <DEDUP_REMOVED lines=10> */
[----:B------:R-:W-:Y:S01]  /*41be0*/  ISETP.LT.AND P2, PT, R13, UR52, !P0 ;  /* 0x000000340d007c0c */ /* 0x000fe2000c741270 */
[----:B------:R-:W4:Y:S01]  /*41bf0*/  LDL.LU R51, [R1+0x28f0] ;  /* 0x0028f00001337983 */ /* 0x000f220000300800 */
[----:B------:R-:W-:Y:S01]  /*41c00*/  ISETP.LT.AND P0, PT, R11, UR34, !P0 ;  /* 0x000000220b007c0c */ /* 0x000fe2000c701270 */
[----:B------:R-:W-:Y:S01]  /*41c10*/  ULDC UR52, c[0x0][0x228] ;  /* 0x00008a0000347ab9 */ /* 0x000fe20000000800 */
[----:B------:R-:W-:Y:S01]  /*41c20*/  LOP3.LUT R170, R170, 0xfffffffd, RZ, 0xc0, !PT ;  /* 0xfffffffdaaaa7812 */ /* 0x000fe200078ec0ff */
[----:B------:R-:W-:Y:S01]  /*41c30*/  VIADD R33, R10, 0x15c ;  /* 0x0000015c0a217836 */ /* 0x000fe20000000000 */
[----:B------:R-:W-:-:S03]  /*41c40*/  ULDC UR44, c[0x0][0x228] ;  /* 0x00008a00002c7ab9 */ /* 0x000fc60000000800 */
[----:B------:R-:W-:-:S04]  /*41c50*/  @P1 LOP3.LUT R169, R169, 0x80000000, RZ, 0xfc, !PT ;  /* 0x80000000a9a91812 */ /* 0x000fc800078efcff */
[----:B------:R-:W-:-:S04]  /*41c60*/  LOP3.LUT R169, R169, 0xbfffffff, RZ, 0xc0, !PT ;  /* 0xbfffffffa9a97812 */ /* 0x000fc800078ec0ff */
[----:B------:R-:W-:Y:S02]  /*41c70*/  @P0 LOP3.LUT R169, R169, 0x40000000, RZ, 0xfc, !PT ;  /* 0x40000000a9a90812 */ /* 0x000fe400078efcff */
[----:B------:R-:W-:Y:S01]  /*41c80*/  ISETP.GE.AND P0, PT, R49, UR31, PT ;  /* 0x0000001f31007c0c */ /* 0x000fe2000bf06270 */
[----:B------:R-:W-:Y:S01]  /*41c90*/  ULDC.64 UR30, c[0x0][0x228] ;  /* 0x00008a00001e7ab9 */ /* 0x000fe20000000a00 */
[----:B------:R-:W-:Y:S02]  /*41ca0*/  @P3 LOP3.LUT R170, R170, 0x2, RZ, 0xfc, !PT ;  /* 0x00000002aaaa3812 */ /* 0x000fe400078efcff */
[----:B------:R-:W-:Y:S01]  /*41cb0*/  ISETP.LT.AND P3, PT, R14, UR50, !P0 ;  /* 0x000000320e007c0c */ /* 0x000fe2000c761270 */
[----:B------:R-:W-:Y:S01]  /*41cc0*/  ULDC UR50, c[0x0][0x228] ;  /* 0x00008a0000327ab9 */ /* 0x000fe20000000800 */
[----:B------:R-:W-:Y:S02]  /*41cd0*/  LOP3.LUT R170, R170, 0xfffffffe, RZ, 0xc0, !PT ;  /* 0xfffffffeaaaa7812 */ /* 0x000fe400078ec0ff */
[----:B------:R-:W-:-:S02]  /*41ce0*/  LOP3.LUT R169, R169, 0xdfffffff, RZ, 0xc0, !PT ;  /* 0xdfffffffa9a97812 */ /* 0x000fc400078ec0ff */
[----:B------:R-:W-:Y:S02]  /*41cf0*/  @P2 LOP3.LUT R170, R170, 0x1, RZ, 0xfc, !PT ;  /* 0x00000001aaaa2812 */ /* 0x000fe400078efcff */
[----:B------:R-:W-:Y:S01]  /*41d00*/  ISETP.LT.AND P2, PT, R13, UR51, !P0 ;  /* 0x000000330d007c0c */ /* 0x000fe2000c741270 */
[----:B------:R-:W-:Y:S01]  /*41d10*/  ULDC UR51, c[0x0][0x228] ;  /* 0x00008a0000337ab9 */ /* 0x000fe20000000800 */
[----:B------:R-:W-:Y:S01]  /*41d20*/  ISETP.LT.AND P1, PT, R12, UR43, !P0 ;  /* 0x0000002b0c007c0c */ /* 0x000fe2000c721270 */
[----:B-1----:R-:W-:Y:S02]  /*41d30*/  VIADD R24, R24, UR28 ;  /* 0x0000001c18187c36 */ /* 0x002fe40008000000 */
[----:B------:R-:W-:Y:S01]  /*41d40*/  @P3 LOP3.LUT R169, R169, 0x20000000, RZ, 0xfc, !PT ;  /* 0x20000000a9a93812 */ /* 0x000fe200078efcff */
[----:B------:R-:W-:Y:S01]  /*41d50*/  ULDC UR28, c[0x0][0x248] ;  /* 0x00009200001c7ab9 */ /* 0x000fe20000000800 */
        /* <DEDUP_REMOVED lines=17> */
[----:B------:R-:W-:Y:S01]  /*41e70*/  VIADD R32, R10, 0x15b ;  /* 0x0000015b0a207836 */ /* 0x000fe20000000000 */
[----:B------:R-:W-:-:S04]  /*41e80*/  ULDC UR50, c[0x0][0x228] ;  /* 0x00008a0000327ab9 */ /* 0x000fc80000000800 */
        /* <DEDUP_REMOVED lines=13> */
[----:B------:R-:W-:Y:S01]  /*41f60*/  ULDC.64 UR38, c[0x0][0x228] ;  /* 0x00008a0000267ab9 */ /* 0x000fe20000000a00 */
[----:B------:R-:W-:Y:S01]  /*41f70*/  ISETP.LT.AND P2, PT, R13, UR61, !P0 ;  /* 0x0000003d0d007c0c */ /* 0x000fe2000c741270 */
[----:B------:R1:W-:Y:S01]  /*41f80*/  STL [R1+0x26a4], R24 ;  /* 0x0026a41801007387 */ /* 0x0003e20000100800 */
[----:B------:R-:W-:Y:S01]  /*41f90*/  ISETP.LT.AND P1, PT, R12, UR41, !P0 ;  /* 0x000000290c007c0c */ /* 0x000fe2000c721270 */
[C---:B------:R-:W-:Y:S01]  /*41fa0*/  VIADD R31, R10.reuse, 0x15a ;  /* 0x0000015a0a1f7836 */ /* 0x040fe20000000000 */
[----:B------:R-:W-:Y:S01]  /*41fb0*/  ULDC UR51, c[0x0][0x228] ;  /* 0x00008a0000337ab9 */ /* 0x000fe20000000800 */
[----:B------:R-:W3:Y:S01]  /*41fc0*/  LDL.LU R49, [R1+0x28e8] ;  /* 0x0028e80001317983 */ /* 0x000ee20000300800 */
[C---:B------:R-:W-:Y:S01]  /*41fd0*/  VIADD R30, R10.reuse, 0x159 ;  /* 0x000001590a1e7836 */ /* 0x040fe20000000000 */
[----:B------:R-:W-:Y:S01]  /*41fe0*/  ULDC UR61, c[0x0][0x228] ;  /* 0x00008a00003d7ab9 */ /* 0x000fe20000000800 */
[----:B------:R-:W-:Y:S01]  /*41ff0*/  VIADD R29, R10, 0x158 ;  /* 0x000001580a1d7836 */ /* 0x000fe20000000000 */
[----:B------:R-:W-:Y:S01]  /*42000*/  LOP3.LUT R166, R166, 0x7fffffff, RZ, 0xc0, !PT ;  /* 0x7fffffffa6a67812 */ /* 0x000fe200078ec0ff */
[----:B------:R-:W-:Y:S01]  /*42010*/  VIADD R28, R10, 0x157 ;  /* 0x000001570a1c7836 */ /* 0x000fe20000000000 */
[----:B------:R-:W-:Y:S01]  /*42020*/  @P3 LOP3.LUT R169, R169, 0x200000, RZ, 0xfc, !PT ;  /* 0x00200000a9a93812 */ /* 0x000fe200078efcff */
[----:B-1----:R-:W-:Y:S01]  /*42030*/  VIADD R24, R24, UR28 ;  /* 0x0000001c18187c36 */ /* 0x002fe20008000000 */
[----:B------:R-:W-:Y:S01]  /*42040*/  ULDC UR28, c[0x0][0x248] ;  /* 0x00009200001c7ab9 */ /* 0x000fe20000000800 */
[C---:B------:R-:W-:Y:S01]  /*42050*/  VIADD R27, R10.reuse, 0x156 ;  /* 0x000001560a1b7836 */ /* 0x040fe20000000000 */
[----:B------:R-:W-:Y:S01]  /*42060*/  LOP3.LUT R169, R169, 0xffefffff, RZ, 0xc0, !PT ;  /* 0xffefffffa9a97812 */ /* 0x000fe200078ec0ff */
[C---:B------:R-:W-:Y:S01]  /*42070*/  VIADD R26, R10.reuse, 0x155 ;  /* 0x000001550a1a7836 */ /* 0x040fe20000000000 */
[----:B------:R1:W-:Y:S01]  /*42080*/  STL [R1+0x26a8], R24 ;  /* 0x0026a81801007387 */ /* 0x0003e20000100800 */
[C---:B------:R-:W-:Y:S01]  /*42090*/  VIADD R25, R10.reuse, 0x154 ;  /* 0x000001540a197836 */ /* 0x040fe20000000000 */
[----:B------:R-:W-:Y:S01]  /*420a0*/  @P2 LOP3.LUT R169, R169, 0x100000, RZ, 0xfc, !PT ;  /* 0x00100000a9a92812 */ /* 0x000fe200078efcff */
[C---:B------:R-:W-:Y:S01]  /*420b0*/  VIADD R251, R10.reuse, 0x153 ;  /* 0x000001530afb7836 */ /* 0x040fe20000000000 */
[----:B------:R-:W4:Y:S01]  /*420c0*/  LDL.LU R48, [R1+0x28e4] ;  /* 0x0028e40001307983 */ /* 0x000f220000300800 */
[C---:B------:R-:W-:Y:S01]  /*420d0*/  VIADD R250, R10.reuse, 0x152 ;  /* 0x000001520afa7836 */ /* 0x040fe20000000000 */
[----:B------:R-:W-:Y:S01]  /*420e0*/  LOP3.LUT R169, R169, 0xfff7ffff, RZ, 0xc0, !PT ;  /* 0xfff7ffffa9a97812 */ /* 0x000fe200078ec0ff */
[C---:B------:R-:W-:Y:S01]  /*420f0*/  VIADD R249, R10.reuse, 0x151 ;  /* 0x000001510af97836 */ /* 0x040fe20000000000 */
[----:B------:R-:W2:Y:S01]  /*42100*/  LDL.LU R47, [R1+0x28e0] ;  /* 0x0028e000012f7983 */ /* 0x000ea20000300800 */
[----:B------:R-:W-:Y:S01]  /*42110*/  VIADD R248, R10, 0x150 ;  /* 0x000001500af87836 */ /* 0x000fe20000000000 */
[----:B------:R-:W-:Y:S01]  /*42120*/  ULDC UR41, c[0x0][0x228] ;  /* 0x00008a0000297ab9 */ /* 0x000fe20000000800 */
[----:B-1----:R-:W-:Y:S01]  /*42130*/  VIADD R24, R24, UR28 ;  /* 0x0000001c18187c36 */ /* 0x002fe20008000000 */
[----:B------:R-:W-:-:S02]  /*42140*/  ULDC.64 UR28, c[0x0][0x228] ;  /* 0x00008a00001c7ab9 */ /* 0x000fc40000000a00 */
        /* <DEDUP_REMOVED lines=14> */
[----:B------:R-:W-:-:S06]  /*42230*/  ULDC UR59, c[0x0][0x228] ;  /* 0x00008a00003b7ab9 */ /* 0x000fcc0000000800 */
[----:B------:R-:W-:Y:S01]  /*42240*/  @P3 LOP3.LUT R169, R169, 0x20000, RZ, 0xfc, !PT ;  /* 0x00020000a9a93812 */ /* 0x000fe200078efcff */
[----:B-1----:R-:W-:Y:S01]  /*42250*/  VIADD R24, R24, UR28 ;  /* 0x0000001c18187c36 */ /* 0x002fe20008000000 */
[----:B------:R-:W-:Y:S01]  /*42260*/  ISETP.LT.AND P0, PT, R11, UR38, !P0 ;  /* 0x000000260b007c0c */ /* 0x000fe2000c701270 */
[----:B------:R-:W-:Y:S01]  /*42270*/  ULDC UR28, c[0x0][0x248] ;  /* 0x00009200001c7ab9 */ /* 0x000fe20000000800 */
[----:B------:R-:W-:Y:S01]  /*42280*/  LOP3.LUT R169, R169, 0xfffeffff, RZ, 0xc0, !PT ;  /* 0xfffeffffa9a97812 */ /* 0x000fe200078ec0ff */
[----:B------:R-:W-:Y:S01]  /*42290*/  VIADD R239, R10, 0x14f ;  /* 0x0000014f0aef7836 */ /* 0x000fe20000000000 */
[----:B------:R-:W-:Y:S02]  /*422a0*/  ULDC UR40, c[0x0][0x228] ;  /* 0x00008a0000287ab9 */ /* 0x000fe40000000800 */
        /* <DEDUP_REMOVED lines=12> */
[----:B------:R-:W-:Y:S01]  /*42370*/  ULDC UR58, c[0x0][0x228] ;  /* 0x00008a00003a7ab9 */ /* 0x000fe20000000800 */
[----:B------:R-:W-:Y:S01]  /*42380*/  ISETP.LT.AND P1, PT, R12, UR37, !P0 ;  /* 0x000000250c007c0c */ /* 0x000fe2000c721270 */
[----:B------:R-:W-:-:S06]  /*42390*/  ULDC UR37, c[0x0][0x228] ;  /* 0x00008a0000257ab9 */ /* 0x000fcc0000000800 */
        /* <DEDUP_REMOVED lines=33> */
[----:B------:R-:W-:Y:S01]  /*425b0*/  ULDC.64 UR28, c[0x0][0x228] ;  /* 0x00008a00001c7ab9 */ /* 0x000fe20000000a00 */
[----:B------:R-:W-:Y:S01]  /*425c0*/  LOP3.LUT R169, R169, 0xffffffdf, RZ, 0xc0, !PT ;  /* 0xffffffdfa9a97812 */ /* 0x000fe200078ec0ff */
[----:B------:R-:W-:Y:S01]  /*425d0*/  ULDC UR10, c[0x0][0x248] ;  /* 0x00009200000a7ab9 */ /* 0x000fe20000000800 */
[----:B------:R-:W-:Y:S01]  /*425e0*/  ISETP.LT.AND P1, PT, R12, UR26, !P0 ;  /* 0x0000001a0c007c0c */ /* 0x000fe2000c721270 */
[----:B------:R1:W-:Y:S01]  /*425f0*/  STL [R1+0x26b8], R24 ;  /* 0x0026b81801007387 */ /* 0x0003e20000100800 */
[----:B------:R-:W-:-:S05]  /*42600*/  ULDC UR12, c[0x0][0x228] ;  /* 0x00008a00000c7ab9 */ /* 0x000fca0000000800 */
[----:B------:R-:W-:Y:S01]  /*42610*/  @P3 LOP3.LUT R169, R169, 0x20, RZ, 0xfc, !PT ;  /* 0x00000020a9a93812 */ /* 0x000fe200078efcff */
[----:B------:R-:W2:Y:S01]  /*42620*/  LDL.LU R44, [R1+0x28d4] ;  /* 0x0028d400012c7983 */ /* 0x000ea20000300800 */
        /* <DEDUP_REMOVED lines=14> */
[----:B------:R-:W-:Y:S01]  /*42710*/  ISETP.LT.AND P2, PT, R13, UR5, !P0 ;  /* 0x000000050d007c0c */ /* 0x000fe2000c741270 */
[----:B------:R-:W-:Y:S01]  /*42720*/  ULDC UR5, c[0x0][0x248] ;  /* 0x0000920000057ab9 */ /* 0x000fe20000000800 */
[----:B------:R-:W-:Y:S01]  /*42730*/  ISETP.LT.AND P0, PT, R11, UR28, !P0 ;  /* 0x0000001c0b007c0c */ /* 0x000fe2000c701270 */
[----:B------:R-:W-:-:S06]  /*42740*/  ULDC UR11, c[0x0][0x228] ;  /* 0x00008a00000b7ab9 */ /* 0x000fcc0000000800 */
[----:B------:R-:W-:Y:S02]  /*42750*/  @P1 LOP3.LUT R168, R168, 0x80000000, RZ, 0xfc, !PT ;  /* 0x80000000a8a81812 */ /* 0x000fe400078efcff */
[----:B------:R-:W-:Y:S01]  /*42760*/  LOP3.LUT R169, R169, 0xfffffffd, RZ, 0xc0, !PT ;  /* 0xfffffffda9a97812 */ /* 0x000fe200078ec0ff */
[----:B------:R1:W-:Y:S01]  /*42770*/  STL [R1+0x26bc], R24 ;  /* 0x0026bc1801007387 */ /* 0x0003e20000100800 */
[----:B------:R-:W-:Y:S01]  /*42780*/  LOP3.LUT R168, R168, 0xbfffffff, RZ, 0xc0, !PT ;  /* 0xbfffffffa8a87812 */ /* 0x000fe200078ec0ff */
[----:B------:R-:W-:Y:S01]  /*42790*/  ULDC UR15, c[0x0][0x228] ;  /* 0x00008a00000f7ab9 */ /* 0x000fe20000000800 */
[----:B------:R-:W-:Y:S01]  /*427a0*/  @P3 LOP3.LUT R169, R169, 0x2, RZ, 0xfc, !PT ;  /* 0x00000002a9a93812 */ /* 0x000fe200078efcff */
[----:B------:R-:W3:Y:S01]  /*427b0*/  LDL.LU R43, [R1+0x28d0] ;  /* 0x0028d000012b7983 */ /* 0x000ee20000300800 */
[----:B------:R-:W-:Y:S02]  /*427c0*/  @P0 LOP3.LUT R168, R168, 0x40000000, RZ, 0xfc, !PT ;  /* 0x40000000a8a80812 */ /* 0x000fe400078efcff */
[----:B------:R-:W-:Y:S01]  /*427d0*/  ISETP.GE.AND P0, PT, R41, UR35, PT ;  /* 0x0000002329007c0c */ /* 0x000fe2000bf06270 */
[----:B------:R-:W-:-:S03]  /*427e0*/  ULDC.64 UR34, c[0x0][0x228] ;  /* 0x00008a0000227ab9 */ /* 0x000fc60000000a00 */
[----:B------:R-:W-:Y:S01]  /*427f0*/  ISETP.LT.AND P3, PT, R14, UR14, !P0 ;  /* 0x0000000e0e007c0c */ /* 0x000fe2000c761270 */
[----:B-1----:R-:W-:Y:S01]  /*42800*/  VIADD R24, R24, UR10 ;  /* 0x0000000a18187c36 */ /* 0x002fe20008000000 */
[----:B------:R-:W-:Y:S01]  /*42810*/  LOP3.LUT R169, R169, 0xfffffffe, RZ, 0xc0, !PT ;  /* 0xfffffffea9a97812 */ /* 0x000fe200078ec0ff */
[----:B------:R-:W-:Y:S01]  /*42820*/  ULDC UR10, c[0x0][0x228] ;  /* 0x00008a00000a7ab9 */ /* 0x000fe20000000800 */
[----:B------:R-:W-:Y:S01]  /*42830*/  LOP3.LUT R168, R168, 0xdfffffff, RZ, 0xc0, !PT ;  /* 0xdfffffffa8a87812 */ /* 0x000fe200078ec0ff */
[----:B------:R-:W-:Y:S01]  /*42840*/  ULDC UR14, c[0x0][0x228] ;  /* 0x00008a00000e7ab9 */ /* 0x000fe20000000800 */
[----:B------:R-:W-:Y:S02]  /*42850*/  @P2 LOP3.LUT R169, R169, 0x1, RZ, 0xfc, !PT ;  /* 0x00000001a9a92812 */ /* 0x000fe400078efcff */
[----:B------:R-:W-:Y:S02]  /*42860*/  ISETP.LT.AND P2, PT, R13, UR13, !P0 ;  /* 0x0000000d0d007c0c */ /* 0x000fe4000c741270 */
[----:B------:R-:W-:Y:S01]  /*42870*/  ISETP.LT.AND P1, PT, R12, UR9, !P0 ;  /* 0x000000090c007c0c */ /* 0x000fe2000c721270 */
[----:B------:R1:W-:Y:S02]  /*42880*/  STL [R1+0x26c0], R24 ;  /* 0x0026c01801007387 */ /* 0x0003e40000100800 */
[----:B------:R-:W-:Y:S01]  /*42890*/  @P3 LOP3.LUT R168, R168, 0x20000000, RZ, 0xfc, !PT ;  /* 0x20000000a8a83812 */ /* 0x000fe200078efcff */
[----:B------:R-:W-:Y:S01]  /*428a0*/  ULDC UR9, c[0x0][0x248] ;  /* 0x0000920000097ab9 */ /* 0x000fe20000000800 */
[----:B------:R-:W-:Y:S01]  /*428b0*/  ISETP.LT.AND P0, PT, R11, UR38, !P0 ;  /* 0x000000260b007c0c */ /* 0x000fe2000c701270 */
[----:B------:R-:W4:Y:S01]  /*428c0*/  LDL.LU R42, [R1+0x28cc] ;  /* 0x0028cc00012a7983 */ /* 0x000f220000300800 */
[----:B------:R-:W-:Y:S01]  /*428d0*/  LOP3.LUT R168, R168, 0xefffffff, RZ, 0xc0, !PT ;  /* 0xefffffffa8a87812 */ /* 0x000fe200078ec0ff */
[----:B------:R-:W-:-:S03]  /*428e0*/  ULDC UR13, c[0x0][0x228] ;  /* 0x00008a00000d7ab9 */ /* 0x000fc60000000800 */
        /* <DEDUP_REMOVED lines=78> */
[C---:B------:R-:W-:Y:S02]  /*42dd0*/  VIADD R238, R10.reuse, 0x14e ;  /* 0x0000014e0aee7836 */ /* 0x040fe40000000000 */
[----:B------:R-:W-:Y:S01]  /*42de0*/  VIADD R237, R10, 0x14d ;  /* 0x0000014d0aed7836 */ /* 0x000fe20000000000 */
[----:B------:R-:W-:Y:S01]  /*42df0*/  LOP3.LUT R165, R165, 0x7fffffff, RZ, 0xc0, !PT ;  /* 0x7fffffffa5a57812 */ /* 0x000fe200078ec0ff */
[----:B------:R-:W2:Y:S01]  /*42e00*/  LDL.LU R38, [R1+0x28bc] ;  /* 0x0028bc0001267983 */ /* 0x000ea20000300800 */
[----:B------:R-:W-:Y:S01]  /*42e10*/  @P3 LOP3.LUT R168, R168, 0x2000, RZ, 0xfc, !PT ;  /* 0x00002000a8a83812 */ /* 0x000fe200078efcff */
[----:B------:R-:W-:Y:S01]  /*42e20*/  ULDC UR27, c[0x0][0x228] ;  /* 0x00008a00001b7ab9 */ /* 0x000fe20000000800 */
[----:B------:R-:W-:-:S02]  /*42e30*/  VIADD R236, R10, 0x14c ;  /* 0x0000014c0aec7836 */ /* 0x000fc40000000000 */
[----:B------:R-:W-:Y:S01]  /*42e40*/  VIADD R235, R10, 0x14b ;  /* 0x0000014b0aeb7836 */ /* 0x000fe20000000000 */
[----:B------:R-:W-:Y:S01]  /*42e50*/  LOP3.LUT R168, R168, 0xffffefff, RZ, 0xc0, !PT ;  /* 0xffffefffa8a87812 */ /* 0x000fe200078ec0ff */
[C---:B------:R-:W-:Y:S02]  /*42e60*/  VIADD R234, R10.reuse, 0x14a ;  /* 0x0000014a0aea7836 */ /* 0x040fe40000000000 */
[----:B------:R-:W-:Y:S01]  /*42e70*/  VIADD R233, R10, 0x149 ;  /* 0x000001490ae97836 */ /* 0x000fe20000000000 */
[----:B------:R-:W-:Y:S01]  /*42e80*/  @P2 LOP3.LUT R168, R168, 0x1000, RZ, 0xfc, !PT ;  /* 0x00001000a8a82812 */ /* 0x000fe200078efcff */
[----:B------:R-:W-:Y:S01]  /*42e90*/  VIADD R232, R10, 0x148 ;  /* 0x000001480ae87836 */ /* 0x000fe20000000000 */
[----:B------:R-:W-:Y:S01]  /*42ea0*/  ISETP.LT.AND P0, PT, R11, UR28, !P0 ;  /* 0x0000001c0b007c0c */ /* 0x000fe2000c701270 */
[----:B-1----:R-:W-:Y:S01]  /*42eb0*/  VIADD R24, R24, UR22 ;  /* 0x0000001618187c36 */ /* 0x002fe20008000000 */
[----:B------:R-:W-:Y:S01]  /*42ec0*/  LOP3.LUT R168, R168, 0xfffff7ff, RZ, 0xc0, !PT ;  /* 0xfffff7ffa8a87812 */ /* 0x000fe200078ec0ff */
[----:B------:R-:W-:Y:S01]  /*42ed0*/  ULDC UR28, c[0x0][0x248] ;  /* 0x00009200001c7ab9 */ /* 0x000fe20000000800 */
[----:B------:R-:W-:Y:S01]  /*42ee0*/  ULDC UR22, c[0x0][0x228] ;  /* 0x00008a0000167ab9 */ /* 0x000fe20000000800 */
[----:B------:R-:W-:Y:S01]  /*42ef0*/  VIADD R231, R10, 0x147 ;  /* 0x000001470ae77836 */ /* 0x000fe20000000000 */
[----:B------:R-:W-:Y:S01]  /*42f00*/  @P1 LOP3.LUT R168, R168, 0x800, RZ, 0xfc, !PT ;  /* 0x00000800a8a81812 */ /* 0x000fe200078efcff */
[----:B------:R-:W-:-:S02]  /*42f10*/  VIADD R230, R10, 0x146 ;  /* 0x000001460ae67836 */ /* 0x000fc40000000000 */
[----:B------:R-:W-:Y:S01]  /*42f20*/  VIADD R229, R10, 0x145 ;  /* 0x000001450ae57836 */ /* 0x000fe20000000000 */
[----:B------:R-:W-:Y:S01]  /*42f30*/  LOP3.LUT R168, R168, 0xfffffbff, RZ, 0xc0, !PT ;  /* 0xfffffbffa8a87812 */ /* 0x000fe200078ec0ff */
[----:B------:R-:W-:Y:S01]  /*42f40*/  VIADD R228, R10, 0x144 ;  /* 0x000001440ae47836 */ /* 0x000fe20000000000 */
[----:B------:R-:W-:Y:S01]  /*42f50*/  LOP3.LUT R164, R164, 0x7fffffff, RZ, 0xc0, !PT ;  /* 0x7fffffffa4a47812 */ /* 0x000fe200078ec0ff */
[----:B------:R-:W-:Y:S01]  /*42f60*/  VIADD R227, R10, 0x143 ;  /* 0x000001430ae37836 */ /* 0x000fe20000000000 */
[----:B------:R-:W-:Y:S01]  /*42f70*/  @P0 LOP3.LUT R168, R168, 0x400, RZ, 0xfc, !PT ;  /* 0x00000400a8a80812 */ /* 0x000fe200078efcff */
[----:B------:R-:W-:Y:S01]  /*42f80*/  ULDC UR55, c[0x0][0x228] ;  /* 0x00008a0000377ab9 */ /* 0x000fe20000000800 */
[----:B------:R-:W-:Y:S01]  /*42f90*/  ISETP.GE.AND P0, PT, R36, UR35, PT ;  /* 0x0000002324007c0c */ /* 0x000fe2000bf06270 */
[----:B------:R-:W-:-:S03]  /*42fa0*/  ULDC.64 UR34, c[0x0][0x228] ;  /* 0x00008a0000227ab9 */ /* 0x000fc60000000a00 */
[----:B------:R-:W-:Y:S01]  /*42fb0*/  ISETP.LT.AND P3, PT, R14, UR42, !P0 ;  /* 0x0000002a0e007c0c */ /* 0x000fe2000c761270 */
[----:B------:R-:W-:Y:S01]  /*42fc0*/  ULDC UR42, c[0x0][0x228] ;  /* 0x00008a00002a7ab9 */ /* 0x000fe20000000800 */
[----:B------:R-:W-:Y:S01]  /*42fd0*/  ISETP.LT.AND P2, PT, R13, UR43, !P0 ;  /* 0x0000002b0d007c0c */ /* 0x000fe2000c741270 */
[----:B------:R-:W-:Y:S01]  /*42fe0*/  ULDC UR43, c[0x0][0x228] ;  /* 0x00008a00002b7ab9 */ /* 0x000fe20000000800 */
[----:B------:R-:W-:Y:S02]  /*42ff0*/  LOP3.LUT R168, R168, 0xfffffdff, RZ, 0xc0, !PT ;  /* 0xfffffdffa8a87812 */ /* 0x000fe400078ec0ff */
[----:B------:R-:W-:Y:S01]  /*43000*/  ISETP.LT.AND P1, PT, R12, UR54, !P0 ;  /* 0x000000360c007c0c */ /* 0x000fe2000c721270 */
[----:B------:R1:W-:Y:S06]  /*43010*/  STL [R1+0x26d4], R24 ;  /* 0x0026d41801007387 */ /* 0x0003ec0000100800 */
[----:B------:R-:W-:Y:S01]  /*43020*/  @P3 LOP3.LUT R168, R168, 0x200, RZ, 0xfc, !PT ;  /* 0x00000200a8a83812 */ /* 0x000fe200078efcff */
[----:B------:R-:W3:Y:S01]  /*43030*/  LDL.LU R37, [R1+0x28b8] ;  /* 0x0028b80001257983 */ /* 0x000ee20000300800 */
[----:B------:R-:W-:-:S02]  /*43040*/  ULDC UR54, c[0x0][0x228] ;  /* 0x00008a0000367ab9 */ /* 0x000fc40000000800 */
        /* <DEDUP_REMOVED lines=37> */
[----:B------:R-:W-:Y:S01]  /*432a0*/  VIADD R226, R10, 0x142 ;  /* 0x000001420ae27836 */ /* 0x000fe20000000000 */
[----:B------:R-:W-:Y:S01]  /*432b0*/  LOP3.LUT R168, R168, 0xfffffffd, RZ, 0xc0, !PT ;  /* 0xfffffffda8a87812 */ /* 0x000fe200078ec0ff */
[----:B------:R-:W-:-:S04]  /*432c0*/  ULDC UR52, c[0x0][0x228] ;  /* 0x00008a0000347ab9 */ /* 0x000fc80000000800 */
[----:B------:R-:W-:Y:S01]  /*432d0*/  @P1 LOP3.LUT R167, R167, 0x80000000, RZ, 0xfc, !PT ;  /* 0x80000000a7a71812 */ /* 0x000fe200078efcff */
[----:B------:R1:W-:Y:S01]  /*432e0*/  STL [R1+0x26dc], R24 ;  /* 0x0026dc1801007387 */ /* 0x0003e20000100800 */
[----:B------:R-:W-:Y:S02]  /*432f0*/  ULDC UR43, c[0x0][0x228] ;  /* 0x00008a00002b7ab9 */ /* 0x000fe40000000800 */
[----:B------:R-:W-:Y:S01]  /*43300*/  LOP3.LUT R167, R167, 0xbfffffff, RZ, 0xc0, !PT ;  /* 0xbfffffffa7a77812 */ /* 0x000fe200078ec0ff */
[----:B------:R-:W2:Y:S03]  /*43310*/  LDL.LU R35, [R1+0x28b0] ;  /* 0x0028b00001237983 */ /* 0x000ea60000300800 */
[----:B------:R-:W-:Y:S02]  /*43320*/  @P0 LOP3.LUT R167, R167, 0x40000000, RZ, 0xfc, !PT ;  /* 0x40000000a7a70812 */ /* 0x000fe400078efcff */
[----:B------:R-:W-:-:S02]  /*43330*/  ISETP.GE.AND P0, PT, R33, UR29, PT ;  /* 0x0000001d21007c0c */ /* 0x000fc4000bf06270 */
[----:B------:R-:W-:Y:S02]  /*43340*/  @P3 LOP3.LUT R168, R168, 0x2, RZ, 0xfc, !PT ;  /* 0x00000002a8a83812 */ /* 0x000fe400078efcff */
[----:B------:R-:W-:Y:S01]  /*43350*/  ISETP.LT.AND P3, PT, R14, UR47, !P0 ;  /* 0x0000002f0e007c0c */ /* 0x000fe2000c761270 */
[----:B------:R-:W-:Y:S01]  /*43360*/  ULDC UR47, c[0x0][0x228] ;  /* 0x00008a00002f7ab9 */ /* 0x000fe20000000800 */
[----:B------:R-:W-:Y:S02]  /*43370*/  LOP3.LUT R168, R168, 0xfffffffe, RZ, 0xc0, !PT ;  /* 0xfffffffea8a87812 */ /* 0x000fe400078ec0ff */
[----:B------:R-:W-:Y:S02]  /*43380*/  LOP3.LUT R167, R167, 0xdfffffff, RZ, 0xc0, !PT ;  /* 0xdfffffffa7a77812 */ /* 0x000fe400078ec0ff */
[----:B------:R-:W-:Y:S02]  /*43390*/  @P2 LOP3.LUT R168, R168, 0x1, RZ, 0xfc, !PT ;  /* 0x00000001a8a82812 */ /* 0x000fe400078efcff */
[----:B------:R-:W-:Y:S01]  /*433a0*/  ISETP.LT.AND P2, PT, R13, UR57, !P0 ;  /* 0x000000390d007c0c */ /* 0x000fe2000c741270 */
[----:B------:R-:W-:Y:S01]  /*433b0*/  ULDC UR57, c[0x0][0x228] ;  /* 0x00008a0000397ab9 */ /* 0x000fe20000000800 */
[----:B------:R-:W-:Y:S01]  /*433c0*/  ISETP.LT.AND P1, PT, R12, UR44, !P0 ;  /* 0x0000002c0c007c0c */ /* 0x000fe2000c721270 */
[----:B-1----:R-:W-:-:S02]  /*433d0*/  VIADD R24, R24, UR28 ;  /* 0x0000001c18187c36 */ /* 0x002fc40008000000 */
        /* <DEDUP_REMOVED lines=15> */
[----:B------:R-:W3:Y:S01]  /*434d0*/  LDL.LU R34, [R1+0x28ac] ;  /* 0x0028ac0001227983 */ /* 0x000ee20000300800 */
[----:B------:R-:W-:Y:S01]  /*434e0*/  ISETP.LT.AND P2, PT, R13, UR57, !P0 ;  /* 0x000000390d007c0c */ /* 0x000fe2000c741270 */
[----:B------:R-:W-:Y:S01]  /*434f0*/  ULDC UR47, c[0x0][0x228] ;  /* 0x00008a00002f7ab9 */ /* 0x000fe20000000800 */
[----:B------:R-:W-:Y:S01]  /*43500*/  ISETP.LT.AND P1, PT, R12, UR46, !P0 ;  /* 0x0000002e0c007c0c */ /* 0x000fe2000c721270 */
[----:B------:R-:W-:Y:S01]  /*43510*/  ULDC UR57, c[0x0][0x228] ;  /* 0x00008a0000397ab9 */ /* 0x000fe20000000800 */
[----:B------:R-:W-:Y:S01]  /*43520*/  ULDC UR46, c[0x0][0x228] ;  /* 0x00008a00002e7ab9 */ /* 0x000fe20000000800 */
[----:B-1----:R-:W-:Y:S01]  /*43530*/  VIADD R24, R24, UR28 ;  /* 0x0000001c18187c36 */ /* 0x002fe20008000000 */
[----:B------:R-:W-:-:S05]  /*43540*/  ULDC UR28, c[0x0][0x248] ;  /* 0x00009200001c7ab9 */ /* 0x000fca0000000800 */
[----:B------:R-:W-:Y:S01]  /*43550*/  @P3 LOP3.LUT R167, R167, 0x2000000, RZ, 0xfc, !PT ;  /* 0x02000000a7a73812 */ /* 0x000fe200078efcff */
[----:B------:R1:W-:Y:S03]  /*43560*/  STL [R1+0x26e4], R24 ;  /* 0x0026e41801007387 */ /* 0x0003e60000100800 */
[----:B------:R-:W-:Y:S01]  /*43570*/  LOP3.LUT R167, R167, 0xfeffffff, RZ, 0xc0, !PT ;  /* 0xfeffffffa7a77812 */ /* 0x000fe200078ec0ff */
[----:B------:R-:W4:Y:S03]  /*43580*/  LDL.LU R33, [R1+0x28a8] ;  /* 0x0028a80001217983 */ /* 0x000f260000300800 */
        /* <DEDUP_REMOVED lines=18> */
[----:B------:R-:W-:-:S06]  /*436b0*/  ULDC UR47, c[0x0][0x228] ;  /* 0x00008a00002f7ab9 */ /* 0x000fcc0000000800 */
[----:B------:R-:W-:Y:S01]  /*436c0*/  @P3 LOP3.LUT R167, R167, 0x200000, RZ, 0xfc, !PT ;  /* 0x00200000a7a73812 */ /* 0x000fe200078efcff */
[----:B-1----:R-:W-:Y:S01]  /*436d0*/  VIADD R24, R24, UR28 ;  /* 0x0000001c18187c36 */ /* 0x002fe20008000000 */
[----:B------:R-:W-:Y:S01]  /*436e0*/  ISETP.LT.AND P0, PT, R11, UR38, !P0 ;  /* 0x000000260b007c0c */ /* 0x000fe2000c701270 */
[----:B------:R-:W-:Y:S01]  /*436f0*/  ULDC UR28, c[0x0][0x248] ;  /* 0x00009200001c7ab9 */ /* 0x000fe20000000800 */
        /* <DEDUP_REMOVED lines=14> */
[----:B------:R-:W4:Y:S01]  /*437e0*/  LDL.LU R31, [R1+0x28a0] ;  /* 0x0028a000011f7983 */ /* 0x000f220000300800 */
        /* <DEDUP_REMOVED lines=25> */
[----:B------:R-:W-:Y:S02]  /*43980*/  LOP3.LUT R167, R167, 0xffffefff, RZ, 0xc0, !PT ;  /* 0xffffefffa7a77812 */ /* 0x000fe400078ec0ff */
[----:B------:R-:W-:Y:S01]  /*43990*/  ISETP.LT.AND P0, PT, R11, UR32, !P0 ;  /* 0x000000200b007c0c */ /* 0x000fe2000c701270 */
[----:B-1----:R-:W-:Y:S01]  /*439a0*/  VIADD R24, R24, UR28 ;  /* 0x0000001c18187c36 */ /* 0x002fe20008000000 */
[----:B------:R-:W-:Y:S01]  /*439b0*/  @P2 LOP3.LUT R167, R167, 0x1000, RZ, 0xfc, !PT ;  /* 0x00001000a7a72812 */ /* 0x000fe200078efcff */
[----:B------:R-:W4:Y:S01]  /*439c0*/  LDL.LU R29, [R1+0x2898] ;  /* 0x00289800011d7983 */ /* 0x000f220000300800 */
[----:B------:R-:W-:Y:S01]  /*439d0*/  ULDC UR28, c[0x0][0x248] ;  /* 0x00009200001c7ab9 */ /* 0x000fe20000000800 */
[----:B------:R-:W-:Y:S01]  /*439e0*/  ULDC UR32, c[0x0][0x228] ;  /* 0x00008a0000207ab9 */ /* 0x000fe20000000800 */
        /* <DEDUP_REMOVED lines=10> */
[----:B------:R-:W4:Y:S01]  /*43a90*/  LDL.LU R28, [R1+0x2894] ;  /* 0x00289400011c7983 */ /* 0x000f220000300800 */
[----:B------:R-:W-:Y:S01]  /*43aa0*/  ISETP.LT.AND P1, PT, R12, UR45, !P0 ;  /* 0x0000002d0c007c0c */ /* 0x000fe2000c721270 */
[----:B------:R-:W-:-:S06]  /*43ab0*/  ULDC UR58, c[0x0][0x228] ;  /* 0x00008a00003a7ab9 */ /* 0x000fcc0000000800 */
[----:B------:R-:W-:Y:S01]  /*43ac0*/  @P3 LOP3.LUT R167, R167, 0x200, RZ, 0xfc, !PT ;  /* 0x00000200a7a73812 */ /* 0x000fe200078efcff */
[----:B-1----:R-:W-:Y:S01]  /*43ad0*/  VIADD R24, R24, UR28 ;  /* 0x0000001c18187c36 */ /* 0x002fe20008000000 */
[----:B------:R-:W-:Y:S01]  /*43ae0*/  ISETP.LT.AND P0, PT, R11, UR30, !P0 ;  /* 0x0000001e0b007c0c */ /* 0x000fe2000c701270 */
[----:B------:R-:W-:Y:S01]  /*43af0*/  ULDC UR28, c[0x0][0x248] ;  /* 0x00009200001c7ab9 */ /* 0x000fe20000000800 */
[----:B------:R-:W-:Y:S01]  /*43b00*/  LOP3.LUT R167, R167, 0xfffffeff, RZ, 0xc0, !PT ;  /* 0xfffffeffa7a77812 */ /* 0x000fe200078ec0ff */
[----:B------:R-:W-:Y:S01]  /*43b10*/  ULDC UR30, c[0x0][0x228] ;  /* 0x00008a00001e7ab9 */ /* 0x000fe20000000800 */
[----:B------:R-:W-:Y:S01]  /*43b20*/  VIADD R225, R10, 0x141 ;  /* 0x000001410ae17836 */ /* 0x000fe20000000000 */
[----:B------:R-:W-:Y:S01]  /*43b30*/  ULDC UR45, c[0x0][0x228] ;  /* 0x00008a00002d7ab9 */ /* 0x000fe20000000800 */
[----:B------:R-:W-:-:S04]  /*43b40*/  @P2 LOP3.LUT R167, R167, 0x100, RZ, 0xfc, !PT ;  /* 0x00000100a7a72812 */ /* 0x000fc800078efcff */
        /* <DEDUP_REMOVED lines=26> */
[----:B------:R-:W-:Y:S02]  /*43cf0*/  ISETP.LT.AND P1, PT, R12, UR15, !P0 ;  /* 0x0000000f0c007c0c */ /* 0x000fe4000c721270 */
[----:B------:R-:W-:Y:S02]  /*43d00*/  ISETP.LT.AND P3, PT, R14, UR12, !P0 ;  /* 0x0000000c0e007c0c */ /* 0x000fe4000c761270 */
[----:B------:R-:W-:Y:S01]  /*43d10*/  ISETP.LT.AND P2, PT, R13, UR10, !P0 ;  /* 0x0000000a0d007c0c */ /* 0x000fe2000c741270 */
[----:B------:R1:W-:Y:S01]  /*43d20*/  STL [R1+0x26fc], R24 ;  /* 0x0026fc1801007387 */ /* 0x0003e20000100800 */
[----:B------:R-:W-:Y:S01]  /*43d30*/  ISETP.LT.AND P0, PT, R11, UR38, !P0 ;  /* 0x000000260b007c0c */ /* 0x000fe2000c701270 */
[----:B------:R-:W-:Y:S01]  /*43d40*/  ULDC UR10, c[0x0][0x248] ;  /* 0x00009200000a7ab9 */ /* 0x000fe20000000800 */
[----:B------:R-:W-:Y:S01]  /*43d50*/  LOP3.LUT R167, R167, 0xfffffffd, RZ, 0xc0, !PT ;  /* 0xfffffffda7a77812 */ /* 0x000fe200078ec0ff */
[----:B------:R-:W4:Y:S01]  /*43d60*/  LDL.LU R26, [R1+0x288c] ;  /* 0x00288c00011a7983 */ /* 0x000f220000300800 */
[----:B------:R-:W-:-:S03]  /*43d70*/  ULDC UR38, c[0x0][0x228] ;  /* 0x00008a0000267ab9 */ /* 0x000fc60000000800 */
[----:B------:R-:W-:-:S04]  /*43d80*/  @P1 LOP3.LUT R166, R166, 0x80000000, RZ, 0xfc, !PT ;  /* 0x80000000a6a61812 */ /* 0x000fc800078efcff */
[----:B------:R-:W-:-:S04]  /*43d90*/  LOP3.LUT R166, R166, 0xbfffffff, RZ, 0xc0, !PT ;  /* 0xbfffffffa6a67812 */ /* 0x000fc800078ec0ff */
[----:B------:R-:W-:Y:S02]  /*43da0*/  @P0 LOP3.LUT R166, R166, 0x40000000, RZ, 0xfc, !PT ;  /* 0x40000000a6a60812 */ /* 0x000fe400078efcff */
[----:B------:R-:W-:Y:S02]  /*43db0*/  ISETP.GE.AND P0, PT, R25, UR33, PT ;  /* 0x0000002119007c0c */ /* 0x000fe4000bf06270 */
[----:B------:R-:W-:Y:S02]  /*43dc0*/  @P3 LOP3.LUT R167, R167, 0x2, RZ, 0xfc, !PT ;  /* 0x00000002a7a73812 */ /* 0x000fe400078efcff */
[----:B------:R-:W-:Y:S01]  /*43dd0*/  ISETP.LT.AND P3, PT, R14, UR5, !P0 ;  /* 0x000000050e007c0c */ /* 0x000fe2000c761270 */
[----:B-1----:R-:W-:Y:S01]  /*43de0*/  VIADD R24, R24, UR25 ;  /* 0x0000001918187c36 */ /* 0x002fe20008000000 */
[----:B------:R-:W-:Y:S01]  /*43df0*/  LOP3.LUT R167, R167, 0xfffffffe, RZ, 0xc0, !PT ;  /* 0xfffffffea7a77812 */ /* 0x000fe200078ec0ff */
[----:B------:R-:W-:Y:S01]  /*43e00*/  ULDC UR5, c[0x0][0x248] ;  /* 0x0000920000057ab9 */ /* 0x000fe20000000800 */
[----:B------:R-:W-:Y:S01]  /*43e10*/  LOP3.LUT R166, R166, 0xdfffffff, RZ, 0xc0, !PT ;  /* 0xdfffffffa6a67812 */ /* 0x000fe200078ec0ff */
[C---:B------:R-:W-:Y:S01]  /*43e20*/  VIADD R224, R10.reuse, 0x140 ;  /* 0x000001400ae07836 */ /* 0x040fe20000000000 */
[----:B------:R-:W-:Y:S01]  /*43e30*/  @P2 LOP3.LUT R167, R167, 0x1, RZ, 0xfc, !PT ;  /* 0x00000001a7a72812 */ /* 0x000fe200078efcff */
[C---:B------:R-:W-:Y:S01]  /*43e40*/  VIADD R223, R10.reuse, 0x13f ;  /* 0x0000013f0adf7836 */ /* 0x040fe20000000000 */
[----:B------:R-:W-:Y:S01]  /*43e50*/  ISETP.LT.AND P2, PT, R13, UR11, !P0 ;  /* 0x0000000b0d007c0c */ /* 0x000fe2000c741270 */
[----:B------:R-:W-:Y:S01]  /*43e60*/  VIADD R222, R10, 0x13e ;  /* 0x0000013e0ade7836 */ /* 0x000fe20000000000 */
[----:B------:R-:W-:Y:S01]  /*43e70*/  ISETP.LT.AND P1, PT, R12, UR13, !P0 ;  /* 0x0000000d0c007c0c */ /* 0x000fe2000c721270 */
[----:B------:R1:W-:Y:S01]  /*43e80*/  STL [R1+0x2700], R24 ;  /* 0x0027001801007387 */ /* 0x0003e20000100800 */
[----:B------:R-:W-:Y:S01]  /*43e90*/  ULDC UR25, c[0x0][0x228] ;  /* 0x00008a0000197ab9 */ /* 0x000fe20000000800 */
[----:B------:R-:W-:Y:S01]  /*43ea0*/  @P3 LOP3.LUT R166, R166, 0x20000000, RZ, 0xfc, !PT ;  /* 0x20000000a6a63812 */ /* 0x000fe200078efcff */
[----:B------:R-:W-:-:S03]  /*43eb0*/  ULDC.64 UR12, c[0x0][0x228] ;  /* 0x00008a00000c7ab9 */ /* 0x000fc60000000a00 */
[----:B------:R-:W-:-:S04]  /*43ec0*/  LOP3.LUT R166, R166, 0xefffffff, RZ, 0xc0, !PT ;  /* 0xefffffffa6a67812 */ /* 0x000fc800078ec0ff */
[----:B------:R-:W-:Y:S02]  /*43ed0*/  @P2 LOP3.LUT R166, R166, 0x10000000, RZ, 0xfc, !PT ;  /* 0x10000000a6a62812 */ /* 0x000fe400078efcff */
[----:B------:R-:W-:Y:S01]  /*43ee0*/  ISETP.LT.AND P0, PT, R11, UR34, !P0 ;  /* 0x000000220b007c0c */ /* 0x000fe2000c701270 */
[----:B-1----:R-:W-:Y:S01]  /*43ef0*/  VIADD R24, R24, UR10 ;  /* 0x0000000a18187c36 */ /* 0x002fe20008000000 */
[----:B------:R-:W-:Y:S01]  /*43f00*/  LOP3.LUT R166, R166, 0xf7ffffff, RZ, 0xc0, !PT ;  /* 0xf7ffffffa6a67812 */ /* 0x000fe200078ec0ff */
[----:B------:R-:W-:Y:S01]  /*43f10*/  ULDC.64 UR10, c[0x0][0x228] ;  /* 0x00008a00000a7ab9 */ /* 0x000fe20000000a00 */
[----:B------:R-:W-:Y:S02]  /*43f20*/  ULDC UR34, c[0x0][0x228] ;  /* 0x00008a0000227ab9 */ /* 0x000fe40000000800 */
[----:B------:R-:W-:-:S04]  /*43f30*/  @P1 LOP3.LUT R166, R166, 0x8000000, RZ, 0xfc, !PT ;  /* 0x08000000a6a61812 */ /* 0x000fc800078efcff */
[----:B------:R-:W-:-:S04]  /*43f40*/  LOP3.LUT R166, R166, 0xfbffffff, RZ, 0xc0, !PT ;  /* 0xfbffffffa6a67812 */ /* 0x000fc800078ec0ff */
[----:B------:R-:W-:Y:S02]  /*43f50*/  @P0 LOP3.LUT R166, R166, 0x4000000, RZ, 0xfc, !PT ;  /* 0x04000000a6a60812 */ /* 0x000fe400078efcff */
[----:B------:R-:W-:-:S04]  /*43f60*/  ISETP.GE.AND P0, PT, R251, UR31, PT ;  /* 0x0000001ffb007c0c */ /* 0x000fc8000bf06270 */
[----:B------:R-:W-:Y:S01]  /*43f70*/  ISETP.LT.AND P3, PT, R14, UR14, !P0 ;  /* 0x0000000e0e007c0c */ /* 0x000fe2000c761270 */
[----:B------:R-:W-:Y:S01]  /*43f80*/  ULDC.64 UR14, c[0x0][0x228] ;  /* 0x00008a00000e7ab9 */ /* 0x000fe20000000a00 */
[----:B------:R-:W-:Y:S01]  /*43f90*/  ISETP.LT.AND P2, PT, R13, UR9, !P0 ;  /* 0x000000090d007c0c */ /* 0x000fe2000c741270 */
[----:B------:R1:W-:Y:S01]  /*43fa0*/  STL [R1+0x2704], R24 ;  /* 0x0027041801007387 */ /* 0x0003e20000100800 */
[----:B------:R-:W-:Y:S01]  /*43fb0*/  LOP3.LUT R166, R166, 0xfdffffff, RZ, 0xc0, !PT ;  /* 0xfdffffffa6a67812 */ /* 0x000fe200078ec0ff */
[----:B------:R-:W-:Y:S01]  /*43fc0*/  ULDC UR9, c[0x0][0x248] ;  /* 0x0000920000097ab9 */ /* 0x000fe20000000800 */
[----:B------:R-:W-:Y:S01]  /*43fd0*/  ISETP.LT.AND P1, PT, R12, UR18, !P0 ;  /* 0x000000120c007c0c */ /* 0x000fe2000c721270 */
[----:B------:R-:W4:Y:S06]  /*43fe0*/  LDL.LU R25, [R1+0x2888] ;  /* 0x0028880001197983 */ /* 0x000f2c0000300800 */
        /* <DEDUP_REMOVED lines=14> */
[----:B------:R-:W-:Y:S01]  /*440d0*/  VIADD R251, R24, UR5 ;  /* 0x0000000518fb7c36 */ /* 0x000fe20008000000 */
[----:B------:R-:W-:Y:S01]  /*440e0*/  ISETP.LT.AND P2, PT, R13, UR16, !P0 ;  /* 0x000000100d007c0c */ /* 0x000fe2000c741270 */
[----:B------:R1:W-:Y:S01]  /*440f0*/  STL [R1+0x2708], R24 ;  /* 0x0027081801007387 */ /* 0x0003e20000100800 */
[----:B------:R-:W-:Y:S01]  /*44100*/  LOP3.LUT R166, R166, 0xffdfffff, RZ, 0xc0, !PT ;  /* 0xffdfffffa6a67812 */ /* 0x000fe200078ec0ff */
[----:B------:R-:W-:Y:S01]  /*44110*/  ULDC UR5, c[0x0][0x248] ;  /* 0x0000920000057ab9 */ /* 0x000fe20000000800 */
[----:B------:R-:W-:Y:S01]  /*44120*/  ISETP.LT.AND P1, PT, R12, UR21, !P0 ;  /* 0x000000150c007c0c */ /* 0x000fe2000c721270 */
[----:B------:R-:W-:Y:S01]  /*44130*/  ULDC UR16, c[0x0][0x228] ;  /* 0x00008a0000107ab9 */ /* 0x000fe20000000800 */
[----:B------:R-:W-:-:S05]  /*44140*/  ULDC UR17, c[0x0][0x228] ;  /* 0x00008a0000117ab9 */ /* 0x000fca0000000800 */
[----:B------:R-:W-:Y:S01]  /*44150*/  @P3 LOP3.LUT R166, R166, 0x200000, RZ, 0xfc, !PT ;  /* 0x00200000a6a63812 */ /* 0x000fe200078efcff */
[----:B-1----:R-:W4:Y:S01]  /*44160*/  LDL.LU R24, [R1+0x2884] ;  /* 0x0028840001187983 */ /* 0x002f220000300800 */
[----:B------:R-:W-:Y:S02]  /*44170*/  ULDC UR21, c[0x0][0x228] ;  /* 0x00008a0000157ab9 */ /* 0x000fe40000000800 */
[----:B------:R-:W-:-:S04]  /*44180*/  LOP3.LUT R166, R166, 0xffefffff, RZ, 0xc0, !PT ;  /* 0xffefffffa6a67812 */ /* 0x000fc800078ec0ff */
[----:B------:R-:W-:Y:S02]  /*44190*/  @P2 LOP3.LUT R166, R166, 0x100000, RZ, 0xfc, !PT ;  /* 0x00100000a6a62812 */ /* 0x000fe400078efcff */
[----:B------:R-:W-:Y:S01]  /*441a0*/  ISETP.LT.AND P0, PT, R11, UR12, !P0 ;  /* 0x0000000c0b007c0c */ /* 0x000fe2000c701270 */
[----:B------:R1:W-:Y:S01]  /*441b0*/  STL [R1+0x270c], R251 ;  /* 0x00270cfb01007387 */ /* 0x0003e20000100800 */
[----:B------:R-:W-:Y:S01]  /*441c0*/  LOP3.LUT R166, R166, 0xfff7ffff, RZ, 0xc0, !PT ;  /* 0xfff7ffffa6a67812 */ /* 0x000fe200078ec0ff */
[----:B------:R-:W-:-:S03]  /*441d0*/  ULDC UR12, c[0x0][0x228] ;  /* 0x00008a00000c7ab9 */ /* 0x000fc60000000800 */
[----:B------:R-:W-:-:S04]  /*441e0*/  @P1 LOP3.LUT R166, R166, 0x80000, RZ, 0xfc, !PT ;  /* 0x00080000a6a61812 */ /* 0x000fc800078efcff */
[----:B------:R-:W-:-:S04]  /*441f0*/  LOP3.LUT R166, R166, 0xfffbffff, RZ, 0xc0, !PT ;  /* 0xfffbffffa6a67812 */ /* 0x000fc800078ec0ff */
[----:B------:R-:W-:Y:S02]  /*44200*/  @P0 LOP3.LUT R166, R166, 0x40000, RZ, 0xfc, !PT ;  /* 0x00040000a6a60812 */ /* 0x000fe400078efcff */
[----:B------:R-:W-:Y:S01]  /*44210*/  ISETP.GE.AND P0, PT, R249, UR39, PT ;  /* 0x00000027f9007c0c */ /* 0x000fe2000bf06270 */
[----:B------:R-:W-:-:S03]  /*44220*/  ULDC UR39, c[0x0][0x228] ;  /* 0x00008a0000277ab9 */ /* 0x000fc60000000800 */
[----:B------:R-:W-:Y:S01]  /*44230*/  ISETP.LT.AND P3, PT, R14, UR20, !P0 ;  /* 0x000000140e007c0c */ /* 0x000fe2000c761270 */
[----:B-1----:R-:W-:Y:S01]  /*44240*/  VIADD R251, R251, UR5 ;  /* 0x00000005fbfb7c36 */ /* 0x002fe20008000000 */
[----:B------:R-:W-:Y:S01]  /*44250*/  ISETP.LT.AND P2, PT, R13, UR19, !P0 ;  /* 0x000000130d007c0c */ /* 0x000fe2000c741270 */
[----:B------:R-:W-:Y:S01]  /*44260*/  ULDC.64 UR18, c[0x0][0x228] ;  /* 0x00008a0000127ab9 */ /* 0x000fe20000000a00 */
[----:B------:R-:W-:Y:S01]  /*44270*/  LOP3.LUT R166, R166, 0xfffdffff, RZ, 0xc0, !PT ;  /* 0xfffdffffa6a67812 */ /* 0x000fe200078ec0ff */
[----:B------:R-:W-:Y:S01]  /*44280*/  ULDC UR5, c[0x0][0x228] ;  /* 0x00008a0000057ab9 */ /* 0x000fe20000000800 */
[----:B------:R-:W-:Y:S01]  /*44290*/  ISETP.LT.AND P1, PT, R12, UR23, !P0 ;  /* 0x000000170c007c0c */ /* 0x000fe2000c721270 */
[----:B------:R-:W-:Y:S01]  /*442a0*/  VIADD R250, R251, UR9 ;  /* 0x00000009fbfa7c36 */ /* 0x000fe20008000000 */
[----:B------:R-:W-:-:S05]  /*442b0*/  ULDC UR20, c[0x0][0x228] ;  /* 0x00008a0000147ab9 */ /* 0x000fca0000000800 */
[----:B------:R-:W-:Y:S01]  /*442c0*/  @P3 LOP3.LUT R166, R166, 0x20000, RZ, 0xfc, !PT ;  /* 0x00020000a6a63812 */ /* 0x000fe200078efcff */
[----:B------:R-:W-:Y:S01]  /*442d0*/  ULDC UR9, c[0x0][0x248] ;  /* 0x0000920000097ab9 */ /* 0x000fe20000000800 */
[----:B------:R-:W-:Y:S02]  /*442e0*/  ULDC UR23, c[0x0][0x228] ;  /* 0x00008a0000177ab9 */ /* 0x000fe40000000800 */
[----:B------:R-:W-:-:S04]  /*442f0*/  LOP3.LUT R166, R166, 0xfffeffff, RZ, 0xc0, !PT ;  /* 0xfffeffffa6a67812 */ /* 0x000fc800078ec0ff */
[----:B------:R-:W-:Y:S02]  /*44300*/  @P2 LOP3.LUT R166, R166, 0x10000, RZ, 0xfc, !PT ;  /* 0x00010000a6a62812 */ /* 0x000fe400078efcff */
[----:B------:R-:W-:Y:S01]  /*44310*/  ISETP.LT.AND P0, PT, R11, UR14, !P0 ;  /* 0x0000000e0b007c0c */ /* 0x000fe2000c701270 */
[----:B------:R-:W-:Y:S01]  /*44320*/  ULDC UR14, c[0x0][0x228] ;  /* 0x00008a00000e7ab9 */ /* 0x000fe20000000800 */
[----:B------:R-:W-:-:S04]  /*44330*/  LOP3.LUT R166, R166, 0xffff7fff, RZ, 0xc0, !PT ;  /* 0xffff7fffa6a67812 */ /* 0x000fc800078ec0ff */
[----:B------:R-:W-:-:S04]  /*44340*/  @P1 LOP3.LUT R166, R166, 0x8000, RZ, 0xfc, !PT ;  /* 0x00008000a6a61812 */ /* 0x000fc800078efcff */
[----:B------:R-:W-:-:S04]  /*44350*/  LOP3.LUT R166, R166, 0xffffbfff, RZ, 0xc0, !PT ;  /* 0xffffbfffa6a67812 */ /* 0x000fc800078ec0ff */
[----:B------:R-:W-:Y:S02]  /*44360*/  @P0 LOP3.LUT R166, R166, 0x4000, RZ, 0xfc, !PT ;  /* 0x00004000a6a60812 */ /* 0x000fe400078efcff */
[----:B------:R-:W-:-:S04]  /*44370*/  ISETP.GE.AND P0, PT, R248, UR35, PT ;  /* 0x00000023f8007c0c */ /* 0x000fc8000bf06270 */
[----:B------:R-:W-:Y:S01]  /*44380*/  ISETP.LT.AND P3, PT, R14, UR24, !P0 ;  /* 0x000000180e007c0c */ /* 0x000fe2000c761270 */
[----:B------:R-:W-:Y:S01]  /*44390*/  VIADD R249, R250, UR9 ;  /* 0x00000009faf97c36 */ /* 0x000fe20008000000 */
[----:B------:R-:W-:Y:S01]  /*443a0*/  ISETP.LT.AND P2, PT, R13, UR22, !P0 ;  /* 0x000000160d007c0c */ /* 0x000fe2000c741270 */
[----:B------:R-:W-:Y:S01]  /*443b0*/  ULDC UR9, c[0x0][0x248] ;  /* 0x0000920000097ab9 */ /* 0x000fe20000000800 */
[----:B------:R-:W-:Y:S01]  /*443c0*/  LOP3.LUT R166, R166, 0xffffdfff, RZ, 0xc0, !PT ;  /* 0xffffdfffa6a67812 */ /* 0x000fe200078ec0ff */
[----:B------:R-:W-:Y:S01]  /*443d0*/  ULDC UR24, c[0x0][0x228] ;  /* 0x00008a0000187ab9 */ /* 0x000fe20000000800 */
[----:B------:R-:W-:Y:S01]  /*443e0*/  ISETP.LT.AND P1, PT, R12, UR27, !P0 ;  /* 0x0000001b0c007c0c */ /* 0x000fe2000c721270 */
[----:B------:R-:W-:Y:S01]  /*443f0*/  ULDC.64 UR26, c[0x0][0x228] ;  /* 0x00008a00001a7ab9 */ /* 0x000fe20000000a00 */
[----:B------:R-:W-:-:S05]  /*44400*/  ULDC UR22, c[0x0][0x228] ;  /* 0x00008a0000167ab9 */ /* 0x000fca0000000800 */
[----:B------:R-:W-:-:S04]  /*44410*/  @P3 LOP3.LUT R166, R166, 0x2000, RZ, 0xfc, !PT ;  /* 0x00002000a6a63812 */ /* 0x000fc800078efcff */
[----:B------:R-:W-:-:S04]  /*44420*/  LOP3.LUT R166, R166, 0xffffefff, RZ, 0xc0, !PT ;  /* 0xffffefffa6a67812 */ /* 0x000fc800078ec0ff */
[----:B------:R-:W-:Y:S02]  /*44430*/  @P2 LOP3.LUT R166, R166, 0x1000, RZ, 0xfc, !PT ;  /* 0x00001000a6a62812 */ /* 0x000fe400078efcff */
[----:B------:R-:W-:Y:S01]  /*44440*/  ISETP.LT.AND P0, PT, R11, UR18, !P0 ;  /* 0x000000120b007c0c */ /* 0x000fe2000c701270 */
[----:B------:R-:W-:Y:S01]  /*44450*/  VIADD R248, R249, UR9 ;  /* 0x00000009f9f87c36 */ /* 0x000fe20008000000 */
[----:B------:R-:W-:Y:S01]  /*44460*/  LOP3.LUT R166, R166, 0xfffff7ff, RZ, 0xc0, !PT ;  /* 0xfffff7ffa6a67812 */ /* 0x000fe200078ec0ff */
[----:B------:R-:W-:Y:S01]  /*44470*/  ULDC UR9, c[0x0][0x248] ;  /* 0x0000920000097ab9 */ /* 0x000fe20000000800 */
[----:B------:R-:W-:Y:S02]  /*44480*/  ULDC UR18, c[0x0][0x228] ;  /* 0x00008a0000127ab9 */ /* 0x000fe40000000800 */
[----:B------:R-:W-:-:S04]  /*44490*/  @P1 LOP3.LUT R166, R166, 0x800, RZ, 0xfc, !PT ;  /* 0x00000800a6a61812 */ /* 0x000fc800078efcff */
[----:B------:R-:W-:-:S04]  /*444a0*/  LOP3.LUT R166, R166, 0xfffffbff, RZ, 0xc0, !PT ;  /* 0xfffffbffa6a67812 */ /* 0x000fc800078ec0ff */
[----:B------:R-:W-:Y:S02]  /*444b0*/  @P0 LOP3.LUT R166, R166, 0x400, RZ, 0xfc, !PT ;  /* 0x00000400a6a60812 */ /* 0x000fe400078efcff */
[----:B------:R-:W-:Y:S01]  /*444c0*/  ISETP.GE.AND P0, PT, R239, UR11, PT ;  /* 0x0000000bef007c0c */ /* 0x000fe2000bf06270 */
[----:B------:R-:W-:-:S03]  /*444d0*/  ULDC UR11, c[0x0][0x228] ;  /* 0x00008a00000b7ab9 */ /* 0x000fc60000000800 */
[----:B------:R-:W-:Y:S02]  /*444e0*/  ISETP.LT.AND P3, PT, R14, UR37, !P0 ;  /* 0x000000250e007c0c */ /* 0x000fe4000c761270 */
[----:B------:R-:W-:Y:S01]  /*444f0*/  LOP3.LUT R166, R166, 0xfffffdff, RZ, 0xc0, !PT ;  /* 0xfffffdffa6a67812 */ /* 0x000fe200078ec0ff */
[----:B------:R-:W-:Y:S01]  /*44500*/  VIADD R239, R248, UR9 ;  /* 0x00000009f8ef7c36 */ /* 0x000fe20008000000 */
[----:B------:R-:W-:Y:S01]  /*44510*/  ISETP.LT.AND P2, PT, R13, UR40, !P0 ;  /* 0x000000280d007c0c */ /* 0x000fe2000c741270 */
[----:B------:R-:W-:Y:S01]  /*44520*/  ULDC UR9, c[0x0][0x248] ;  /* 0x0000920000097ab9 */ /* 0x000fe20000000800 */
[----:B------:R-:W-:Y:S01]  /*44530*/  ISETP.LT.AND P1, PT, R12, UR41, !P0 ;  /* 0x000000290c007c0c */ /* 0x000fe2000c721270 */
[----:B------:R-:W-:Y:S01]  /*44540*/  ULDC.64 UR40, c[0x0][0x228] ;  /* 0x00008a0000287ab9 */ /* 0x000fe20000000a00 */
        /* <DEDUP_REMOVED lines=8> */
[----:B------:R-:W-:Y:S01]  /*445d0*/  VIADD R219, R10, 0x13b ;  /* 0x0000013b0adb7836 */ /* 0x000fe20000000000 */
[----:B------:R-:W-:Y:S01]  /*445e0*/  LOP3.LUT R166, R166, 0xffffff7f, RZ, 0xc0, !PT ;  /* 0xffffff7fa6a67812 */ /* 0x000fe200078ec0ff */
[----:B------:R-:W-:-:S03]  /*445f0*/  ULDC UR26, c[0x0][0x228] ;  /* 0x00008a00001a7ab9 */ /* 0x000fc60000000800 */
[----:B------:R-:W-:-:S04]  /*44600*/  @P1 LOP3.LUT R166, R166, 0x80, RZ, 0xfc, !PT ;  /* 0x00000080a6a61812 */ /* 0x000fc800078efcff */
[----:B------:R-:W-:-:S04]  /*44610*/  LOP3.LUT R166, R166, 0xffffffbf, RZ, 0xc0, !PT ;  /* 0xffffffbfa6a67812 */ /* 0x000fc800078ec0ff */
[----:B------:R-:W-:Y:S02]  /*44620*/  @P0 LOP3.LUT R166, R166, 0x40, RZ, 0xfc, !PT ;  /* 0x00000040a6a60812 */ /* 0x000fe400078efcff */
[----:B------:R-:W-:Y:S02]  /*44630*/  ISETP.GE.AND P0, PT, R238, UR13, PT ;  /* 0x0000000dee007c0c */ /* 0x000fe4000bf06270 */
[----:B------:R-:W-:Y:S01]  /*44640*/  LOP3.LUT R166, R166, 0xffffffdf, RZ, 0xc0, !PT ;  /* 0xffffffdfa6a67812 */ /* 0x000fe200078ec0ff */
[----:B------:R-:W-:Y:S01]  /*44650*/  VIADD R238, R239, UR9 ;  /* 0x00000009efee7c36 */ /* 0x000fe20008000000 */
[----:B------:R-:W-:Y:S01]  /*44660*/  ISETP.LT.AND P3, PT, R14, UR30, !P0 ;  /* 0x0000001e0e007c0c */ /* 0x000fe2000c761270 */
[----:B------:R-:W-:Y:S01]  /*44670*/  ULDC.64 UR30, c[0x0][0x228] ;  /* 0x00008a00001e7ab9 */ /* 0x000fe20000000a00 */
[----:B------:R-:W-:Y:S01]  /*44680*/  ISETP.LT.AND P2, PT, R13, UR32, !P0 ;  /* 0x000000200d007c0c */ /* 0x000fe2000c741270 */
[----:B------:R-:W-:Y:S01]  /*44690*/  ULDC UR32, c[0x0][0x228] ;  /* 0x00008a0000207ab9 */ /* 0x000fe20000000800 */
[----:B------:R-:W-:Y:S01]  /*446a0*/  ISETP.LT.AND P1, PT, R12, UR42, !P0 ;  /* 0x0000002a0c007c0c */ /* 0x000fe2000c721270 */
[----:B------:R-:W-:Y:S01]  /*446b0*/  ULDC UR9, c[0x0][0x248] ;  /* 0x0000920000097ab9 */ /* 0x000fe20000000800 */
[----:B------:R-:W-:Y:S01]  /*446c0*/  VIADD R218, R10, 0x13a ;  /* 0x0000013a0ada7836 */ /* 0x000fe20000000000 */
        /* <DEDUP_REMOVED lines=17> */
[----:B------:R-:W-:Y:S01]  /*447e0*/  ULDC.64 UR32, c[0x0][0x228] ;  /* 0x00008a0000207ab9 */ /* 0x000fe20000000a00 */
[----:B------:R-:W-:Y:S01]  /*447f0*/  ISETP.LT.AND P0, PT, R11, UR30, !P0 ;  /* 0x0000001e0b007c0c */ /* 0x000fe2000c701270 */
[----:B------:R-:W-:Y:S01]  /*44800*/  ULDC UR9, c[0x0][0x248] ;  /* 0x0000920000097ab9 */ /* 0x000fe20000000800 */
[----:B------:R-:W-:-:S05]  /*44810*/  ULDC UR15, c[0x0][0x228] ;  /* 0x00008a00000f7ab9 */ /* 0x000fca0000000800 */
[----:B------:R-:W-:-:S04]  /*44820*/  @P1 LOP3.LUT R165, R165, 0x80000000, RZ, 0xfc, !PT ;  /* 0x80000000a5a51812 */ /* 0x000fc800078efcff */
[----:B------:R-:W-:-:S04]  /*44830*/  LOP3.LUT R165, R165, 0xbfffffff, RZ, 0xc0, !PT ;  /* 0xbfffffffa5a57812 */ /* 0x000fc800078ec0ff */
[----:B------:R-:W-:Y:S02]  /*44840*/  @P0 LOP3.LUT R165, R165, 0x40000000, RZ, 0xfc, !PT ;  /* 0x40000000a5a50812 */ /* 0x000fe400078efcff */
[----:B------:R-:W-:Y:S02]  /*44850*/  ISETP.GE.AND P0, PT, R236, UR19, PT ;  /* 0x00000013ec007c0c */ /* 0x000fe4000bf06270 */
[----:B------:R-:W-:Y:S02]  /*44860*/  @P3 LOP3.LUT R166, R166, 0x2, RZ, 0xfc, !PT ;  /* 0x00000002a6a63812 */ /* 0x000fe400078efcff */
[----:B------:R-:W-:Y:S01]  /*44870*/  LOP3.LUT R165, R165, 0xdfffffff, RZ, 0xc0, !PT ;  /* 0xdfffffffa5a57812 */ /* 0x000fe200078ec0ff */
[----:B------:R-:W-:Y:S01]  /*44880*/  VIADD R236, R237, UR9 ;  /* 0x00000009edec7c36 */ /* 0x000fe20008000000 */
[----:B------:R-:W-:Y:S01]  /*44890*/  ISETP.LT.AND P3, PT, R14, UR34, !P0 ;  /* 0x000000220e007c0c */ /* 0x000fe2000c761270 */
[----:B------:R-:W-:Y:S01]  /*448a0*/  ULDC UR34, c[0x0][0x228] ;  /* 0x00008a0000227ab9 */ /* 0x000fe20000000800 */
[----:B------:R-:W-:Y:S01]  /*448b0*/  LOP3.LUT R166, R166, 0xfffffffe, RZ, 0xc0, !PT ;  /* 0xfffffffea6a67812 */ /* 0x000fe200078ec0ff */
[----:B------:R-:W-:Y:S01]  /*448c0*/  ULDC UR9, c[0x0][0x248] ;  /* 0x0000920000097ab9 */ /* 0x000fe20000000800 */
[----:B------:R-:W-:-:S02]  /*448d0*/  ULDC UR19, c[0x0][0x228] ;  /* 0x00008a0000137ab9 */ /* 0x000fc40000000800 */
[----:B------:R-:W-:Y:S02]  /*448e0*/  @P2 LOP3.LUT R166, R166, 0x1, RZ, 0xfc, !PT ;  /* 0x00000001a6a62812 */ /* 0x000fe400078efcff */
[----:B------:R-:W-:Y:S01]  /*448f0*/  ISETP.LT.AND P2, PT, R13, UR38, !P0 ;  /* 0x000000260d007c0c */ /* 0x000fe2000c741270 */
[----:B------:R-:W-:Y:S01]  /*44900*/  ULDC UR38, c[0x0][0x228] ;  /* 0x00008a0000267ab9 */ /* 0x000fe20000000800 */
[----:B------:R-:W-:Y:S01]  /*44910*/  ISETP.LT.AND P1, PT, R12, UR44, !P0 ;  /* 0x0000002c0c007c0c */ /* 0x000fe2000c721270 */
[C---:B------:R-:W-:Y:S02]  /*44920*/  VIADD R217, R10.reuse, 0x139 ;  /* 0x000001390ad97836 */ /* 0x040fe40000000000 */
[----:B------:R-:W-:Y:S01]  /*44930*/  @P3 LOP3.LUT R165, R165, 0x20000000, RZ, 0xfc, !PT ;  /* 0x20000000a5a53812 */ /* 0x000fe200078efcff */
[----:B------:R-:W-:Y:S01]  /*44940*/  VIADD R216, R10, 0x138 ;  /* 0x000001380ad87836 */ /* 0x000fe20000000000 */
        /* <DEDUP_REMOVED lines=12> */
[----:B------:R-:W-:Y:S01]  /*44a10*/  ULDC UR34, c[0x0][0x228] ;  /* 0x00008a0000227ab9 */ /* 0x000fe20000000800 */
[----:B------:R-:W-:Y:S01]  /*44a20*/  ISETP.LT.AND P2, PT, R13, UR38, !P0 ;  /* 0x000000260d007c0c */ /* 0x000fe2000c741270 */
[----:B------:R-:W-:Y:S01]  /*44a30*/  ULDC UR38, c[0x0][0x228] ;  /* 0x00008a0000267ab9 */ /* 0x000fe20000000800 */
[----:B------:R-:W-:Y:S01]  /*44a40*/  ISETP.LT.AND P1, PT, R12, UR46, !P0 ;  /* 0x0000002e0c007c0c */ /* 0x000fe2000c721270 */
[----:B------:R-:W-:Y:S01]  /*44a50*/  ULDC UR9, c[0x0][0x248] ;  /* 0x0000920000097ab9 */ /* 0x000fe20000000800 */
[----:B------:R-:W-:-:S07]  /*44a60*/  ULDC UR27, c[0x0][0x228] ;  /* 0x00008a00001b7ab9 */ /* 0x000fce0000000800 */
[----:B------:R-:W-:Y:S01]  /*44a70*/  @P3 LOP3.LUT R165, R165, 0x2000000, RZ, 0xfc, !PT ;  /* 0x02000000a5a53812 */ /* 0x000fe200078efcff */
[----:B------:R-:W-:-:S03]  /*44a80*/  ULDC UR46, c[0x0][0x228] ;  /* 0x00008a00002e7ab9 */ /* 0x000fc60000000800 */
        /* <DEDUP_REMOVED lines=11> */
[----:B------:R-:W-:Y:S01]  /*44b40*/  ULDC.64 UR34, c[0x0][0x228] ;  /* 0x00008a0000227ab9 */ /* 0x000fe20000000a00 */
[----:B------:R-:W-:Y:S01]  /*44b50*/  ISETP.LT.AND P2, PT, R13, UR38, !P0 ;  /* 0x000000260d007c0c */ /* 0x000fe2000c741270 */
[----:B------:R-:W-:Y:S01]  /*44b60*/  ULDC UR38, c[0x0][0x228] ;  /* 0x00008a0000267ab9 */ /* 0x000fe20000000800 */
[----:B------:R-:W-:Y:S02]  /*44b70*/  LOP3.LUT R165, R165, 0xffdfffff, RZ, 0xc0, !PT ;  /* 0xffdfffffa5a57812 */ /* 0x000fe400078ec0ff */
[----:B------:R-:W-:Y:S01]  /*44b80*/  ISETP.LT.AND P1, PT, R12, UR47, !P0 ;  /* 0x0000002f0c007c0c */ /* 0x000fe2000c721270 */
[----:B------:R-:W-:-:S06]  /*44b90*/  VIADD R234, R235, UR9 ;  /* 0x00000009ebea7c36 */ /* 0x000fcc0008000000 */
[----:B------:R-:W-:Y:S01]  /*44ba0*/  @P3 LOP3.LUT R165, R165, 0x200000, RZ, 0xfc, !PT ;  /* 0x00200000a5a53812 */ /* 0x000fe200078efcff */
[----:B------:R-:W-:Y:S01]  /*44bb0*/  ULDC UR9, c[0x0][0x248] ;  /* 0x0000920000097ab9 */ /* 0x000fe20000000800 */
[----:B------:R-:W-:Y:S02]  /*44bc0*/  ULDC UR47, c[0x0][0x228] ;  /* 0x00008a00002f7ab9 */ /* 0x000fe40000000800 */
        /* <DEDUP_REMOVED lines=9> */
[----:B------:R-:W-:Y:S01]  /*44c60*/  ISETP.GE.AND P0, PT, R233, UR31, PT ;  /* 0x0000001fe9007c0c */ /* 0x000fe2000bf06270 */
[----:B------:R-:W-:-:S03]  /*44c70*/  ULDC.64 UR30, c[0x0][0x228] ;  /* 0x00008a00001e7ab9 */ /* 0x000fc60000000a00 */
[----:B------:R-:W-:Y:S02]  /*44c80*/  ISETP.LT.AND P3, PT, R14, UR39, !P0 ;  /* 0x000000270e007c0c */ /* 0x000fe4000c761270 */
[----:B------:R-:W-:Y:S01]  /*44c90*/  ISETP.LT.AND P2, PT, R13, UR38, !P0 ;  /* 0x000000260d007c0c */ /* 0x000fe2000c741270 */
[----:B------:R-:W-:Y:S01]  /*44ca0*/  ULDC.64 UR38, c[0x0][0x228] ;  /* 0x00008a0000267ab9 */ /* 0x000fe20000000a00 */
[----:B------:R-:W-:Y:S02]  /*44cb0*/  LOP3.LUT R165, R165, 0xfffdffff, RZ, 0xc0, !PT ;  /* 0xfffdffffa5a57812 */ /* 0x000fe400078ec0ff */
[----:B------:R-:W-:Y:S01]  /*44cc0*/  ISETP.LT.AND P1, PT, R12, UR50, !P0 ;  /* 0x000000320c007c0c */ /* 0x000fe2000c721270 */
[----:B------:R-:W-:-:S06]  /*44cd0*/  VIADD R233, R234, UR9 ;  /* 0x00000009eae97c36 */ /* 0x000fcc0008000000 */
[----:B------:R-:W-:Y:S01]  /*44ce0*/  @P3 LOP3.LUT R165, R165, 0x20000, RZ, 0xfc, !PT ;  /* 0x00020000a5a53812 */ /* 0x000fe200078efcff */
[----:B------:R-:W-:Y:S01]  /*44cf0*/  ULDC UR9, c[0x0][0x248] ;  /* 0x0000920000097ab9 */ /* 0x000fe20000000800 */
[C---:B------:R-:W-:Y:S02]  /*44d00*/  VIADD R214, R10.reuse, 0x136 ;  /* 0x000001360ad67836 */ /* 0x040fe40000000000 */
[C---:B------:R-:W-:Y:S01]  /*44d10*/  VIADD R213, R10.reuse, 0x135 ;  /* 0x000001350ad57836 */ /* 0x040fe20000000000 */
[----:B------:R-:W-:Y:S01]  /*44d20*/  LOP3.LUT R165, R165, 0xfffeffff, RZ, 0xc0, !PT ;  /* 0xfffeffffa5a57812 */ /* 0x000fe200078ec0ff */
[----:B------:R-:W-:Y:S01]  /*44d30*/  VIADD R212, R10, 0x134 ;  /* 0x000001340ad47836 */ /* 0x000fe20000000000 */
[----:B------:R-:W-:Y:S01]  /*44d40*/  LOP3.LUT R162, R162, 0x7fffffff, RZ, 0xc0, !PT ;  /* 0x7fffffffa2a27812 */ /* 0x000fe200078ec0ff */
[----:B------:R-:W-:Y:S01]  /*44d50*/  ULDC UR50, c[0x0][0x228] ;  /* 0x00008a0000327ab9 */ /* 0x000fe20000000800 */
        /* <DEDUP_REMOVED lines=14> */
[----:B------:R-:W-:-:S06]  /*44e40*/  VIADD R232, R233, UR9 ;  /* 0x00000009e9e87c36 */ /* 0x000fcc0008000000 */
[----:B------:R-:W-:Y:S01]  /*44e50*/  @P3 LOP3.LUT R165, R165, 0x2000, RZ, 0xfc, !PT ;  /* 0x00002000a5a53812 */ /* 0x000fe200078efcff */
[----:B------:R-:W-:Y:S01]  /*44e60*/  ULDC UR9, c[0x0][0x248] ;  /* 0x0000920000097ab9 */ /* 0x000fe20000000800 */
[----:B------:R-:W-:Y:S01]  /*44e70*/  VIADD R211, R10, 0x133 ;  /* 0x000001330ad37836 */ /* 0x000fe20000000000 */
[----:B------:R-:W-:Y:S01]  /*44e80*/  ULDC UR57, c[0x0][0x228] ;  /* 0x00008a0000397ab9 */ /* 0x000fe20000000800 */
        /* <DEDUP_REMOVED lines=18> */
[----:B------:R-:W-:Y:S01]  /*44fb0*/  VIADD R210, R10, 0x132 ;  /* 0x000001320ad27836 */ /* 0x000fe20000000000 */
        /* <DEDUP_REMOVED lines=18> */
[----:B------:R-:W-:Y:S01]  /*450e0*/  VIADD R209, R10, 0x131 ;  /* 0x000001310ad17836 */ /* 0x000fe20000000000 */
[----:B------:R-:W-:-:S06]  /*450f0*/  ULDC UR41, c[0x0][0x228] ;  /* 0x00008a0000297ab9 */ /* 0x000fcc0000000800 */
        /* <DEDUP_REMOVED lines=13> */
[----:B------:R-:W-:Y:S01]  /*451d0*/  VIADD R207, R10, 0x12f ;  /* 0x0000012f0acf7836 */ /* 0x000fe20000000000 */
[----:B------:R-:W-:Y:S01]  /*451e0*/  ISETP.LT.AND P3, PT, R14, UR14, !P0 ;  /* 0x0000000e0e007c0c */ /* 0x000fe2000c761270 */
[----:B------:R-:W-:Y:S01]  /*451f0*/  ULDC UR14, c[0x0][0x248] ;  /* 0x00009200000e7ab9 */ /* 0x000fe20000000800 */
[----:B------:R-:W-:Y:S01]  /*45200*/  ISETP.LT.AND P2, PT, R13, UR61, !P0 ;  /* 0x0000003d0d007c0c */ /* 0x000fe2000c741270 */
[C---:B------:R-:W-:Y:S01]  /*45210*/  VIADD R206, R10.reuse, 0x12e ;  /* 0x0000012e0ace7836 */ /* 0x040fe20000000000 */
[----:B------:R-:W-:Y:S01]  /*45220*/  ISETP.LT.AND P0, PT, R11, UR32, !P0 ;  /* 0x000000200b007c0c */ /* 0x000fe2000c701270 */
[----:B------:R-:W-:Y:S01]  /*45230*/  VIADD R205, R10, 0x12d ;  /* 0x0000012d0acd7836 */ /* 0x000fe20000000000 */
[----:B------:R-:W-:Y:S01]  /*45240*/  LOP3.LUT R165, R165, 0xfffffffd, RZ, 0xc0, !PT ;  /* 0xfffffffda5a57812 */ /* 0x000fe200078ec0ff */
[----:B------:R-:W-:-:S04]  /*45250*/  ULDC UR53, c[0x0][0x228] ;  /* 0x00008a0000357ab9 */ /* 0x000fc80000000800 */
[----:B------:R-:W-:Y:S01]  /*45260*/  @P1 LOP3.LUT R164, R164, 0x80000000, RZ, 0xfc, !PT ;  /* 0x80000000a4a41812 */ /* 0x000fe200078efcff */
[----:B------:R-:W-:Y:S01]  /*45270*/  VIADD R229, R230, UR14 ;  /* 0x0000000ee6e57c36 */ /* 0x000fe20008000000 */
[----:B------:R-:W-:Y:S01]  /*45280*/  @P3 LOP3.LUT R165, R165, 0x2, RZ, 0xfc, !PT ;  /* 0x00000002a5a53812 */ /* 0x000fe200078efcff */
[----:B------:R-:W-:Y:S01]  /*45290*/  ULDC UR14, c[0x0][0x228] ;  /* 0x00008a00000e7ab9 */ /* 0x000fe20000000800 */
[----:B------:R-:W-:Y:S01]  /*452a0*/  LOP3.LUT R164, R164, 0xbfffffff, RZ, 0xc0, !PT ;  /* 0xbfffffffa4a47812 */ /* 0x000fe200078ec0ff */
[----:B------:R-:W-:-:S03]  /*452b0*/  ULDC UR61, c[0x0][0x228] ;  /* 0x00008a00003d7ab9 */ /* 0x000fc60000000800 */
[----:B------:R-:W-:Y:S02]  /*452c0*/  @P0 LOP3.LUT R164, R164, 0x40000000, RZ, 0xfc, !PT ;  /* 0x40000000a4a40812 */ /* 0x000fe400078efcff */
[----:B------:R-:W-:Y:S01]  /*452d0*/  ISETP.GE.AND P0, PT, R228, UR39, PT ;  /* 0x00000027e4007c0c */ /* 0x000fe2000bf06270 */
[----:B------:R-:W-:-:S03]  /*452e0*/  ULDC.64 UR38, c[0x0][0x228] ;  /* 0x00008a0000267ab9 */ /* 0x000fc60000000a00 */
[----:B------:R-:W-:Y:S02]  /*452f0*/  ISETP.LT.AND P3, PT, R14, UR59, !P0 ;  /* 0x0000003b0e007c0c */ /* 0x000fe4000c761270 */
[----:B------:R-:W-:Y:S02]  /*45300*/  LOP3.LUT R165, R165, 0xfffffffe, RZ, 0xc0, !PT ;  /* 0xfffffffea5a57812 */ /* 0x000fe400078ec0ff */
[----:B------:R-:W-:Y:S01]  /*45310*/  LOP3.LUT R164, R164, 0xdfffffff, RZ, 0xc0, !PT ;  /* 0xdfffffffa4a47812 */ /* 0x000fe200078ec0ff */
[----:B------:R-:W-:Y:S01]  /*45320*/  VIADD R228, R229, UR28 ;  /* 0x0000001ce5e47c36 */ /* 0x000fe20008000000 */
[----:B------:R-:W-:Y:S01]  /*45330*/  @P2 LOP3.LUT R165, R165, 0x1, RZ, 0xfc, !PT ;  /* 0x00000001a5a52812 */ /* 0x000fe200078efcff */
[----:B------:R-:W-:Y:S01]  /*45340*/  ULDC UR59, c[0x0][0x228] ;  /* 0x00008a00003b7ab9 */ /* 0x000fe20000000800 */
[----:B------:R-:W-:Y:S01]  /*45350*/  ISETP.LT.AND P2, PT, R13, UR58, !P0 ;  /* 0x0000003a0d007c0c */ /* 0x000fe2000c741270 */
[----:B------:R-:W-:Y:S01]  /*45360*/  ULDC UR58, c[0x0][0x228] ;  /* 0x00008a00003a7ab9 */ /* 0x000fe20000000800 */
[----:B------:R-:W-:Y:S01]  /*45370*/  ISETP.LT.AND P1, PT, R12, UR49, !P0 ;  /* 0x000000310c007c0c */ /* 0x000fe2000c721270 */
[----:B------:R-:W-:-:S02]  /*45380*/  ULDC UR49, c[0x0][0x228] ;  /* 0x00008a0000317ab9 */ /* 0x000fc40000000800 */
[----:B------:R-:W-:-:S04]  /*45390*/  @P3 LOP3.LUT R164, R164, 0x20000000, RZ, 0xfc, !PT ;  /* 0x20000000a4a43812 */ /* 0x000fc800078efcff */
        /* <DEDUP_REMOVED lines=16> */
[----:B------:R-:W-:-:S06]  /*454a0*/  ULDC UR48, c[0x0][0x228] ;  /* 0x00008a0000307ab9 */ /* 0x000fcc0000000800 */
        /* <DEDUP_REMOVED lines=32> */
[----:B------:R-:W-:Y:S01]  /*456b0*/  ULDC UR10, c[0x0][0x228] ;  /* 0x00008a00000a7ab9 */ /* 0x000fe20000000800 */
[----:B------:R-:W-:Y:S01]  /*456c0*/  LOP3.LUT R164, R164, 0xfffdffff, RZ, 0xc0, !PT ;  /* 0xfffdffffa4a47812 */ /* 0x000fe200078ec0ff */
[----:B------:R-:W-:Y:S01]  /*456d0*/  ULDC UR45, c[0x0][0x228] ;  /* 0x00008a00002d7ab9 */ /* 0x000fe20000000800 */
[----:B------:R-:W-:Y:S01]  /*456e0*/  ISETP.LT.AND P1, PT, R12, UR12, !P0 ;  /* 0x0000000c0c007c0c */ /* 0x000fe2000c721270 */
[----:B------:R-:W-:Y:S01]  /*456f0*/  VIADD R204, R10, 0x12c ;  /* 0x0000012c0acc7836 */ /* 0x000fe20000000000 */
[----:B------:R-:W-:Y:S01]  /*45700*/  LOP3.LUT R161, R161, 0x7fffffff, RZ, 0xc0, !PT ;  /* 0x7fffffffa1a17812 */ /* 0x000fe200078ec0ff */
[----:B------:R-:W-:-:S04]  /*45710*/  ULDC UR5, c[0x0][0x248] ;  /* 0x0000920000057ab9 */ /* 0x000fc80000000800 */
        /* <DEDUP_REMOVED lines=11> */
[----:B------:R-:W-:-:S03]  /*457d0*/  ULDC UR35, c[0x0][0x228] ;  /* 0x00008a0000237ab9 */ /* 0x000fc60000000800 */
[----:B------:R-:W-:Y:S02]  /*457e0*/  ISETP.LT.AND P3, PT, R14, UR16, !P0 ;  /* 0x000000100e007c0c */ /* 0x000fe4000c761270 */
[----:B------:R-:W-:Y:S01]  /*457f0*/  ISETP.LT.AND P2, PT, R13, UR17, !P0 ;  /* 0x000000110d007c0c */ /* 0x000fe2000c741270 */
[----:B------:R-:W-:Y:S01]  /*45800*/  ULDC.64 UR16, c[0x0][0x228] ;  /* 0x00008a0000107ab9 */ /* 0x000fe20000000a00 */
[----:B------:R-:W-:Y:S02]  /*45810*/  LOP3.LUT R164, R164, 0xffffdfff, RZ, 0xc0, !PT ;  /* 0xffffdfffa4a47812 */ /* 0x000fe400078ec0ff */
[----:B------:R-:W-:-:S07]  /*45820*/  ISETP.LT.AND P1, PT, R12, UR21, !P0 ;  /* 0x000000150c007c0c */ /* 0x000fce000c721270 */
        /* <DEDUP_REMOVED lines=20> */
[----:B------:R-:W-:Y:S01]  /*45970*/  VIADD R226, R227, UR5 ;  /* 0x00000005e3e27c36 */ /* 0x000fe20008000000 */
[----:B------:R-:W-:Y:S01]  /*45980*/  LOP3.LUT R164, R164, 0xffffff7f, RZ, 0xc0, !PT ;  /* 0xffffff7fa4a47812 */ /* 0x000fe200078ec0ff */
[----:B------:R-:W-:Y:S01]  /*45990*/  ULDC UR5, c[0x0][0x248] ;  /* 0x0000920000057ab9 */ /* 0x000fe20000000800 */
[C---:B------:R-:W-:Y:S02]  /*459a0*/  VIADD R202, R10.reuse, 0x12a ;  /* 0x0000012a0aca7836 */ /* 0x040fe40000000000 */
[----:B------:R-:W-:Y:S01]  /*459b0*/  VIADD R201, R10, 0x129 ;  /* 0x000001290ac97836 */ /* 0x000fe20000000000 */
[----:B------:R-:W-:Y:S01]  /*459c0*/  @P1 LOP3.LUT R164, R164, 0x80, RZ, 0xfc, !PT ;  /* 0x00000080a4a41812 */ /* 0x000fe200078efcff */
[----:B------:R-:W-:-:S02]  /*459d0*/  VIADD R200, R10, 0x128 ;  /* 0x000001280ac87836 */ /* 0x000fc40000000000 */
[----:B------:R-:W-:Y:S01]  /*459e0*/  VIADD R199, R10, 0x127 ;  /* 0x000001270ac77836 */ /* 0x000fe20000000000 */
[----:B------:R-:W-:Y:S01]  /*459f0*/  LOP3.LUT R164, R164, 0xffffffbf, RZ, 0xc0, !PT ;  /* 0xffffffbfa4a47812 */ /* 0x000fe200078ec0ff */
[C---:B------:R-:W-:Y:S02]  /*45a00*/  VIADD R198, R10.reuse, 0x126 ;  /* 0x000001260ac67836 */ /* 0x040fe40000000000 */
[----:B------:R-:W-:Y:S01]  /*45a10*/  VIADD R197, R10, 0x125 ;  /* 0x000001250ac57836 */ /* 0x000fe20000000000 */
[----:B------:R-:W-:Y:S01]  /*45a20*/  @P0 LOP3.LUT R164, R164, 0x40, RZ, 0xfc, !PT ;  /* 0x00000040a4a40812 */ /* 0x000fe200078efcff */
[----:B------:R-:W-:Y:S01]  /*45a30*/  VIADD R196, R10, 0x124 ;  /* 0x000001240ac47836 */ /* 0x000fe20000000000 */
[----:B------:R-:W-:Y:S01]  /*45a40*/  ISETP.GE.AND P0, PT, R222, UR29, PT ;  /* 0x0000001dde007c0c */ /* 0x000fe2000bf06270 */
[----:B------:R-:W-:Y:S01]  /*45a50*/  VIADD R195, R10, 0x123 ;  /* 0x000001230ac37836 */ /* 0x000fe20000000000 */
[----:B------:R-:W-:Y:S01]  /*45a60*/  LOP3.LUT R160, R160, 0x7fffffff, RZ, 0xc0, !PT ;  /* 0x7fffffffa0a07812 */ /* 0x000fe200078ec0ff */
[----:B------:R-:W-:Y:S01]  /*45a70*/  VIADD R194, R10, 0x122 ;  /* 0x000001220ac27836 */ /* 0x000fe20000000000 */
[----:B------:R-:W-:Y:S01]  /*45a80*/  ISETP.LT.AND P3, PT, R14, UR22, !P0 ;  /* 0x000000160e007c0c */ /* 0x000fe2000c761270 */
[----:B------:R-:W-:Y:S01]  /*45a90*/  ULDC UR16, c[0x0][0x228] ;  /* 0x00008a0000107ab9 */ /* 0x000fe20000000800 */
[----:B------:R-:W-:Y:S01]  /*45aa0*/  ISETP.LT.AND P2, PT, R13, UR23, !P0 ;  /* 0x000000170d007c0c */ /* 0x000fe2000c741270 */
[----:B------:R-:W-:Y:S01]  /*45ab0*/  ULDC.64 UR22, c[0x0][0x228] ;  /* 0x00008a0000167ab9 */ /* 0x000fe20000000a00 */
[----:B------:R-:W-:-:S02]  /*45ac0*/  LOP3.LUT R164, R164, 0xffffffdf, RZ, 0xc0, !PT ;  /* 0xffffffdfa4a47812 */ /* 0x000fc400078ec0ff */
[----:B------:R-:W-:Y:S01]  /*45ad0*/  ISETP.LT.AND P1, PT, R12, UR25, !P0 ;  /* 0x000000190c007c0c */ /* 0x000fe2000c721270 */
[----:B------:R-:W-:-:S06]  /*45ae0*/  ULDC.64 UR24, c[0x0][0x228] ;  /* 0x00008a0000187ab9 */ /* 0x000fcc0000000a00 */
        /* <DEDUP_REMOVED lines=14> */
[----:B------:R-:W-:Y:S01]  /*45bd0*/  ISETP.LT.AND P2, PT, R13, UR49, !P0 ;  /* 0x000000310d007c0c */ /* 0x000fe2000c741270 */
[----:B------:R-:W-:Y:S01]  /*45be0*/  ULDC UR49, c[0x0][0x228] ;  /* 0x00008a0000317ab9 */ /* 0x000fe20000000800 */
[----:B------:R-:W-:Y:S01]  /*45bf0*/  ISETP.LT.AND P0, PT, R11, UR22, !P0 ;  /* 0x000000160b007c0c */ /* 0x000fe2000c701270 */
[----:B------:R-:W-:Y:S01]  /*45c00*/  ULDC UR5, c[0x0][0x248] ;  /* 0x0000920000057ab9 */ /* 0x000fe20000000800 */
[----:B------:R-:W-:Y:S01]  /*45c10*/  LOP3.LUT R164, R164, 0xfffffffd, RZ, 0xc0, !PT ;  /* 0xfffffffda4a47812 */ /* 0x000fe200078ec0ff */
[----:B------:R-:W-:-:S04]  /*45c20*/  ULDC UR15, c[0x0][0x248] ;  /* 0x00009200000f7ab9 */ /* 0x000fc80000000800 */
[----:B------:R-:W-:-:S04]  /*45c30*/  @P1 LOP3.LUT R163, R163, 0x80000000, RZ, 0xfc, !PT ;  /* 0x80000000a3a31812 */ /* 0x000fc800078efcff */
[----:B------:R-:W-:-:S04]  /*45c40*/  LOP3.LUT R163, R163, 0xbfffffff, RZ, 0xc0, !PT ;  /* 0xbfffffffa3a37812 */ /* 0x000fc800078ec0ff */
[----:B------:R-:W-:Y:S02]  /*45c50*/  @P0 LOP3.LUT R163, R163, 0x40000000, RZ, 0xfc, !PT ;  /* 0x40000000a3a30812 */ /* 0x000fe400078efcff */
[----:B------:R-:W-:Y:S02]  /*45c60*/  ISETP.GE.AND P0, PT, R220, UR33, PT ;  /* 0x00000021dc007c0c */ /* 0x000fe4000bf06270 */
        /* <DEDUP_REMOVED lines=9> */
[----:B------:R-:W-:Y:S02]  /*45d00*/  ULDC.64 UR18, c[0x0][0x228] ;  /* 0x00008a0000127ab9 */ /* 0x000fe40000000a00 */
        /* <DEDUP_REMOVED lines=9> */
[----:B------:R-:W-:Y:S01]  /*45da0*/  VIADD R224, R225, UR5 ;  /* 0x00000005e1e07c36 */ /* 0x000fe20008000000 */
[----:B------:R-:W-:Y:S01]  /*45db0*/  LOP3.LUT R163, R163, 0xfdffffff, RZ, 0xc0, !PT ;  /* 0xfdffffffa3a37812 */ /* 0x000fe200078ec0ff */
[----:B------:R-:W-:Y:S01]  /*45dc0*/  ULDC UR5, c[0x0][0x248] ;  /* 0x0000920000057ab9 */ /* 0x000fe20000000800 */
[----:B------:R-:W-:Y:S01]  /*45dd0*/  ISETP.LT.AND P3, PT, R14, UR28, !P0 ;  /* 0x0000001c0e007c0c */ /* 0x000fe2000c761270 */
[----:B------:R-:W-:Y:S01]  /*45de0*/  ULDC UR28, c[0x0][0x228] ;  /* 0x00008a00001c7ab9 */ /* 0x000fe20000000800 */
[----:B------:R-:W-:Y:S01]  /*45df0*/  ISETP.LT.AND P2, PT, R13, UR51, !P0 ;  /* 0x000000330d007c0c */ /* 0x000fe2000c741270 */
[----:B------:R-:W-:Y:S01]  /*45e00*/  ULDC UR51, c[0x0][0x228] ;  /* 0x00008a0000337ab9 */ /* 0x000fe20000000800 */
[----:B------:R-:W-:Y:S01]  /*45e10*/  ISETP.LT.AND P1, PT, R12, UR26, !P0 ;  /* 0x0000001a0c007c0c */ /* 0x000fe2000c721270 */
[----:B------:R-:W-:-:S08]  /*45e20*/  ULDC UR17, c[0x0][0x228] ;  /* 0x00008a0000117ab9 */ /* 0x000fd00000000800 */
        /* <DEDUP_REMOVED lines=16> */
[----:B------:R-:W-:-:S06]  /*45f30*/  ULDC.64 UR26, c[0x0][0x228] ;  /* 0x00008a00001a7ab9 */ /* 0x000fcc0000000a00 */
        /* <DEDUP_REMOVED lines=40> */
[----:B------:R-:W-:Y:S01]  /*461c0*/  VIADD R220, R221, UR5 ;  /* 0x00000005dddc7c36 */ /* 0x000fe20008000000 */
[----:B------:R-:W-:-:S05]  /*461d0*/  ULDC UR42, c[0x0][0x228] ;  /* 0x00008a00002a7ab9 */ /* 0x000fca0000000800 */
[----:B------:R-:W-:Y:S01]  /*461e0*/  @P3 LOP3.LUT R163, R163, 0x2000, RZ, 0xfc, !PT ;  /* 0x00002000a3a33812 */ /* 0x000fe200078efcff */
[----:B------:R-:W-:Y:S01]  /*461f0*/  ULDC UR5, c[0x0][0x248] ;  /* 0x0000920000057ab9 */ /* 0x000fe20000000800 */
[----:B------:R-:W-:Y:S01]  /*46200*/  VIADD R192, R10, 0x120 ;  /* 0x000001200ac07836 */ /* 0x000fe20000000000 */
[----:B------:R-:W-:Y:S01]  /*46210*/  ULDC UR47, c[0x0][0x228] ;  /* 0x00008a00002f7ab9 */ /* 0x000fe20000000800 */
        /* <DEDUP_REMOVED lines=44> */
[----:B------:R-:W-:Y:S01]  /*464e0*/  VIADD R214, R215, UR5 ;  /* 0x00000005d7d67c36 */ /* 0x000fe20008000000 */
[----:B------:R-:W-:-:S07]  /*464f0*/  ULDC UR19, c[0x0][0x228] ;  /* 0x00008a0000137ab9 */ /* 0x000fce0000000800 */
[----:B------:R-:W-:Y:S01]  /*46500*/  @P3 LOP3.LUT R163, R163, 0x20, RZ, 0xfc, !PT ;  /* 0x00000020a3a33812 */ /* 0x000fe200078efcff */
[----:B------:R-:W-:Y:S01]  /*46510*/  ULDC UR13, c[0x0][0x228] ;  /* 0x00008a00000d7ab9 */ /* 0x000fe20000000800 */
        /* <DEDUP_REMOVED lines=11> */
[----:B------:R-:W-:Y:S02]  /*465d0*/  ISETP.LT.AND P1, PT, R12, UR11, !P0 ;  /* 0x0000000b0c007c0c */ /* 0x000fe4000c721270 */
        /* <DEDUP_REMOVED lines=8> */
[----:B------:R-:W-:Y:S01]  /*46660*/  ULDC UR10, c[0x0][0x228] ;  /* 0x00008a00000a7ab9 */ /* 0x000fe20000000800 */
[----:B------:R-:W-:-:S02]  /*46670*/  ULDC UR22, c[0x0][0x228] ;  /* 0x00008a0000167ab9 */ /* 0x000fc40000000800 */
        /* <DEDUP_REMOVED lines=11> */
[----:B------:R-:W-:Y:S01]  /*46730*/  ISETP.LT.AND P1, PT, R12, UR9, !P0 ;  /* 0x000000090c007c0c */ /* 0x000fe2000c721270 */
[----:B------:R-:W-:Y:S01]  /*46740*/  ULDC UR9, c[0x0][0x228] ;  /* 0x00008a0000097ab9 */ /* 0x000fe20000000800 */
[----:B------:R-:W-:Y:S01]  /*46750*/  @P2 LOP3.LUT R163, R163, 0x1, RZ, 0xfc, !PT ;  /* 0x00000001a3a32812 */ /* 0x000fe200078efcff */
[----:B------:R-:W-:Y:S01]  /*46760*/  ULDC UR15, c[0x0][0x228] ;  /* 0x00008a00000f7ab9 */ /* 0x000fe20000000800 */
[----:B------:R-:W-:Y:S01]  /*46770*/  ISETP.LT.AND P2, PT, R13, UR50, !P0 ;  /* 0x000000320d007c0c */ /* 0x000fe2000c741270 */
        /* <DEDUP_REMOVED lines=11> */
[----:B------:R-:W-:Y:S01]  /*46830*/  ISETP.LT.AND P3, PT, R14, UR32, !P0 ;  /* 0x000000200e007c0c */ /* 0x000fe2000c761270 */
[----:B------:R-:W-:Y:S01]  /*46840*/  ULDC.64 UR32, c[0x0][0x228] ;  /* 0x00008a0000207ab9 */ /* 0x000fe20000000a00 */
        /* <DEDUP_REMOVED lines=16> */
[----:B------:R-:W-:Y:S01]  /*46950*/  ULDC UR39, c[0x0][0x228] ;  /* 0x00008a0000277ab9 */ /* 0x000fe20000000800 */
[----:B------:R-:W-:Y:S02]  /*46960*/  ISETP.LT.AND P2, PT, R13, UR35, !P0 ;  /* 0x000000230d007c0c */ /* 0x000fe4000c741270 */
[----:B------:R-:W-:Y:S02]  /*46970*/  LOP3.LUT R162, R162, 0xffdfffff, RZ, 0xc0, !PT ;  /* 0xffdfffffa2a27812 */ /* 0x000fe400078ec0ff */
        /* <DEDUP_REMOVED lines=55> */
[----:B------:R-:W-:Y:S01]  /*46cf0*/  VIADD R189, R10, 0x11d ;  /* 0x0000011d0abd7836 */ /* 0x000fe20000000000 */
[----:B------:R-:W-:Y:S01]  /*46d00*/  ISETP.LT.AND P1, PT, R12, UR41, !P0 ;  /* 0x000000290c007c0c */ /* 0x000fe2000c721270 */
[----:B------:R-:W-:Y:S01]  /*46d10*/  ULDC UR41, c[0x0][0x228] ;  /* 0x00008a0000297ab9 */ /* 0x000fe20000000800 */
[----:B------:R-:W-:Y:S01]  /*46d20*/  LOP3.LUT R159, R159, 0x7fffffff, RZ, 0xc0, !PT ;  /* 0x7fffffff9f9f7812 */ /* 0x000fe200078ec0ff */
[C---:B------:R-:W-:Y:S01]  /*46d30*/  VIADD R188, R10.reuse, 0x11c ;  /* 0x0000011c0abc7836 */ /* 0x040fe20000000000 */
[----:B------:R-:W-:Y:S01]  /*46d40*/  ULDC UR57, c[0x0][0x228] ;  /* 0x00008a0000397ab9 */ /* 0x000fe20000000800 */
[----:B------:R-:W-:-:S02]  /*46d50*/  VIADD R187, R10, 0x11b ;  /* 0x0000011b0abb7836 */ /* 0x000fc40000000000 */
[----:B------:R-:W-:Y:S01]  /*46d60*/  VIADD R186, R10, 0x11a ;  /* 0x0000011a0aba7836 */ /* 0x000fe20000000000 */
[----:B------:R-:W-:Y:S01]  /*46d70*/  @P3 LOP3.LUT R162, R162, 0x200, RZ, 0xfc, !PT ;  /* 0x00000200a2a23812 */ /* 0x000fe200078efcff */
[C---:B------:R-:W-:Y:S02]  /*46d80*/  VIADD R185, R10.reuse, 0x119 ;  /* 0x000001190ab97836 */ /* 0x040fe40000000000 */
[----:B------:R-:W-:Y:S01]  /*46d90*/  VIADD R184, R10, 0x118 ;  /* 0x000001180ab87836 */ /* 0x000fe20000000000 */
[----:B------:R-:W-:Y:S01]  /*46da0*/  LOP3.LUT R162, R162, 0xfffffeff, RZ, 0xc0, !PT ;  /* 0xfffffeffa2a27812 */ /* 0x000fe200078ec0ff */
[C---:B------:R-:W-:Y:S02]  /*46db0*/  VIADD R183, R10.reuse, 0x117 ;  /* 0x000001170ab77836 */ /* 0x040fe40000000000 */
[----:B------:R-:W-:Y:S01]  /*46dc0*/  VIADD R182, R10, 0x116 ;  /* 0x000001160ab67836 */ /* 0x000fe20000000000 */
[----:B------:R-:W-:Y:S01]  /*46dd0*/  @P2 LOP3.LUT R162, R162, 0x100, RZ, 0xfc, !PT ;  /* 0x00000100a2a22812 */ /* 0x000fe200078efcff */
[----:B------:R-:W-:Y:S01]  /*46de0*/  VIADD R181, R10, 0x115 ;  /* 0x000001150ab57836 */ /* 0x000fe20000000000 */
[----:B------:R-:W-:Y:S01]  /*46df0*/  ISETP.LT.AND P0, PT, R11, UR28, !P0 ;  /* 0x0000001c0b007c0c */ /* 0x000fe2000c701270 */
[----:B------:R-:W-:Y:S01]  /*46e00*/  ULDC UR28, c[0x0][0x248] ;  /* 0x00009200001c7ab9 */ /* 0x000fe20000000800 */
[----:B------:R-:W-:Y:S01]  /*46e10*/  LOP3.LUT R162, R162, 0xffffff7f, RZ, 0xc0, !PT ;  /* 0xffffff7fa2a27812 */ /* 0x000fe200078ec0ff */
[----:B------:R-:W-:Y:S01]  /*46e20*/  VIADD R180, R10, 0x114 ;  /* 0x000001140ab47836 */ /* 0x000fe20000000000 */
[----:B------:R-:W-:Y:S01]  /*46e30*/  LOP3.LUT R158, R158, 0x7fffffff, RZ, 0xc0, !PT ;  /* 0x7fffffff9e9e7812 */ /* 0x000fe200078ec0ff */
[----:B------:R-:W-:Y:S01]  /*46e40*/  ULDC UR58, c[0x0][0x228] ;  /* 0x00008a00003a7ab9 */ /* 0x000fe20000000800 */
        /* <DEDUP_REMOVED lines=32> */
[----:B------:R-:W-:-:S07]  /*47050*/  ISETP.LT.AND P0, PT, R11, UR32, !P0 ;  /* 0x000000200b007c0c */ /* 0x000fce000c701270 */
[----:B------:R-:W-:Y:S02]  /*47060*/  @P1 LOP3.LUT R161, R161, 0x80000000, RZ, 0xfc, !PT ;  /* 0x80000000a1a11812 */ /* 0x000fe400078efcff */
[----:B------:R-:W-:Y:S01]  /*47070*/  LOP3.LUT R162, R162, 0xfffffffd, RZ, 0xc0, !PT ;  /* 0xfffffffda2a27812 */ /* 0x000fe200078ec0ff */
[----:B------:R-:W-:Y:S01]  /*47080*/  VIADD R205, R206, UR28 ;  /* 0x0000001ccecd7c36 */ /* 0x000fe20008000000 */
[----:B------:R-:W-:Y:S01]  /*47090*/  LOP3.LUT R161, R161, 0xbfffffff, RZ, 0xc0, !PT ;  /* 0xbfffffffa1a17812 */ /* 0x000fe200078ec0ff */
[----:B------:R-:W-:Y:S01]  /*470a0*/  ULDC UR28, c[0x0][0x248] ;  /* 0x00009200001c7ab9 */ /* 0x000fe20000000800 */
[----:B------:R-:W-:Y:S01]  /*470b0*/  ULDC UR53, c[0x0][0x228] ;  /* 0x00008a0000357ab9 */ /* 0x000fe20000000800 */
[----:B------:R-:W-:Y:S01]  /*470c0*/  ULDC UR52, c[0x0][0x228] ;  /* 0x00008a0000347ab9 */ /* 0x000fe20000000800 */
[----:B------:R-:W-:Y:S02]  /*470d0*/  @P0 LOP3.LUT R161, R161, 0x40000000, RZ, 0xfc, !PT ;  /* 0x40000000a1a10812 */ /* 0x000fe400078efcff */
[----:B------:R-:W-:Y:S01]  /*470e0*/  ISETP.GE.AND P0, PT, R204, UR39, PT ;  /* 0x00000027cc007c0c */ /* 0x000fe2000bf06270 */
[----:B------:R-:W-:Y:S01]  /*470f0*/  ULDC.64 UR38, c[0x0][0x228] ;  /* 0x00008a0000267ab9 */ /* 0x000fe20000000a00 */
[----:B------:R-:W-:-:S02]  /*47100*/  @P3 LOP3.LUT R162, R162, 0x2, RZ, 0xfc, !PT ;  /* 0x00000002a2a23812 */ /* 0x000fc400078efcff */
        /* <DEDUP_REMOVED lines=8> */
[----:B------:R-:W-:-:S02]  /*47190*/  VIADD R204, R205, UR28 ;  /* 0x0000001ccdcc7c36 */ /* 0x000fc40008000000 */
[----:B------:R-:W-:Y:S01]  /*471a0*/  @P3 LOP3.LUT R161, R161, 0x20000000, RZ, 0xfc, !PT ;  /* 0x20000000a1a13812 */ /* 0x000fe200078efcff */
[----:B------:R-:W-:-:S03]  /*471b0*/  ULDC UR54, c[0x0][0x228] ;  /* 0x00008a0000367ab9 */ /* 0x000fc60000000800 */
        /* <DEDUP_REMOVED lines=85> */
[----:B------:R-:W-:Y:S01]  /*47710*/  VIADD R179, R10, 0x113 ;  /* 0x000001130ab37836 */ /* 0x000fe20000000000 */
[----:B------:R-:W-:Y:S01]  /*47720*/  LOP3.LUT R161, R161, 0xfffffdff, RZ, 0xc0, !PT ;  /* 0xfffffdffa1a17812 */ /* 0x000fe200078ec0ff */
[----:B------:R-:W-:Y:S01]  /*47730*/  ULDC UR61, c[0x0][0x228] ;  /* 0x00008a00003d7ab9 */ /* 0x000fe20000000800 */
[----:B------:R-:W-:Y:S01]  /*47740*/  ISETP.LT.AND P1, PT, R12, UR26, !P0 ;  /* 0x0000001a0c007c0c */ /* 0x000fe2000c721270 */
[----:B------:R-:W-:Y:S01]  /*47750*/  ULDC UR26, c[0x0][0x248] ;  /* 0x00009200001a7ab9 */ /* 0x000fe20000000800 */
[----:B------:R-:W-:Y:S01]  /*47760*/  VIADD R178, R10, 0x112 ;  /* 0x000001120ab27836 */ /* 0x000fe20000000000 */
[----:B------:R-:W-:-:S04]  /*47770*/  ULDC UR60, c[0x0][0x22c] ;  /* 0x00008b00003c7ab9 */ /* 0x000fc80000000800 */
[----:B------:R-:W-:-:S04]  /*47780*/  @P3 LOP3.LUT R161, R161, 0x200, RZ, 0xfc, !PT ;  /* 0x00000200a1a13812 */ /* 0x000fc800078efcff */
[----:B------:R-:W-:-:S04]  /*47790*/  LOP3.LUT R161, R161, 0xfffffeff, RZ, 0xc0, !PT ;  /* 0xfffffeffa1a17812 */ /* 0x000fc800078ec0ff */
[----:B------:R-:W-:Y:S02]  /*477a0*/  @P2 LOP3.LUT R161, R161, 0x100, RZ, 0xfc, !PT ;  /* 0x00000100a1a12812 */ /* 0x000fe400078efcff */
[----:B------:R-:W-:Y:S01]  /*477b0*/  ISETP.LT.AND P0, PT, R11, UR34, !P0 ;  /* 0x000000220b007c0c */ /* 0x000fe2000c701270 */
[----:B------:R-:W-:Y:S01]  /*477c0*/  VIADD R200, R201, UR26 ;  /* 0x0000001ac9c87c36 */ /* 0x000fe20008000000 */
        /* <DEDUP_REMOVED lines=8> */
[----:B------:R-:W-:-:S03]  /*47850*/  ULDC.64 UR28, c[0x0][0x228] ;  /* 0x00008a00001c7ab9 */ /* 0x000fc60000000a00 */
        /* <DEDUP_REMOVED lines=12> */
[----:B------:R-:W-:-:S03]  /*47920*/  ULDC UR38, c[0x0][0x228] ;  /* 0x00008a0000267ab9 */ /* 0x000fc60000000800 */
        /* <DEDUP_REMOVED lines=8> */
[----:B------:R-:W-:Y:S01]  /*479b0*/  ISETP.LT.AND P2, PT, R13, UR12, !P0 ;  /* 0x0000000c0d007c0c */ /* 0x000fe2000c741270 */
[----:B------:R-:W-:Y:S01]  /*479c0*/  ULDC.64 UR12, c[0x0][0x228] ;  /* 0x00008a00000c7ab9 */ /* 0x000fe20000000a00 */
[----:B------:R-:W-:-:S07]  /*479d0*/  ISETP.LT.AND P0, PT, R11, UR18, !P0 ;  /* 0x000000120b007c0c */ /* 0x000fce000c701270 */
[----:B------:R-:W-:-:S04]  /*479e0*/  @P1 LOP3.LUT R160, R160, 0x80000000, RZ, 0xfc, !PT ;  /* 0x80000000a0a01812 */ /* 0x000fc800078efcff */
[----:B------:R-:W-:Y:S02]  /*479f0*/  LOP3.LUT R160, R160, 0xbfffffff, RZ, 0xc0, !PT ;  /* 0xbfffffffa0a07812 */ /* 0x000fe400078ec0ff */
[----:B------:R-:W-:Y:S02]  /*47a00*/  LOP3.LUT R161, R161, 0xfffffffd, RZ, 0xc0, !PT ;  /* 0xfffffffda1a17812 */ /* 0x000fe400078ec0ff */
[----:B------:R-:W-:Y:S02]  /*47a10*/  @P0 LOP3.LUT R160, R160, 0x40000000, RZ, 0xfc, !PT ;  /* 0x40000000a0a00812 */ /* 0x000fe400078efcff */
[----:B------:R-:W-:Y:S01]  /*47a20*/  ISETP.GE.AND P0, PT, R196, UR33, PT ;  /* 0x00000021c4007c0c */ /* 0x000fe2000bf06270 */
[----:B------:R-:W-:Y:S01]  /*47a30*/  VIADD R198, R199, UR11 ;  /* 0x0000000bc7c67c36 */ /* 0x000fe20008000000 */
[----:B------:R-:W-:Y:S01]  /*47a40*/  @P3 LOP3.LUT R161, R161, 0x2, RZ, 0xfc, !PT ;  /* 0x00000002a1a13812 */ /* 0x000fe200078efcff */
[----:B------:R-:W-:Y:S01]  /*47a50*/  ULDC.64 UR32, c[0x0][0x228] ;  /* 0x00008a0000207ab9 */ /* 0x000fe20000000a00 */
[----:B------:R-:W-:Y:S01]  /*47a60*/  ISETP.LT.AND P3, PT, R14, UR5, !P0 ;  /* 0x000000050e007c0c */ /* 0x000fe2000c761270 */
[----:B------:R-:W-:Y:S01]  /*47a70*/  ULDC UR5, c[0x0][0x248] ;  /* 0x0000920000057ab9 */ /* 0x000fe20000000800 */
[----:B------:R-:W-:-:S02]  /*47a80*/  LOP3.LUT R161, R161, 0xfffffffe, RZ, 0xc0, !PT ;  /* 0xfffffffea1a17812 */ /* 0x000fc400078ec0ff */
[----:B------:R-:W-:Y:S02]  /*47a90*/  LOP3.LUT R160, R160, 0xdfffffff, RZ, 0xc0, !PT ;  /* 0xdfffffffa0a07812 */ /* 0x000fe400078ec0ff */
[----:B------:R-:W-:Y:S02]  /*47aa0*/  @P2 LOP3.LUT R161, R161, 0x1, RZ, 0xfc, !PT ;  /* 0x00000001a1a12812 */ /* 0x000fe400078efcff */
[----:B------:R-:W-:Y:S01]  /*47ab0*/  ISETP.LT.AND P2, PT, R13, UR10, !P0 ;  /* 0x0000000a0d007c0c */ /* 0x000fe2000c741270 */
[----:B------:R-:W-:Y:S01]  /*47ac0*/  ULDC.64 UR10, c[0x0][0x228] ;  /* 0x00008a00000a7ab9 */ /* 0x000fe20000000a00 */
[----:B------:R-:W-:Y:S01]  /*47ad0*/  ISETP.LT.AND P1, PT, R12, UR9, !P0 ;  /* 0x000000090c007c0c */ /* 0x000fe2000c721270 */
[----:B------:R-:W-:Y:S02]  /*47ae0*/  VIADD R197, R198, UR5 ;  /* 0x00000005c6c57c36 */ /* 0x000fe40008000000 */
[----:B------:R-:W-:Y:S01]  /*47af0*/  @P3 LOP3.LUT R160, R160, 0x20000000, RZ, 0xfc, !PT ;  /* 0x20000000a0a03812 */ /* 0x000fe200078efcff */
[----:B------:R-:W-:Y:S01]  /*47b00*/  ULDC UR5, c[0x0][0x248] ;  /* 0x0000920000057ab9 */ /* 0x000fe20000000800 */
[----:B------:R-:W-:-:S02]  /*47b10*/  ULDC UR9, c[0x0][0x248] ;  /* 0x0000920000097ab9 */ /* 0x000fc40000000800 */
        /* <DEDUP_REMOVED lines=10> */
[----:B------:R-:W-:-:S04]  /*47bc0*/  ISETP.GE.AND P0, PT, R195, UR35, PT ;  /* 0x00000023c3007c0c */ /* 0x000fc8000bf06270 */
[----:B------:R-:W-:Y:S01]  /*47bd0*/  ISETP.LT.AND P3, PT, R14, UR51, !P0 ;  /* 0x000000330e007c0c */ /* 0x000fe2000c761270 */
[----:B------:R-:W-:Y:S01]  /*47be0*/  ULDC UR51, c[0x0][0x228] ;  /* 0x00008a0000337ab9 */ /* 0x000fe20000000800 */
[----:B------:R-:W-:Y:S01]  /*47bf0*/  ISETP.LT.AND P2, PT, R13, UR50, !P0 ;  /* 0x000000320d007c0c */ /* 0x000fe2000c741270 */
[----:B------:R-:W-:Y:S01]  /*47c00*/  ULDC UR50, c[0x0][0x228] ;  /* 0x00008a0000327ab9 */ /* 0x000fe20000000800 */
        /* <DEDUP_REMOVED lines=17> */
[----:B------:R-:W-:Y:S01]  /*47d20*/  ULDC.64 UR14, c[0x0][0x228] ;  /* 0x00008a00000e7ab9 */ /* 0x000fe20000000a00 */
[----:B------:R-:W-:Y:S02]  /*47d30*/  LOP3.LUT R160, R160, 0xffdfffff, RZ, 0xc0, !PT ;  /* 0xffdfffffa0a07812 */ /* 0x000fe400078ec0ff */
[----:B------:R-:W-:-:S07]  /*47d40*/  ISETP.LT.AND P1, PT, R12, UR20, !P0 ;  /* 0x000000140c007c0c */ /* 0x000fce000c721270 */
        /* <DEDUP_REMOVED lines=13> */
[----:B------:R-:W-:Y:S01]  /*47e20*/  VIADD R194, R195, UR9 ;  /* 0x00000009c3c27c36 */ /* 0x000fe20008000000 */
[----:B------:R-:W-:Y:S01]  /*47e30*/  LOP3.LUT R160, R160, 0xfffdffff, RZ, 0xc0, !PT ;  /* 0xfffdffffa0a07812 */ /* 0x000fe200078ec0ff */
[----:B------:R-:W-:Y:S01]  /*47e40*/  ULDC UR22, c[0x0][0x248] ;  /* 0x0000920000167ab9 */ /* 0x000fe20000000800 */
        /* <DEDUP_REMOVED lines=15> */
[----:B------:R-:W-:Y:S02]  /*47f40*/  ISETP.LT.AND P2, PT, R13, UR23, !P0 ;  /* 0x000000170d007c0c */ /* 0x000fe4000c741270 */
[----:B------:R-:W-:Y:S02]  /*47f50*/  LOP3.LUT R160, R160, 0xffffdfff, RZ, 0xc0, !PT ;  /* 0xffffdfffa0a07812 */ /* 0x000fe400078ec0ff */
        /* <DEDUP_REMOVED lines=22> */
[----:B------:R-:W-:Y:S01]  /*480c0*/  ULDC UR41, c[0x0][0x228] ;  /* 0x00008a0000297ab9 */ /* 0x000fe20000000800 */
[----:B------:R-:W-:Y:S01]  /*480d0*/  VIADD R192, R193, UR11 ;  /* 0x0000000bc1c07c36 */ /* 0x000fe20008000000 */
[----:B------:R-:W-:-:S04]  /*480e0*/  ULDC UR27, c[0x0][0x228] ;  /* 0x00008a00001b7ab9 */ /* 0x000fc80000000800 */
[----:B------:R-:W-:Y:S01]  /*480f0*/  @P3 LOP3.LUT R160, R160, 0x200, RZ, 0xfc, !PT ;  /* 0x00000200a0a03812 */ /* 0x000fe200078efcff */
[----:B------:R-:W-:-:S03]  /*48100*/  ULDC UR11, c[0x0][0x228] ;  /* 0x00008a00000b7ab9 */ /* 0x000fc60000000800 */
        /* <DEDUP_REMOVED lines=14> */
[C---:B------:R-:W-:Y:S01]  /*481f0*/  VIADD R174, R10.reuse, 0x10e ;  /* 0x0000010e0aae7836 */ /* 0x040fe20000000000 */
[----:B------:R-:W-:Y:S01]  /*48200*/  ISETP.LT.AND P2, PT, R13, UR43, !P0 ;  /* 0x0000002b0d007c0c */ /* 0x000fe2000c741270 */
[----:B------:R-:W-:Y:S01]  /*48210*/  VIADD R173, R10, 0x10d ;  /* 0x0000010d0aad7836 */ /* 0x000fe20000000000 */
[----:B------:R-:W-:Y:S01]  /*48220*/  LOP3.LUT R160, R160, 0xffffffdf, RZ, 0xc0, !PT ;  /* 0xffffffdfa0a07812 */ /* 0x000fe200078ec0ff */
[----:B------:R-:W-:Y:S01]  /*48230*/  VIADD R172, R10, 0x10c ;  /* 0x0000010c0aac7836 */ /* 0x000fe20000000000 */
[----:B------:R-:W-:Y:S01]  /*48240*/  ISETP.LT.AND P1, PT, R12, UR45, !P0 ;  /* 0x0000002d0c007c0c */ /* 0x000fe2000c721270 */
[----:B------:R-:W-:Y:S01]  /*48250*/  ULDC UR42, c[0x0][0x228] ;  /* 0x00008a00002a7ab9 */ /* 0x000fe20000000800 */
[----:B------:R-:W-:Y:S01]  /*48260*/  LOP3.LUT R157, R157, 0x7fffffff, RZ, 0xc0, !PT ;  /* 0x7fffffff9d9d7812 */ /* 0x000fe200078ec0ff */
[----:B------:R-:W-:-:S04]  /*48270*/  ULDC UR43, c[0x0][0x228] ;  /* 0x00008a00002b7ab9 */ /* 0x000fc80000000800 */
[----:B------:R-:W-:Y:S01]  /*48280*/  @P3 LOP3.LUT R160, R160, 0x20, RZ, 0xfc, !PT ;  /* 0x00000020a0a03812 */ /* 0x000fe200078efcff */
[----:B------:R-:W-:Y:S01]  /*48290*/  VIADD R23, R10, 0x10b ;  /* 0x0000010b0a177836 */ /* 0x000fe20000000000 */
[----:B------:R1:W-:Y:S01]  /*482a0*/  STL [R1+0x2710], R251 ;  /* 0x002710fb01007387 */ /* 0x0003e20000100800 */
        /* <DEDUP_REMOVED lines=12> */
[----:B------:R-:W-:Y:S02]  /*48370*/  ISETP.LT.AND P3, PT, R14, UR46, !P0 ;  /* 0x0000002e0e007c0c */ /* 0x000fe4000c761270 */
[----:B------:R-:W-:Y:S02]  /*48380*/  ISETP.LT.AND P2, PT, R13, UR47, !P0 ;  /* 0x0000002f0d007c0c */ /* 0x000fe4000c741270 */
[----:B------:R-:W-:Y:S01]  /*48390*/  LOP3.LUT R160, R160, 0xfffffffd, RZ, 0xc0, !PT ;  /* 0xfffffffda0a07812 */ /* 0x000fe200078ec0ff */
[----:B------:R-:W-:Y:S01]  /*483a0*/  VIADD R190, R191, UR15 ;  /* 0x0000000fbfbe7c36 */ /* 0x000fe20008000000 */
[----:B------:R-:W-:Y:S01]  /*483b0*/  ISETP.LT.AND P0, PT, R11, UR24, !P0 ;  /* 0x000000180b007c0c */ /* 0x000fe2000c701270 */
[----:B------:R-:W-:Y:S01]  /*483c0*/  ULDC UR15, c[0x0][0x228] ;  /* 0x00008a00000f7ab9 */ /* 0x000fe20000000800 */
[----:B------:R-:W-:Y:S01]  /*483d0*/  ULDC UR24, c[0x0][0x228] ;  /* 0x00008a0000187ab9 */ /* 0x000fe20000000800 */
[----:B------:R3:W-:Y:S01]  /*483e0*/  STL [R1+0x2714], R250 ;  /* 0x002714fa01007387 */ /* 0x0007e20000100800 */
[----:B------:R-:W-:Y:S01]  /*483f0*/  ULDC UR46, c[0x0][0x228] ;  /* 0x00008a00002e7ab9 */ /* 0x000fe20000000800 */
[----:B------:R-:W-:Y:S01]  /*48400*/  @P1 LOP3.LUT R159, R159, 0x80000000, RZ, 0xfc, !PT ;  /* 0x800000009f9f1812 */ /* 0x000fe200078efcff */
[----:B------:R-:W-:Y:S01]  /*48410*/  ULDC UR47, c[0x0][0x228] ;  /* 0x00008a00002f7ab9 */ /* 0x000fe20000000800 */
[----:B------:R-:W-:Y:S01]  /*48420*/  VIADD R22, R10, 0x10a ;  /* 0x0000010a0a167836 */ /* 0x000fe20000000000 */
[----:B------:R-:W-:Y:S01]  /*48430*/  ULDC UR48, c[0x0][0x228] ;  /* 0x00008a0000307ab9 */ /* 0x000fe20000000800 */
[----:B------:R-:W-:-:S04]  /*48440*/  LOP3.LUT R159, R159, 0xbfffffff, RZ, 0xc0, !PT ;  /* 0xbfffffff9f9f7812 */ /* 0x000fc800078ec0ff */
[----:B------:R-:W-:Y:S02]  /*48450*/  @P0 LOP3.LUT R159, R159, 0x40000000, RZ, 0xfc, !PT ;  /* 0x400000009f9f0812 */ /* 0x000fe400078efcff */
[----:B------:R-:W-:Y:S01]  /*48460*/  ISETP.GE.AND P0, PT, R188, UR17, PT ;  /* 0x00000011bc007c0c */ /* 0x000fe2000bf06270 */
[----:B------:R-:W-:Y:S01]  /*48470*/  ULDC UR17, c[0x0][0x248] ;  /* 0x0000920000117ab9 */ /* 0x000fe20000000800 */
[----:B------:R-:W-:Y:S02]  /*48480*/  @P3 LOP3.LUT R160, R160, 0x2, RZ, 0xfc, !PT ;  /* 0x00000002a0a03812 */ /* 0x000fe400078efcff */
[----:B------:R-:W-:Y:S01]  /*48490*/  ISETP.LT.AND P3, PT, R14, UR53, !P0 ;  /* 0x000000350e007c0c */ /* 0x000fe2000c761270 */
[----:B------:R-:W-:Y:S01]  /*484a0*/  ULDC UR53, c[0x0][0x228] ;  /* 0x00008a0000357ab9 */ /* 0x000fe20000000800 */
[----:B------:R-:W-:Y:S02]  /*484b0*/  LOP3.LUT R160, R160, 0xfffffffe, RZ, 0xc0, !PT ;  /* 0xfffffffea0a07812 */ /* 0x000fe400078ec0ff */
[----:B------:R-:W-:-:S02]  /*484c0*/  LOP3.LUT R159, R159, 0xdfffffff, RZ, 0xc0, !PT ;  /* 0xdfffffff9f9f7812 */ /* 0x000fc400078ec0ff */
[----:B------:R-:W-:Y:S02]  /*484d0*/  @P2 LOP3.LUT R160, R160, 0x1, RZ, 0xfc, !PT ;  /* 0x00000001a0a02812 */ /* 0x000fe400078efcff */
[----:B------:R-:W-:Y:S02]  /*484e0*/  ISETP.LT.AND P2, PT, R13, UR52, !P0 ;  /* 0x000000340d007c0c */ /* 0x000fe4000c741270 */
[----:B------:R-:W-:Y:S01]  /*484f0*/  ISETP.LT.AND P1, PT, R12, UR49, !P0 ;  /* 0x000000310c007c0c */ /* 0x000fe2000c721270 */
[----:B------:R-:W-:Y:S02]  /*48500*/  VIADD R189, R190, UR17 ;  /* 0x00000011bebd7c36 */ /* 0x000fe40008000000 */
[----:B------:R-:W-:Y:S01]  /*48510*/  @P3 LOP3.LUT R159, R159, 0x20000000, RZ, 0xfc, !PT ;  /* 0x200000009f9f3812 */ /* 0x000fe200078efcff */
[----:B------:R-:W-:Y:S01]  /*48520*/  ULDC UR17, c[0x0][0x22c] ;  /* 0x00008b0000117ab9 */ /* 0x000fe20000000800 */
[----:B------:R-:W-:Y:S01]  /*48530*/  STL [R1+0x2718], R249 ;  /* 0x002718f901007387 */ /* 0x000fe20000100800 */
[----:B------:R-:W-:Y:S01]  /*48540*/  ULDC UR49, c[0x0][0x228] ;  /* 0x00008a0000317ab9 */ /* 0x000fe20000000800 */
[----:B------:R-:W-:Y:S01]  /*48550*/  LOP3.LUT R159, R159, 0xefffffff, RZ, 0xc0, !PT ;  /* 0xefffffff9f9f7812 */ /* 0x000fe200078ec0ff */
[----:B------:R-:W-:-:S03]  /*48560*/  ULDC UR52, c[0x0][0x228] ;  /* 0x00008a0000347ab9 */ /* 0x000fc60000000800 */
        /* <DEDUP_REMOVED lines=32> */
[----:B------:R-:W-:Y:S01]  /*48770*/  ULDC.64 UR34, c[0x0][0x228] ;  /* 0x00008a0000227ab9 */ /* 0x000fe20000000a00 */
[----:B------:R-:W-:Y:S01]  /*48780*/  ISETP.LT.AND P1, PT, R12, UR57, !P0 ;  /* 0x000000390c007c0c */ /* 0x000fe2000c721270 */
[----:B------:R-:W-:Y:S01]  /*48790*/  ULDC UR57, c[0x0][0x228] ;  /* 0x00008a0000397ab9 */ /* 0x000fe20000000800 */
[----:B------:R-:W-:-:S07]  /*487a0*/  ULDC UR21, c[0x0][0x22c] ;  /* 0x00008b0000157ab9 */ /* 0x000fce0000000800 */
        /* <DEDUP_REMOVED lines=42> */
[----:B------:R-:W-:Y:S01]  /*48a50*/  ISETP.LT.AND P0, PT, R11, UR38, !P0 ;  /* 0x000000260b007c0c */ /* 0x000fe2000c701270 */
[----:B------:R-:W-:Y:S01]  /*48a60*/  ULDC UR38, c[0x0][0x248] ;  /* 0x0000920000267ab9 */ /* 0x000fe20000000800 */
[----:B------:R-:W-:Y:S01]  /*48a70*/  LOP3.LUT R159, R159, 0xffffefff, RZ, 0xc0, !PT ;  /* 0xffffefff9f9f7812 */ /* 0x000fe200078ec0ff */
[----:B------:R-:W-:Y:S01]  /*48a80*/  STL [R1+0x271c], R248 ;  /* 0x00271cf801007387 */ /* 0x000fe20000100800 */
[----:B------:R-:W-:Y:S02]  /*48a90*/  ULDC UR29, c[0x0][0x22c] ;  /* 0x00008b00001d7ab9 */ /* 0x000fe40000000800 */
[----:B------:R-:W-:-:S04]  /*48aa0*/  @P2 LOP3.LUT R159, R159, 0x1000, RZ, 0xfc, !PT ;  /* 0x000010009f9f2812 */ /* 0x000fc800078efcff */
        /* <DEDUP_REMOVED lines=9> */
[----:B------:R-:W-:Y:S01]  /*48b40*/  STL [R1+0x2720], R239 ;  /* 0x002720ef01007387 */ /* 0x000fe20000100800 */
        /* <DEDUP_REMOVED lines=18> */
[----:B------:R-:W-:Y:S01]  /*48c70*/  ULDC UR53, c[0x0][0x228] ;  /* 0x00008a0000357ab9 */ /* 0x000fe20000000800 */
[----:B------:R-:W-:Y:S02]  /*48c80*/  LOP3.LUT R159, R159, 0xffffffdf, RZ, 0xc0, !PT ;  /* 0xffffffdf9f9f7812 */ /* 0x000fe400078ec0ff */
[----:B------:R-:W-:Y:S01]  /*48c90*/  ISETP.LT.AND P1, PT, R12, UR50, !P0 ;  /* 0x000000320c007c0c */ /* 0x000fe2000c721270 */
[----:B------:R-:W-:Y:S01]  /*48ca0*/  VIADD R183, R184, UR33 ;  /* 0x00000021b8b77c36 */ /* 0x000fe20008000000 */
[----:B------:R-:W-:Y:S01]  /*48cb0*/  STL [R1+0x2724], R238 ;  /* 0x002724ee01007387 */ /* 0x000fe20000100800 */
[----:B------:R-:W-:Y:S01]  /*48cc0*/  VIADD R21, R10, 0x109 ;  /* 0x000001090a157836 */ /* 0x000fe20000000000 */
[----:B------:R-:W-:-:S03]  /*48cd0*/  ULDC UR40, c[0x0][0x228] ;  /* 0x00008a0000287ab9 */ /* 0x000fc60000000800 */
[----:B------:R-:W-:Y:S01]  /*48ce0*/  @P3 LOP3.LUT R159, R159, 0x20, RZ, 0xfc, !PT ;  /* 0x000000209f9f3812 */ /* 0x000fe200078efcff */
[----:B------:R-:W-:Y:S01]  /*48cf0*/  ULDC UR50, c[0x0][0x228] ;  /* 0x00008a0000327ab9 */ /* 0x000fe20000000800 */
[----:B------:R-:W-:Y:S01]  /*48d00*/  ISETP.LT.AND P0, PT, R11, UR51, !P0 ;  /* 0x000000330b007c0c */ /* 0x000fe2000c701270 */
[----:B------:R-:W-:Y:S01]  /*48d10*/  VIADD R182, R183, UR38 ;  /* 0x00000026b7b67c36 */ /* 0x000fe20008000000 */
[----:B------:R-:W-:Y:S01]  /*48d20*/  LOP3.LUT R159, R159, 0xffffffef, RZ, 0xc0, !PT ;  /* 0xffffffef9f9f7812 */ /* 0x000fe200078ec0ff */
[----:B------:R-:W-:Y:S01]  /*48d30*/  ULDC UR38, c[0x0][0x228] ;  /* 0x00008a0000267ab9 */ /* 0x000fe20000000800 */
[----:B------:R-:W-:Y:S01]  /*48d40*/  STL [R1+0x2728], R237 ;  /* 0x002728ed01007387 */ /* 0x000fe20000100800 */
[----:B------:R-:W-:Y:S01]  /*48d50*/  ULDC UR51, c[0x0][0x228] ;  /* 0x00008a0000337ab9 */ /* 0x000fe20000000800 */
[----:B------:R-:W-:Y:S01]  /*48d60*/  @P2 LOP3.LUT R159, R159, 0x10, RZ, 0xfc, !PT ;  /* 0x000000109f9f2812 */ /* 0x000fe200078efcff */
[----:B------:R-:W-:Y:S01]  /*48d70*/  VIADD R20, R10, 0x108 ;  /* 0x000001080a147836 */ /* 0x000fe20000000000 */
[----:B------:R-:W-:-:S02]  /*48d80*/  ULDC UR33, c[0x0][0x228] ;  /* 0x00008a0000217ab9 */ /* 0x000fc40000000800 */
[----:B------:R-:W-:-:S04]  /*48d90*/  LOP3.LUT R159, R159, 0xfffffff7, RZ, 0xc0, !PT ;  /* 0xfffffff79f9f7812 */ /* 0x000fc800078ec0ff */
[----:B------:R-:W-:-:S04]  /*48da0*/  @P1 LOP3.LUT R159, R159, 0x8, RZ, 0xfc, !PT ;  /* 0x000000089f9f1812 */ /* 0x000fc800078efcff */
[----:B------:R-:W-:-:S04]  /*48db0*/  LOP3.LUT R159, R159, 0xfffffffb, RZ, 0xc0, !PT ;  /* 0xfffffffb9f9f7812 */ /* 0x000fc800078ec0ff */
[----:B------:R-:W-:Y:S02]  /*48dc0*/  @P0 LOP3.LUT R159, R159, 0x4, RZ, 0xfc, !PT ;  /* 0x000000049f9f0812 */ /* 0x000fe400078efcff */
[----:B------:R-:W-:Y:S01]  /*48dd0*/  ISETP.GE.AND P0, PT, R181, UR35, PT ;  /* 0x00000023b5007c0c */ /* 0x000fe2000bf06270 */
[----:B------:R-:W-:Y:S01]  /*48de0*/  STL [R1+0x272c], R236 ;  /* 0x00272cec01007387 */ /* 0x000fe20000100800 */
[----:B------:R-:W-:Y:S01]  /*48df0*/  LOP3.LUT R159, R159, 0xfffffffd, RZ, 0xc0, !PT ;  /* 0xfffffffd9f9f7812 */ /* 0x000fe200078ec0ff */
[----:B------:R-:W-:Y:S01]  /*48e00*/  ULDC UR35, c[0x0][0x228] ;  /* 0x00008a0000237ab9 */ /* 0x000fe20000000800 */
[----:B------:R-:W-:Y:S02]  /*48e10*/  ISETP.LT.AND P1, PT, R12, UR56, !P0 ;  /* 0x000000380c007c0c */ /* 0x000fe4000c721270 */
[----:B------:R-:W-:Y:S02]  /*48e20*/  ISETP.LT.AND P3, PT, R14, UR54, !P0 ;  /* 0x000000360e007c0c */ /* 0x000fe4000c761270 */
[----:B------:R-:W-:Y:S01]  /*48e30*/  ISETP.LT.AND P2, PT, R13, UR55, !P0 ;  /* 0x000000370d007c0c */ /* 0x000fe2000c741270 */
[----:B------:R-:W-:Y:S01]  /*48e40*/  STL [R1+0x2730], R235 ;  /* 0x002730eb01007387 */ /* 0x000fe20000100800 */
[----:B------:R-:W-:Y:S01]  /*48e50*/  ISETP.LT.AND P0, PT, R11, UR53, !P0 ;  /* 0x000000350b007c0c */ /* 0x000fe2000c701270 */
[----:B------:R-:W-:Y:S01]  /*48e60*/  ULDC UR53, c[0x0][0x228] ;  /* 0x00008a0000357ab9 */ /* 0x000fe20000000800 */
[----:B------:R-:W-:Y:S01]  /*48e70*/  VIADD R19, R10, 0x107 ;  /* 0x000001070a137836 */ /* 0x000fe20000000000 */
[----:B------:R-:W-:Y:S01]  /*48e80*/  ULDC UR56, c[0x0][0x228] ;  /* 0x00008a0000387ab9 */ /* 0x000fe20000000800 */
[----:B------:R-:W-:-:S03]  /*48e90*/  ULDC UR54, c[0x0][0x228] ;  /* 0x00008a0000367ab9 */ /* 0x000fc60000000800 */
[----:B------:R-:W-:Y:S01]  /*48ea0*/  @P1 LOP3.LUT R158, R158, 0x80000000, RZ, 0xfc, !PT ;  /* 0x800000009e9e1812 */ /* 0x000fe200078efcff */
[----:B------:R-:W-:-:S03]  /*48eb0*/  ULDC UR55, c[0x0][0x228] ;  /* 0x00008a0000377ab9 */ /* 0x000fc60000000800 */
        /* <DEDUP_REMOVED lines=16> */
[----:B------:R-:W-:Y:S01]  /*48fc0*/  VIADD R18, R10, 0x106 ;  /* 0x000001060a127836 */ /* 0x000fe20000000000 */
[----:B------:R-:W-:Y:S01]  /*48fd0*/  LOP3.LUT R158, R158, 0xefffffff, RZ, 0xc0, !PT ;  /* 0xefffffff9e9e7812 */ /* 0x000fe200078ec0ff */
[----:B------:R-:W-:Y:S01]  /*48fe0*/  ULDC UR59, c[0x0][0x228] ;  /* 0x00008a00003b7ab9 */ /* 0x000fe20000000800 */
[----:B------:R-:W-:-:S02]  /*48ff0*/  ULDC UR57, c[0x0][0x228] ;  /* 0x00008a0000397ab9 */ /* 0x000fc40000000800 */
[----:B------:R-:W-:Y:S02]  /*49000*/  @P2 LOP3.LUT R158, R158, 0x10000000, RZ, 0xfc, !PT ;  /* 0x100000009e9e2812 */ /* 0x000fe400078efcff */
[----:B------:R-:W-:Y:S01]  /*49010*/  ISETP.LT.AND P0, PT, R11, UR58, !P0 ;  /* 0x0000003a0b007c0c */ /* 0x000fe2000c701270 */
[----:B------:R-:W-:Y:S01]  /*49020*/  STL [R1+0x2738], R233 ;  /* 0x002738e901007387 */ /* 0x000fe20000100800 */
        /* <DEDUP_REMOVED lines=8> */
[----:B------:R-:W-:Y:S01]  /*490b0*/  STL [R1+0x273c], R232 ;  /* 0x00273ce801007387 */ /* 0x000fe20000100800 */
[----:B------:R-:W-:Y:S01]  /*490c0*/  ISETP.LT.AND P2, PT, R13, UR38, !P0 ;  /* 0x000000260d007c0c */ /* 0x000fe2000c741270 */
[----:B------:R-:W-:Y:S01]  /*490d0*/  ULDC UR38, c[0x0][0x248] ;  /* 0x0000920000267ab9 */ /* 0x000fe20000000800 */
[----:B------:R-:W-:Y:S01]  /*490e0*/  LOP3.LUT R158, R158, 0xfdffffff, RZ, 0xc0, !PT ;  /* 0xfdffffff9e9e7812 */ /* 0x000fe200078ec0ff */
[----:B------:R-:W-:Y:S01]  /*490f0*/  VIADD R17, R10, 0x105 ;  /* 0x000001050a117836 */ /* 0x000fe20000000000 */
[----:B------:R-:W-:Y:S02]  /*49100*/  ISETP.LT.AND P1, PT, R12, UR39, !P0 ;  /* 0x000000270c007c0c */ /* 0x000fe4000c721270 */
[----:B------:R-:W-:Y:S01]  /*49110*/  LOP3.LUT R156, R156, 0x7fffffff, RZ, 0xc0, !PT ;  /* 0x7fffffff9c9c7812 */ /* 0x000fe200078ec0ff */
[----:B------:R-:W-:Y:S01]  /*49120*/  VIADD R16, R10, 0x104 ;  /* 0x000001040a107836 */ /* 0x000fe20000000000 */
[----:B------:R-:W-:-:S03]  /*49130*/  ULDC UR41, c[0x0][0x228] ;  /* 0x00008a0000297ab9 */ /* 0x000fc60000000800 */
[----:B------:R-:W-:-:S04]  /*49140*/  @P3 LOP3.LUT R158, R158, 0x2000000, RZ, 0xfc, !PT ;  /* 0x020000009e9e3812 */ /* 0x000fc800078efcff */
[----:B------:R-:W-:-:S04]  /*49150*/  LOP3.LUT R158, R158, 0xfeffffff, RZ, 0xc0, !PT ;  /* 0xfeffffff9e9e7812 */ /* 0x000fc800078ec0ff */
[----:B------:R-:W-:Y:S02]  /*49160*/  @P2 LOP3.LUT R158, R158, 0x1000000, RZ, 0xfc, !PT ;  /* 0x010000009e9e2812 */ /* 0x000fe400078efcff */
[----:B------:R-:W-:Y:S01]  /*49170*/  ISETP.LT.AND P0, PT, R11, UR61, !P0 ;  /* 0x0000003d0b007c0c */ /* 0x000fe2000c701270 */
[----:B------:R-:W-:Y:S01]  /*49180*/  VIADD R180, R181, UR38 ;  /* 0x00000026b5b47c36 */ /* 0x000fe20008000000 */
[----:B------:R-:W-:Y:S01]  /*49190*/  LOP3.LUT R158, R158, 0xff7fffff, RZ, 0xc0, !PT ;  /* 0xff7fffff9e9e7812 */ /* 0x000fe200078ec0ff */
[----:B------:R-:W-:Y:S01]  /*491a0*/  ULDC.64 UR38, c[0x0][0x228] ;  /* 0x00008a0000267ab9 */ /* 0x000fe20000000a00 */
[----:B------:R-:W-:Y:S01]  /*491b0*/  STL [R1+0x2740], R231 ;  /* 0x002740e701007387 */ /* 0x000fe20000100800 */
[----:B------:R-:W-:Y:S01]  /*491c0*/  VIADD R15, R10, 0x103 ;  /* 0x000001030a0f7836 */ /* 0x000fe20000000000 */
[----:B------:R-:W-:Y:S01]  /*491d0*/  @P1 LOP3.LUT R158, R158, 0x800000, RZ, 0xfc, !PT ;  /* 0x008000009e9e1812 */ /* 0x000fe200078efcff */
[----:B-1----:R-:W-:Y:S01]  /*491e0*/  VIADD R251, R10, 0x102 ;  /* 0x000001020afb7836 */ /* 0x002fe20000000000 */
[----:B------:R-:W-:-:S02]  /*491f0*/  ULDC UR61, c[0x0][0x228] ;  /* 0x00008a00003d7ab9 */ /* 0x000fc40000000800 */
[----:B------:R-:W-:-:S04]  /*49200*/  LOP3.LUT R158, R158, 0xffbfffff, RZ, 0xc0, !PT ;  /* 0xffbfffff9e9e7812 */ /* 0x000fc800078ec0ff */
[----:B------:R-:W-:Y:S01]  /*49210*/  @P0 LOP3.LUT R158, R158, 0x400000, RZ, 0xfc, !PT ;  /* 0x004000009e9e0812 */ /* 0x000fe200078efcff */
[----:B------:R-:W-:Y:S01]  /*49220*/  BAR.SYNC.DEFER_BLOCKING 0x0 ;  /* 0x0000000000007b1d */ /* 0x000fe20000010000 */
[----:B------:R-:W-:-:S04]  /*49230*/  ISETP.GE.AND P0, PT, R178, UR60, PT ;  /* 0x0000003cb2007c0c */ /* 0x000fc8000bf06270 */
[----:B------:R-:W-:Y:S01]  /*49240*/  ISETP.LT.AND P3, PT, R14, UR5, !P0 ;  /* 0x000000050e007c0c */ /* 0x000fe2000c761270 */
[----:B------:R-:W-:Y:S01]  /*49250*/  ULDC UR5, c[0x0][0x248] ;  /* 0x0000920000057ab9 */ /* 0x000fe20000000800 */
[----:B------:R-:W-:Y:S01]  /*49260*/  ISETP.LT.AND P2, PT, R13, UR10, !P0 ;  /* 0x0000000a0d007c0c */ /* 0x000fe2000c741270 */
[----:B------:R-:W-:Y:S01]  /*49270*/  STL [R1+0x2744], R230 ;  /* 0x002744e601007387 */ /* 0x000fe20000100800 */
[----:B------:R-:W-:Y:S01]  /*49280*/  LOP3.LUT R158, R158, 0xffdfffff, RZ, 0xc0, !PT ;  /* 0xffdfffff9e9e7812 */ /* 0x000fe200078ec0ff */
[----:B------:R-:W-:Y:S01]  /*49290*/  ULDC UR60, c[0x0][0x228] ;  /* 0x00008a00003c7ab9 */ /* 0x000fe20000000800 */
[----:B------:R-:W-:Y:S01]  /*492a0*/  ISETP.LT.AND P1, PT, R12, UR9, !P0 ;  /* 0x000000090c007c0c */ /* 0x000fe2000c721270 */
[----:B------:R-:W-:Y:S06]  /*492b0*/  STL [R1+0x2748], R229 ;  /* 0x002748e501007387 */ /* 0x000fec0000100800 */
[----:B------:R-:W-:Y:S01]  /*492c0*/  @P3 LOP3.LUT R158, R158, 0x200000, RZ, 0xfc, !PT ;  /* 0x002000009e9e3812 */ /* 0x000fe200078efcff */
[----:B------:R-:W-:Y:S01]  /*492d0*/  VIADD R179, R180, UR5 ;  /* 0x00000005b4b37c36 */ /* 0x000fe20008000000 */
[----:B------:R-:W-:Y:S01]  /*492e0*/  ISETP.LT.AND P0, PT, R11, UR12, !P0 ;  /* 0x0000000c0b007c0c */ /* 0x000fe2000c701270 */
[----:B------:R-:W-:Y:S01]  /*492f0*/  STL [R1+0x274c], R228 ;  /* 0x00274ce401007387 */ /* 0x000fe20000100800 */
[----:B------:R-:W-:Y:S01]  /*49300*/  LOP3.LUT R158, R158, 0xffefffff, RZ, 0xc0, !PT ;  /* 0xffefffff9e9e7812 */ /* 0x000fe200078ec0ff */
[----:B------:R-:W-:Y:S01]  /*49310*/  ULDC UR5, c[0x0][0x248] ;  /* 0x0000920000057ab9 */ /* 0x000fe20000000800 */
[----:B------:R-:W-:-:S02]  /*49320*/  ULDC UR9, c[0x0][0x228] ;  /* 0x00008a0000097ab9 */ /* 0x000fc40000000800 */
[----:B------:R-:W-:-:S04]  /*49330*/  @P2 LOP3.LUT R158, R158, 0x100000, RZ, 0xfc, !PT ;  /* 0x001000009e9e2812 */ /* 0x000fc800078efcff */
[----:B------:R-:W-:-:S04]  /*49340*/  LOP3.LUT R158, R158, 0xfff7ffff, RZ, 0xc0, !PT ;  /* 0xfff7ffff9e9e7812 */ /* 0x000fc800078ec0ff */
[----:B------:R-:W-:-:S04]  /*49350*/  @P1 LOP3.LUT R158, R158, 0x80000, RZ, 0xfc, !PT ;  /* 0x000800009e9e1812 */ /* 0x000fc800078efcff */
[----:B------:R-:W-:-:S04]  /*49360*/  LOP3.LUT R158, R158, 0xfffbffff, RZ, 0xc0, !PT ;  /* 0xfffbffff9e9e7812 */ /* 0x000fc800078ec0ff */
[----:B------:R-:W-:Y:S02]  /*49370*/  @P0 LOP3.LUT R158, R158, 0x40000, RZ, 0xfc, !PT ;  /* 0x000400009e9e0812 */ /* 0x000fe400078efcff */
[----:B------:R-:W-:Y:S01]  /*49380*/  ISETP.GE.AND P0, PT, R177, UR39, PT ;  /* 0x00000027b1007c0c */ /* 0x000fe2000bf06270 */
[----:B------:R-:W-:Y:S01]  /*49390*/  STL [R1+0x2750], R227 ;  /* 0x002750e301007387 */ /* 0x000fe20000100800 */
[----:B------:R-:W-:Y:S01]  /*493a0*/  LOP3.LUT R158, R158, 0xfffdffff, RZ, 0xc0, !PT ;  /* 0xfffdffff9e9e7812 */ /* 0x000fe200078ec0ff */
[----:B------:R-:W-:Y:S01]  /*493b0*/  VIADD R178, R179, UR5 ;  /* 0x00000005b3b27c36 */ /* 0x000fe20008000000 */
[----:B------:R-:W-:Y:S01]  /*493c0*/  ISETP.LT.AND P3, PT, R14, UR38, !P0 ;  /* 0x000000260e007c0c */ /* 0x000fe2000c761270 */
[----:B------:R-:W-:Y:S01]  /*493d0*/  ULDC UR39, c[0x0][0x22c] ;  /* 0x00008b0000277ab9 */ /* 0x000fe20000000800 */
[----:B------:R-:W-:Y:S02]  /*493e0*/  ISETP.LT.AND P2, PT, R13, UR14, !P0 ;  /* 0x0000000e0d007c0c */ /* 0x000fe4000c741270 */
[----:B------:R-:W-:Y:S01]  /*493f0*/  ISETP.LT.AND P1, PT, R12, UR13, !P0 ;  /* 0x0000000d0c007c0c */ /* 0x000fe2000c721270 */
[----:B------:R-:W-:Y:S01]  /*49400*/  ULDC.64 UR12, c[0x0][0x228] ;  /* 0x00008a00000c7ab9 */ /* 0x000fe20000000a00 */
[----:B------:R-:W-:Y:S01]  /*49410*/  STL [R1+0x2754], R226 ;  /* 0x002754e201007387 */ /* 0x000fe20000100800 */
[----:B------:R-:W-:Y:S01]  /*49420*/  ULDC UR5, c[0x0][0x248] ;  /* 0x0000920000057ab9 */ /* 0x000fe20000000800 */
[----:B------:R-:W-:-:S05]  /*49430*/  ULDC UR38, c[0x0][0x228] ;  /* 0x00008a0000267ab9 */ /* 0x000fca0000000800 */
[----:B------:R-:W-:Y:S01]  /*49440*/  @P3 LOP3.LUT R158, R158, 0x20000, RZ, 0xfc, !PT ;  /* 0x000200009e9e3812 */ /* 0x000fe200078efcff */
[----:B------:R-:W-:-:S03]  /*49450*/  ULDC UR14, c[0x0][0x228] ;  /* 0x00008a00000e7ab9 */ /* 0x000fc60000000800 */
[----:B------:R-:W-:-:S04]  /*49460*/  LOP3.LUT R158, R158, 0xfffeffff, RZ, 0xc0, !PT ;  /* 0xfffeffff9e9e7812 */ /* 0x000fc800078ec0ff */
[----:B------:R-:W-:Y:S02]  /*49470*/  @P2 LOP3.LUT R158, R158, 0x10000, RZ, 0xfc, !PT ;  /* 0x000100009e9e2812 */ /* 0x000fe400078efcff */
[----:B------:R-:W-:Y:S01]  /*49480*/  ISETP.LT.AND P0, PT, R11, UR18, !P0 ;  /* 0x000000120b007c0c */ /* 0x000fe2000c701270 */
[----:B------:R-:W-:Y:S01]  /*49490*/  STL [R1+0x2758], R225 ;  /* 0x002758e101007387 */ /* 0x000fe20000100800 */
[----:B------:R-:W-:Y:S01]  /*494a0*/  LOP3.LUT R158, R158, 0xffff7fff, RZ, 0xc0, !PT ;  /* 0xffff7fff9e9e7812 */ /* 0x000fe200078ec0ff */
[----:B------:R-:W-:Y:S01]  /*494b0*/  VIADD R177, R178, UR5 ;  /* 0x00000005b2b17c36 */ /* 0x000fe20008000000 */
[----:B------:R-:W-:Y:S01]  /*494c0*/  ULDC UR5, c[0x0][0x248] ;  /* 0x0000920000057ab9 */ /* 0x000fe20000000800 */
[----:B------:R-:W-:Y:S01]  /*494d0*/  ULDC UR18, c[0x0][0x228] ;  /* 0x00008a0000127ab9 */ /* 0x000fe20000000800 */
[----:B------:R-:W-:-:S04]  /*494e0*/  @P1 LOP3.LUT R158, R158, 0x8000, RZ, 0xfc, !PT ;  /* 0x000080009e9e1812 */ /* 0x000fc800078efcff */
[----:B------:R-:W-:-:S04]  /*494f0*/  LOP3.LUT R158, R158, 0xffffbfff, RZ, 0xc0, !PT ;  /* 0xffffbfff9e9e7812 */ /* 0x000fc800078ec0ff */
[----:B------:R-:W-:Y:S02]  /*49500*/  @P0 LOP3.LUT R158, R158, 0x4000, RZ, 0xfc, !PT ;  /* 0x000040009e9e0812 */ /* 0x000fe400078efcff */
[----:B------:R-:W-:Y:S02]  /*49510*/  ISETP.GE.AND P0, PT, R176, UR13, PT ;  /* 0x0000000db0007c0c */ /* 0x000fe4000bf06270 */
[----:B------:R-:W-:Y:S01]  /*49520*/  LOP3.LUT R158, R158, 0xffffdfff, RZ, 0xc0, !PT ;  /* 0xffffdfff9e9e7812 */ /* 0x000fe200078ec0ff */
[----:B------:R-:W-:Y:S01]  /*49530*/  STL [R1+0x275c], R224 ;  /* 0x00275ce001007387 */ /* 0x000fe20000100800 */
[----:B------:R-:W-:Y:S01]  /*49540*/  ISETP.LT.AND P3, PT, R14, UR12, !P0 ;  /* 0x0000000c0e007c0c */ /* 0x000fe2000c761270 */
[----:B------:R-:W-:Y:S01]  /*49550*/  VIADD R176, R177, UR5 ;  /* 0x00000005b1b07c36 */ /* 0x000fe20008000000 */
[----:B------:R-:W-:Y:S01]  /*49560*/  ISETP.LT.AND P2, PT, R13, UR11, !P0 ;  /* 0x0000000b0d007c0c */ /* 0x000fe2000c741270 */
[----:B------:R-:W-:Y:S01]  /*49570*/  ULDC.64 UR10, c[0x0][0x228] ;  /* 0x00008a00000a7ab9 */ /* 0x000fe20000000a00 */
[----:B------:R-:W-:Y:S01]  /*49580*/  ISETP.LT.AND P1, PT, R12, UR16, !P0 ;  /* 0x000000100c007c0c */ /* 0x000fe2000c721270 */
[----:B------:R-:W-:Y:S01]  /*49590*/  STL [R1+0x2760], R223 ;  /* 0x002760df01007387 */ /* 0x000fe20000100800 */
[----:B------:R-:W-:Y:S01]  /*495a0*/  ULDC UR12, c[0x0][0x228] ;  /* 0x00008a00000c7ab9 */ /* 0x000fe20000000800 */
[----:B------:R-:W-:-:S06]  /*495b0*/  ULDC UR13, c[0x0][0x228] ;  /* 0x00008a00000d7ab9 */ /* 0x000fcc0000000800 */
[----:B------:R-:W-:Y:S01]  /*495c0*/  @P3 LOP3.LUT R158, R158, 0x2000, RZ, 0xfc, !PT ;  /* 0x000020009e9e3812 */ /* 0x000fe200078efcff */
[----:B------:R-:W-:Y:S01]  /*495d0*/  ULDC UR16, c[0x0][0x248] ;  /* 0x0000920000107ab9 */ /* 0x000fe20000000800 */
[----:B------:R-:W-:Y:S02]  /*495e0*/  ULDC UR5, c[0x0][0x228] ;  /* 0x00008a0000057ab9 */ /* 0x000fe40000000800 */
[----:B------:R-:W-:-:S04]  /*495f0*/  LOP3.LUT R158, R158, 0xffffefff, RZ, 0xc0, !PT ;  /* 0xffffefff9e9e7812 */ /* 0x000fc800078ec0ff */
        /* <DEDUP_REMOVED lines=8> */
[----:B------:R-:W-:-:S04]  /*49680*/  ISETP.GE.AND P0, PT, R175, UR11, PT ;  /* 0x0000000baf007c0c */ /* 0x000fc8000bf06270 */
[----:B------:R-:W-:Y:S01]  /*49690*/  ISETP.LT.AND P3, PT, R14, UR10, !P0 ;  /* 0x0000000a0e007c0c */ /* 0x000fe2000c761270 */
[----:B------:R-:W-:Y:S01]  /*496a0*/  ULDC.64 UR10, c[0x0][0x228] ;  /* 0x00008a00000a7ab9 */ /* 0x000fe20000000a00 */
[----:B------:R-:W-:Y:S01]  /*496b0*/  ISETP.LT.AND P2, PT, R13, UR22, !P0 ;  /* 0x000000160d007c0c */ /* 0x000fe2000c741270 */
[----:B------:R-:W-:Y:S01]  /*496c0*/  STL [R1+0x2768], R221 ;  /* 0x002768dd01007387 */ /* 0x000fe20000100800 */
[----:B------:R-:W-:Y:S01]  /*496d0*/  LOP3.LUT R158, R158, 0xfffffdff, RZ, 0xc0, !PT ;  /* 0xfffffdff9e9e7812 */ /* 0x000fe200078ec0ff */
[----:B------:R-:W-:Y:S01]  /*496e0*/  ULDC UR22, c[0x0][0x22c] ;  /* 0x00008b0000167ab9 */ /* 0x000fe20000000800 */
[----:B------:R-:W-:Y:S01]  /*496f0*/  ISETP.LT.AND P1, PT, R12, UR23, !P0 ;  /* 0x000000170c007c0c */ /* 0x000fe2000c721270 */
[----:B------:R-:W-:Y:S06]  /*49700*/  STL [R1+0x276c], R220 ;  /* 0x00276cdc01007387 */ /* 0x000fec0000100800 */
[----:B------:R-:W-:Y:S01]  /*49710*/  @P3 LOP3.LUT R158, R158, 0x200, RZ, 0xfc, !PT ;  /* 0x000002009e9e3812 */ /* 0x000fe200078efcff */
[----:B------:R-:W-:-:S03]  /*49720*/  ULDC UR23, c[0x0][0x228] ;  /* 0x00008a0000177ab9 */ /* 0x000fc60000000800 */
        /* <DEDUP_REMOVED lines=17> */
[----:B------:R-:W-:-:S07]  /*49840*/  ULDC UR10, c[0x0][0x248] ;  /* 0x00009200000a7ab9 */ /* 0x000fce0000000800 */
        /* <DEDUP_REMOVED lines=22> */
[----:B------:R-:W-:Y:S01]  /*499b0*/  STL [R1+0x2798], R214 ;  /* 0x002798d601007387 */ /* 0x000fe20000100800 */
[----:B------:R-:W-:Y:S01]  /*499c0*/  ISETP.LT.AND P0, PT, R11, UR37, !P0 ;  /* 0x000000250b007c0c */ /* 0x000fe2000c701270 */
[----:B------:R-:W-:Y:S01]  /*499d0*/  ULDC UR19, c[0x0][0x228] ;  /* 0x00008a0000137ab9 */ /* 0x000fe20000000800 */
[----:B------:R-:W-:Y:S01]  /*499e0*/  ULDC UR16, c[0x0][0x228] ;  /* 0x00008a0000107ab9 */ /* 0x000fe20000000800 */
[----:B------:R-:W-:Y:S01]  /*499f0*/  LOP3.LUT R155, R155, 0x7fffffff, RZ, 0xc0, !PT ;  /* 0x7fffffff9b9b7812 */ /* 0x000fe200078ec0ff */
[----:B------:R-:W-:-:S03]  /*49a00*/  ULDC UR30, c[0x0][0x228] ;  /* 0x00008a00001e7ab9 */ /* 0x000fc60000000800 */
[----:B------:R-:W-:Y:S02]  /*49a10*/  @P1 LOP3.LUT R157, R157, 0x80000000, RZ, 0xfc, !PT ;  /* 0x800000009d9d1812 */ /* 0x000fe400078efcff */
[----:B------:R-:W-:Y:S01]  /*49a20*/  @P3 LOP3.LUT R158, R158, 0x2, RZ, 0xfc, !PT ;  /* 0x000000029e9e3812 */ /* 0x000fe200078efcff */
[----:B------:R-:W-:Y:S01]  /*49a30*/  STL [R1+0x27a0], R213 ;  /* 0x0027a0d501007387 */ /* 0x000fe20000100800 */
[----:B------:R-:W-:Y:S01]  /*49a40*/  LOP3.LUT R157, R157, 0xbfffffff, RZ, 0xc0, !PT ;  /* 0xbfffffff9d9d7812 */ /* 0x000fe200078ec0ff */
[----:B------:R-:W-:-:S03]  /*49a50*/  ULDC UR37, c[0x0][0x228] ;  /* 0x00008a0000257ab9 */ /* 0x000fc60000000800 */
[----:B------:R-:W-:Y:S02]  /*49a60*/  @P0 LOP3.LUT R157, R157, 0x40000000, RZ, 0xfc, !PT ;  /* 0x400000009d9d0812 */ /* 0x000fe400078efcff */
[----:B------:R-:W-:Y:S02]  /*49a70*/  ISETP.GE.AND P0, PT, R172, UR21, PT ;  /* 0x00000015ac007c0c */ /* 0x000fe4000bf06270 */
[----:B------:R-:W-:Y:S01]  /*49a80*/  LOP3.LUT R158, R158, 0xfffffffe, RZ, 0xc0, !PT ;  /* 0xfffffffe9e9e7812 */ /* 0x000fe200078ec0ff */
[----:B------:R-:W-:Y:S01]  /*49a90*/  STL [R1+0x27ac], R212 ;  /* 0x0027acd401007387 */ /* 0x000fe20000100800 */
[----:B------:R-:W-:Y:S01]  /*49aa0*/  ISETP.LT.AND P3, PT, R14, UR32, !P0 ;  /* 0x000000200e007c0c */ /* 0x000fe2000c761270 */
[----:B------:R-:W-:Y:S01]  /*49ab0*/  ULDC UR21, c[0x0][0x248] ;  /* 0x0000920000157ab9 */ /* 0x000fe20000000800 */
[----:B------:R-:W-:Y:S02]  /*49ac0*/  @P2 LOP3.LUT R158, R158, 0x1, RZ, 0xfc, !PT ;  /* 0x000000019e9e2812 */ /* 0x000fe400078efcff */
[----:B------:R-:W-:-:S02]  /*49ad0*/  LOP3.LUT R157, R157, 0xdfffffff, RZ, 0xc0, !PT ;  /* 0xdfffffff9d9d7812 */ /* 0x000fc400078ec0ff */
[----:B------:R-:W-:Y:S01]  /*49ae0*/  ISETP.LT.AND P1, PT, R12, UR34, !P0 ;  /* 0x000000220c007c0c */ /* 0x000fe2000c721270 */
[----:B------:R-:W-:Y:S01]  /*49af0*/  STL [R1+0x27b4], R211 ;  /* 0x0027b4d301007387 */ /* 0x000fe20000100800 */
[----:B------:R-:W-:Y:S01]  /*49b00*/  ISETP.LT.AND P2, PT, R13, UR42, !P0 ;  /* 0x0000002a0d007c0c */ /* 0x000fe2000c741270 */
[----:B------:R-:W-:Y:S01]  /*49b10*/  VIADD R173, R174, UR21 ;  /* 0x00000015aead7c36 */ /* 0x000fe20008000000 */
[----:B------:R-:W-:-:S03]  /*49b20*/  ULDC UR32, c[0x0][0x248] ;  /* 0x0000920000207ab9 */ /* 0x000fc60000000800 */
[----:B------:R-:W-:Y:S01]  /*49b30*/  @P3 LOP3.LUT R157, R157, 0x20000000, RZ, 0xfc, !PT ;  /* 0x200000009d9d3812 */ /* 0x000fe200078efcff */
[----:B------:R-:W-:Y:S01]  /*49b40*/  STL [R1+0x27bc], R210 ;  /* 0x0027bcd201007387 */ /* 0x000fe20000100800 */
[----:B------:R-:W-:Y:S01]  /*49b50*/  ISETP.LT.AND P0, PT, R11, UR43, !P0 ;  /* 0x0000002b0b007c0c */ /* 0x000fe2000c701270 */
[----:B------:R-:W-:Y:S01]  /*49b60*/  ULDC UR34, c[0x0][0x248] ;  /* 0x0000920000227ab9 */ /* 0x000fe20000000800 */
[----:B------:R-:W-:Y:S01]  /*49b70*/  LOP3.LUT R157, R157, 0xefffffff, RZ, 0xc0, !PT ;  /* 0xefffffff9d9d7812 */ /* 0x000fe200078ec0ff */
[----:B------:R-:W-:Y:S01]  /*49b80*/  STL [R1+0x27c4], R209 ;  /* 0x0027c4d101007387 */ /* 0x000fe20000100800 */
[----:B------:R-:W-:Y:S01]  /*49b90*/  ULDC UR21, c[0x0][0x228] ;  /* 0x00008a0000157ab9 */ /* 0x000fe20000000800 */
[----:B------:R-:W-:Y:S01]  /*49ba0*/  ULDC UR43, c[0x0][0x228] ;  /* 0x00008a00002b7ab9 */ /* 0x000fe20000000800 */
[----:B------:R-:W-:Y:S01]  /*49bb0*/  @P2 LOP3.LUT R157, R157, 0x10000000, RZ, 0xfc, !PT ;  /* 0x100000009d9d2812 */ /* 0x000fe200078efcff */
[----:B------:R-:W-:-:S03]  /*49bc0*/  ULDC UR42, c[0x0][0x228] ;  /* 0x00008a00002a7ab9 */ /* 0x000fc60000000800 */
        /* <DEDUP_REMOVED lines=12> */
[----:B------:R-:W-:Y:S01]  /*49c90*/  VIADD R172, R173, UR25 ;  /* 0x00000019adac7c36 */ /* 0x000fe20008000000 */
[----:B------:R-:W-:-:S06]  /*49ca0*/  ULDC UR44, c[0x0][0x228] ;  /* 0x00008a00002c7ab9 */ /* 0x000fcc0000000800 */
[----:B------:R-:W-:Y:S01]  /*49cb0*/  @P3 LOP3.LUT R157, R157, 0x2000000, RZ, 0xfc, !PT ;  /* 0x020000009d9d3812 */ /* 0x000fe200078efcff */
[----:B------:R-:W-:Y:S01]  /*49cc0*/  ULDC UR45, c[0x0][0x228] ;  /* 0x00008a00002d7ab9 */ /* 0x000fe20000000800 */
[----:B------:R-:W-:Y:S01]  /*49cd0*/  ISETP.LT.AND P0, PT, R11, UR47, !P0 ;  /* 0x0000002f0b007c0c */ /* 0x000fe2000c701270 */
[----:B------:R-:W-:Y:S01]  /*49ce0*/  STL [R1+0x27ec], R206 ;  /* 0x0027ecce01007387 */ /* 0x000fe20000100800 */
[----:B------:R-:W-:Y:S01]  /*49cf0*/  LOP3.LUT R157, R157, 0xfeffffff, RZ, 0xc0, !PT ;  /* 0xfeffffff9d9d7812 */ /* 0x000fe200078ec0ff */
[----:B------:R-:W-:Y:S01]  /*49d00*/  ULDC UR25, c[0x0][0x228] ;  /* 0x00008a0000197ab9 */ /* 0x000fe20000000800 */
[----:B------:R-:W-:Y:S01]  /*49d10*/  ULDC UR46, c[0x0][0x228] ;  /* 0x00008a00002e7ab9 */ /* 0x000fe20000000800 */
[----:B---3--:R-:W-:Y:S01]  /*49d20*/  VIADD R250, R10, 0x182 ;  /* 0x000001820afa7836 */ /* 0x008fe20000000000 */
        /* <DEDUP_REMOVED lines=10> */
[----:B------:R-:W-:Y:S01]  /*49dd0*/  ISETP.LT.AND P3, PT, R14, UR31, !P0 ;  /* 0x0000001f0e007c0c */ /* 0x000fe2000c761270 */
[----:B------:R-:W-:Y:S01]  /*49de0*/  STL [R1+0x27f4], R204 ;  /* 0x0027f4cc01007387 */ /* 0x000fe20000100800 */
[----:B------:R-:W-:Y:S01]  /*49df0*/  ISETP.LT.AND P2, PT, R13, UR48, !P0 ;  /* 0x000000300d007c0c */ /* 0x000fe2000c741270 */
[----:B------:R-:W-:Y:S01]  /*49e00*/  ULDC UR48, c[0x0][0x248] ;  /* 0x0000920000307ab9 */ /* 0x000fe20000000800 */
[----:B------:R-:W-:Y:S01]  /*49e10*/  ISETP.LT.AND P1, PT, R12, UR49, !P0 ;  /* 0x000000310c007c0c */ /* 0x000fe2000c721270 */
[----:B------:R-:W-:Y:S01]  /*49e20*/  STL [R1+0x27fc], R203 ;  /* 0x0027fccb01007387 */ /* 0x000fe20000100800 */
[----:B------:R-:W-:Y:S01]  /*49e30*/  ULDC UR49, c[0x0][0x248] ;  /* 0x0000920000317ab9 */ /* 0x000fe20000000800 */
[----:B------:R-:W-:-:S02]  /*49e40*/  ULDC UR31, c[0x0][0x22c] ;  /* 0x00008b00001f7ab9 */ /* 0x000fc40000000800 */
[----:B------:R-:W-:Y:S04]  /*49e50*/  STL [R1+0x2804], R202 ;  /* 0x002804ca01007387 */ /* 0x000fe80000100800 */
[----:B------:R-:W-:Y:S04]  /*49e60*/  STL [R1+0x2814], R201 ;  /* 0x002814c901007387 */ /* 0x000fe80000100800 */
[----:B------:R-:W-:Y:S04]  /*49e70*/  STL [R1+0x2820], R200 ;  /* 0x002820c801007387 */ /* 0x000fe80000100800 */
[----:B------:R-:W-:Y:S04]  /*49e80*/  STL [R1+0x2824], R199 ;  /* 0x002824c701007387 */ /* 0x000fe80000100800 */
[----:B------:R-:W-:Y:S04]  /*49e90*/  STL [R1+0x282c], R198 ;  /* 0x00282cc601007387 */ /* 0x000fe80000100800 */
[----:B------:R-:W-:Y:S01]  /*49ea0*/  STL [R1+0x2838], R197 ;  /* 0x002838c501007387 */ /* 0x000fe20000100800 */
[----:B------:R-:W-:-:S03]  /*49eb0*/  @P3 LOP3.LUT R157, R157, 0x200000, RZ, 0xfc, !PT ;  /* 0x002000009d9d3812 */ /* 0x000fc600078efcff */
[----:B------:R-:W-:Y:S04]  /*49ec0*/  STL [R1+0x2844], R196 ;  /* 0x002844c401007387 */ /* 0x000fe80000100800 */
[----:B------:R-:W-:Y:S04]  /*49ed0*/  STL [R1+0x284c], R195 ;  /* 0x00284cc301007387 */ /* 0x000fe80000100800 */
[----:B------:R-:W-:Y:S04]  /*49ee0*/  STL [R1+0x285c], R194 ;  /* 0x00285cc201007387 */ /* 0x000fe80000100800 */
[----:B------:R-:W-:Y:S01]  /*49ef0*/  STL [R1+0x2860], R193 ;  /* 0x002860c101007387 */ /* 0x000fe20000100800 */
[----:B------:R-:W-:-:S03]  /*49f00*/  LOP3.LUT R157, R157, 0xffefffff, RZ, 0xc0, !PT ;  /* 0xffefffff9d9d7812 */ /* 0x000fc600078ec0ff */
[----:B------:R-:W-:Y:S04]  /*49f10*/  STL [R1+0x2864], R192 ;  /* 0x002864c001007387 */ /* 0x000fe80000100800 */
[----:B------:R-:W-:Y:S04]  /*49f20*/  STL [R1+0x286c], R191 ;  /* 0x00286cbf01007387 */ /* 0x000fe80000100800 */
[----:B------:R-:W-:Y:S04]  /*49f30*/  STL [R1+0x2870], R190 ;  /* 0x002870be01007387 */ /* 0x000fe80000100800 */
[----:B------:R-:W-:Y:S01]  /*49f40*/  STL [R1+0x2868], R189 ;  /* 0x002868bd01007387 */ /* 0x000fe20000100800 */
[----:B------:R-:W-:-:S03]  /*49f50*/  @P2 LOP3.LUT R157, R157, 0x100000, RZ, 0xfc, !PT ;  /* 0x001000009d9d2812 */ /* 0x000fc600078efcff */
[----:B------:R-:W-:Y:S04]  /*49f60*/  STL [R1+0x2858], R188 ;  /* 0x002858bc01007387 */ /* 0x000fe80000100800 */
[----:B------:R-:W-:Y:S04]  /*49f70*/  STL [R1+0x2854], R187 ;  /* 0x002854bb01007387 */ /* 0x000fe80000100800 */
[----:B------:R-:W-:Y:S01]  /*49f80*/  STL [R1+0x2850], R186 ;  /* 0x002850ba01007387 */ /* 0x000fe20000100800 */
[----:B------:R-:W-:Y:S01]  /*49f90*/  ISETP.LT.AND P0, PT, R11, UR52, !P0 ;  /* 0x000000340b007c0c */ /* 0x000fe2000c701270 */
[----:B------:R-:W-:-:S02]  /*49fa0*/  ULDC UR52, c[0x0][0x248] ;  /* 0x0000920000347ab9 */ /* 0x000fc40000000800 */
        /* <DEDUP_REMOVED lines=17> */
[----:B------:R1:W-:Y:S04]  /*4a0c0*/  STL [R1+0x27e8], R172 ;  /* 0x0027e8ac01007387 */ /* 0x0003e80000100800 */
[----:B------:R-:W3:Y:S01]  /*4a0d0*/  LDS.128 R180, [R152] ;  /* 0x0000000098b47984 */ /* 0x000ee20000000c00 */
[----:B-1----:R-:W-:Y:S01]  /*4a0e0*/  VIADD R172, R172, UR26 ;  /* 0x0000001aacac7c36 */ /* 0x002fe20008000000 */
[----:B------:R-:W-:Y:S01]  /*4a0f0*/  ULDC.64 UR26, c[0x0][0x228] ;  /* 0x00008a00001a7ab9 */ /* 0x000fe20000000a00 */
[----:B------:R-:W-:Y:S01]  /*4a100*/  BAR.SYNC.DEFER_BLOCKING 0x0 ;  /* 0x0000000000007b1d */ /* 0x000fe20000010000 */
[----:B------:R-:W-:-:S04]  /*4a110*/  ISETP.GE.AND P0, PT, R21, UR27, PT ;  /* 0x0000001b15007c0c */ /* 0x000fc8000bf06270 */
[----:B------:R-:W-:Y:S01]  /*4a120*/  ISETP.LT.AND P3, PT, R14, UR26, !P0 ;  /* 0x0000001a0e007c0c */ /* 0x000fe2000c761270 */
[----:B------:R-:W-:Y:S01]  /*4a130*/  ULDC UR26, c[0x0][0x248] ;  /* 0x00009200001a7ab9 */ /* 0x000fe20000000800 */
[----:B------:R-:W-:Y:S02]  /*4a140*/  ISETP.LT.AND P2, PT, R13, UR40, !P0 ;  /* 0x000000280d007c0c */ /* 0x000fe4000c741270 */
[----:B------:R-:W-:Y:S01]  /*4a150*/  LOP3.LUT R157, R157, 0xfffdffff, RZ, 0xc0, !PT ;  /* 0xfffdffff9d9d7812 */ /* 0x000fe200078ec0ff */
[----:B------:R1:W-:Y:S01]  /*4a160*/  STL [R1+0x27e4], R172 ;  /* 0x0027e4ac01007387 */ /* 0x0003e20000100800 */
[----:B------:R-:W-:Y:S01]  /*4a170*/  ISETP.LT.AND P1, PT, R12, UR50, !P0 ;  /* 0x000000320c007c0c */ /* 0x000fe2000c721270 */
[----:B------:R-:W-:-:S06]  /*4a180*/  ULDC UR40, c[0x0][0x248] ;  /* 0x0000920000287ab9 */ /* 0x000fcc0000000800 */
[----:B------:R-:W-:Y:S01]  /*4a190*/  @P3 LOP3.LUT R157, R157, 0x20000, RZ, 0xfc, !PT ;  /* 0x000200009d9d3812 */ /* 0x000fe200078efcff */
[----:B------:R-:W-:-:S03]  /*4a1a0*/  ULDC UR50, c[0x0][0x248] ;  /* 0x0000920000327ab9 */ /* 0x000fc60000000800 */
        /* <DEDUP_REMOVED lines=14> */
[----:B------:R1:W-:Y:S01]  /*4a290*/  STL [R1+0x27e0], R172 ;  /* 0x0027e0ac01007387 */ /* 0x0003e20000100800 */
        /* <DEDUP_REMOVED lines=19> */
[----:B------:R-:W-:Y:S01]  /*4a3d0*/  ULDC UR56, c[0x0][0x228] ;  /* 0x00008a0000387ab9 */ /* 0x000fe20000000800 */
[----:B------:R-:W-:Y:S02]  /*4a3e0*/  LOP3.LUT R157, R157, 0xfffffdff, RZ, 0xc0, !PT ;  /* 0xfffffdff9d9d7812 */ /* 0x000fe400078ec0ff */
[----:B------:R-:W-:Y:S01]  /*4a3f0*/  ISETP.LT.AND P1, PT, R12, UR55, !P0 ;  /* 0x000000370c007c0c */ /* 0x000fe2000c721270 */
[----:B------:R1:W-:Y:S06]  /*4a400*/  STL [R1+0x27dc], R172 ;  /* 0x0027dcac01007387 */ /* 0x0003ec0000100800 */
[----:B------:R-:W-:Y:S01]  /*4a410*/  @P3 LOP3.LUT R157, R157, 0x200, RZ, 0xfc, !PT ;  /* 0x000002009d9d3812 */ /* 0x000fe200078efcff */
[----:B------:R-:W-:-:S03]  /*4a420*/  ULDC UR55, c[0x0][0x248] ;  /* 0x0000920000377ab9 */ /* 0x000fc60000000800 */
        /* <DEDUP_REMOVED lines=32> */
[----:B------:R1:W-:Y:S01]  /*4a630*/  STL [R1+0x27d0], R172 ;  /* 0x0027d0ac01007387 */ /* 0x0003e20000100800 */
[----:B------:R-:W-:Y:S01]  /*4a640*/  ISETP.LT.AND P3, PT, R14, UR27, !P0 ;  /* 0x0000001b0e007c0c */ /* 0x000fe2000c761270 */
[----:B------:R-:W-:Y:S01]  /*4a650*/  ULDC.64 UR26, c[0x0][0x228] ;  /* 0x00008a00001a7ab9 */ /* 0x000fe20000000a00 */
        /* <DEDUP_REMOVED lines=14> */
[----:B------:R-:W-:Y:S01]  /*4a740*/  ULDC.64 UR26, c[0x0][0x228] ;  /* 0x00008a00001a7ab9 */ /* 0x000fe20000000a00 */
[----:B------:R-:W-:-:S02]  /*4a750*/  LOP3.LUT R156, R156, 0xdfffffff, RZ, 0xc0, !PT ;  /* 0xdfffffff9c9c7812 */ /* 0x000fc400078ec0ff */
[----:B------:R-:W-:Y:S02]  /*4a760*/  @P2 LOP3.LUT R157, R157, 0x1, RZ, 0xfc, !PT ;  /* 0x000000019d9d2812 */ /* 0x000fe400078efcff */
[----:B------:R-:W-:Y:S02]  /*4a770*/  ISETP.LT.AND P2, PT, R13, UR35, !P0 ;  /* 0x000000230d007c0c */ /* 0x000fe4000c741270 */
[----:B------:R-:W-:Y:S01]  /*4a780*/  ISETP.LT.AND P1, PT, R12, UR39, !P0 ;  /* 0x000000270c007c0c */ /* 0x000fe2000c721270 */
[----:B------:R1:W-:Y:S02]  /*4a790*/  STL [R1+0x27c8], R172 ;  /* 0x0027c8ac01007387 */ /* 0x0003e40000100800 */
[----:B------:R-:W-:Y:S01]  /*4a7a0*/  @P3 LOP3.LUT R156, R156, 0x20000000, RZ, 0xfc, !PT ;  /* 0x200000009c9c3812 */ /* 0x000fe200078efcff */
[----:B------:R-:W-:Y:S01]  /*4a7b0*/  ULDC UR39, c[0x0][0x22c] ;  /* 0x00008b0000277ab9 */ /* 0x000fe20000000800 */
[----:B------:R-:W-:Y:S02]  /*4a7c0*/  ULDC.64 UR34, c[0x0][0x228] ;  /* 0x00008a0000227ab9 */ /* 0x000fe40000000a00 */
[----:B------:R-:W-:-:S04]  /*4a7d0*/  LOP3.LUT R156, R156, 0xefffffff, RZ, 0xc0, !PT ;  /* 0xefffffff9c9c7812 */ /* 0x000fc800078ec0ff */
[----:B------:R-:W-:Y:S01]  /*4a7e0*/  @P2 LOP3.LUT R156, R156, 0x10000000, RZ, 0xfc, !PT ;  /* 0x100000009c9c2812 */ /* 0x000fe200078efcff */
[----:B-1----:R-:W-:Y:S01]  /*4a7f0*/  VIADD R172, R172, UR33 ;  /* 0x00000021acac7c36 */ /* 0x002fe20008000000 */
[----:B------:R-:W-:Y:S01]  /*4a800*/  ISETP.LT.AND P0, PT, R11, UR41, !P0 ;  /* 0x000000290b007c0c */ /* 0x000fe2000c701270 */
[----:B------:R-:W-:Y:S01]  /*4a810*/  ULDC UR41, c[0x0][0x228] ;  /* 0x00008a0000297ab9 */ /* 0x000fe20000000800 */
[----:B------:R-:W-:Y:S01]  /*4a820*/  LOP3.LUT R156, R156, 0xf7ffffff, RZ, 0xc0, !PT ;  /* 0xf7ffffff9c9c7812 */ /* 0x000fe200078ec0ff */
[----:B------:R-:W-:Y:S01]  /*4a830*/  ULDC.64 UR32, c[0x0][0x228] ;  /* 0x00008a0000207ab9 */ /* 0x000fe20000000a00 */
[----:B------:R1:W-:Y:S02]  /*4a840*/  STL [R1+0x27c0], R172 ;  /* 0x0027c0ac01007387 */ /* 0x0003e40000100800 */
[----:B------:R-:W-:Y:S01]  /*4a850*/  @P1 LOP3.LUT R156, R156, 0x8000000, RZ, 0xfc, !PT ;  /* 0x080000009c9c1812 */ /* 0x000fe200078efcff */
[----:B-1----:R-:W-:-:S03]  /*4a860*/  VIADD R172, R172, UR40 ;  /* 0x00000028acac7c36 */ /* 0x002fc60008000000 */
[----:B------:R-:W-:Y:S02]  /*4a870*/  LOP3.LUT R156, R156, 0xfbffffff, RZ, 0xc0, !PT ;  /* 0xfbffffff9c9c7812 */ /* 0x000fe400078ec0ff */
[----:B------:R1:W-:Y:S02]  /*4a880*/  STL [R1+0x27b8], R172 ;  /* 0x0027b8ac01007387 */ /* 0x0003e40000100800 */
[----:B------:R-:W-:Y:S02]  /*4a890*/  @P0 LOP3.LUT R156, R156, 0x4000000, RZ, 0xfc, !PT ;  /* 0x040000009c9c0812 */ /* 0x000fe400078efcff */
[----:B------:R-:W4:Y:S01]  /*4a8a0*/  LDL.LU R176, [R1+0x1474] ;  /* 0x0014740001b07983 */ /* 0x000f220000300800 */
[----:B------:R-:W-:Y:S01]  /*4a8b0*/  ISETP.GE.AND P0, PT, R15, UR39, PT ;  /* 0x000000270f007c0c */ /* 0x000fe2000bf06270 */
[----:B------:R-:W-:Y:S02]  /*4a8c0*/  ULDC UR39, c[0x0][0x228] ;  /* 0x00008a0000277ab9 */ /* 0x000fe40000000800 */
[----:B------:R-:W4:Y:S01]  /*4a8d0*/  LDL.LU R177, [R1+0x147c] ;  /* 0x00147c0001b17983 */ /* 0x000f220000300800 */
[----:B-1----:R-:W-:-:S03]  /*4a8e0*/  VIADD R172, R172, UR48 ;  /* 0x00000030acac7c36 */ /* 0x002fc60008000000 */
[----:B------:R-:W4:Y:S01]  /*4a8f0*/  LDL.LU R178, [R1+0x1074] ;  /* 0x0010740001b27983 */ /* 0x000f220000300800 */
[----:B------:R-:W-:Y:S01]  /*4a900*/  ISETP.LT.AND P3, PT, R14, UR41, !P0 ;  /* 0x000000290e007c0c */ /* 0x000fe2000c761270 */
[----:B------:R-:W-:Y:S02]  /*4a910*/  ULDC.64 UR40, c[0x0][0x228] ;  /* 0x00008a0000287ab9 */ /* 0x000fe40000000a00 */
[----:B------:R1:W-:Y:S02]  /*4a920*/  STL [R1+0x27b0], R172 ;  /* 0x0027b0ac01007387 */ /* 0x0003e40000100800 */
[----:B-1----:R-:W-:-:S05]  /*4a930*/  VIADD R172, R172, UR49 ;  /* 0x00000031acac7c36 */ /* 0x002fca0008000000 */
[----:B------:R1:W-:Y:S01]  /*4a940*/  STL [R1+0x27a8], R172 ;  /* 0x0027a8ac01007387 */ /* 0x0003e20000100800 */
[----:B------:R-:W-:Y:S01]  /*4a950*/  ISETP.LT.AND P2, PT, R13, UR59, !P0 ;  /* 0x0000003b0d007c0c */ /* 0x000fe2000c741270 */
[----:B------:R-:W-:Y:S01]  /*4a960*/  ULDC UR59, c[0x0][0x228] ;  /* 0x00008a00003b7ab9 */ /* 0x000fe20000000800 */
[----:B------:R-:W-:Y:S01]  /*4a970*/  LOP3.LUT R156, R156, 0xfdffffff, RZ, 0xc0, !PT ;  /* 0xfdffffff9c9c7812 */ /* 0x000fe200078ec0ff */
[----:B-1----:R-:W-:-:S03]  /*4a980*/  VIADD R172, R172, UR50 ;  /* 0x00000032acac7c36 */ /* 0x002fc60008000000 */
[----:B------:R-:W-:Y:S02]  /*4a990*/  @P3 LOP3.LUT R156, R156, 0x2000000, RZ, 0xfc, !PT ;  /* 0x020000009c9c3812 */ /* 0x000fe400078efcff */
[----:B------:R1:W-:Y:S01]  /*4a9a0*/  STL [R1+0x27a4], R172 ;  /* 0x0027a4ac01007387 */ /* 0x0003e20000100800 */
[----:B------:R-:W-:Y:S02]  /*4a9b0*/  ISETP.LT.AND P1, PT, R12, UR39, !P0 ;  /* 0x000000270c007c0c */ /* 0x000fe4000c721270 */
[----:B------:R-:W-:Y:S01]  /*4a9c0*/  LOP3.LUT R156, R156, 0xfeffffff, RZ, 0xc0, !PT ;  /* 0xfeffffff9c9c7812 */ /* 0x000fe200078ec0ff */
[----:B-1----:R-:W-:-:S05]  /*4a9d0*/  VIADD R172, R172, UR51 ;  /* 0x00000033acac7c36 */ /* 0x002fca0008000000 */
[----:B------:R1:W-:Y:S01]  /*4a9e0*/  STL [R1+0x279c], R172 ;  /* 0x00279cac01007387 */ /* 0x0003e20000100800 */
[----:B------:R-:W-:Y:S01]  /*4a9f0*/  @P2 LOP3.LUT R156, R156, 0x1000000, RZ, 0xfc, !PT ;  /* 0x010000009c9c2812 */ /* 0x000fe200078efcff */
[----:B-1----:R-:W-:Y:S01]  /*4aa00*/  VIADD R172, R172, UR52 ;  /* 0x00000034acac7c36 */ /* 0x002fe20008000000 */
[----:B------:R-:W-:Y:S01]  /*4aa10*/  ISETP.LT.AND P0, PT, R11, UR38, !P0 ;  /* 0x000000260b007c0c */ /* 0x000fe2000c701270 */
[----:B------:R-:W-:-:S03]  /*4aa20*/  ULDC.64 UR38, c[0x0][0x228] ;  /* 0x00008a0000267ab9 */ /* 0x000fc60000000a00 */
[----:B------:R1:W-:Y:S01]  /*4aa30*/  STL [R1+0x2794], R172 ;  /* 0x002794ac01007387 */ /* 0x0003e20000100800 */
[----:B------:R-:W-:Y:S01]  /*4aa40*/  LOP3.LUT R156, R156, 0xff7fffff, RZ, 0xc0, !PT ;  /* 0xff7fffff9c9c7812 */ /* 0x000fe200078ec0ff */
[----:B-1----:R-:W-:-:S03]  /*4aa50*/  VIADD R172, R172, UR53 ;  /* 0x00000035acac7c36 */ /* 0x002fc60008000000 */
[----:B------:R-:W-:Y:S01]  /*4aa60*/  @P1 LOP3.LUT R156, R156, 0x800000, RZ, 0xfc, !PT ;  /* 0x008000009c9c1812 */ /* 0x000fe200078efcff */
[----:B------:R-:W-:Y:S01]  /*4aa70*/  VIADD R173, R172, UR54 ;  /* 0x00000036acad7c36 */ /* 0x000fe20008000000 */
[----:B------:R1:W-:Y:S02]  /*4aa80*/  STL [R1+0x2790], R172 ;  /* 0x002790ac01007387 */ /* 0x0003e40000100800 */
[----:B------:R-:W-:Y:S02]  /*4aa90*/  LOP3.LUT R156, R156, 0xffbfffff, RZ, 0xc0, !PT ;  /* 0xffbfffff9c9c7812 */ /* 0x000fe400078ec0ff */
[----:B------:R2:W-:Y:S02]  /*4aaa0*/  STL [R1+0x2788], R173 ;  /* 0x002788ad01007387 */ /* 0x0005e40000100800 */
[----:B------:R-:W-:Y:S02]  /*4aab0*/  @P0 LOP3.LUT R156, R156, 0x400000, RZ, 0xfc, !PT ;  /* 0x004000009c9c0812 */ /* 0x000fe400078efcff */
[----:B-1----:R-:W3:Y:S01]  /*4aac0*/  LDL.LU R172, [R1+0x266c] ;  /* 0x00266c0001ac7983 */ /* 0x002ee20000300800 */
[----:B------:R-:W-:-:S04]  /*4aad0*/  ISETP.GE.AND P0, PT, R251, UR27, PT ;  /* 0x0000001bfb007c0c */ /* 0x000fc8000bf06270 */
[----:B------:R-:W-:Y:S02]  /*4aae0*/  ISETP.LT.AND P1, PT, R14, UR26, !P0 ;  /* 0x0000001a0e007c0c */ /* 0x000fe4000c721270 */
[----:B------:R-:W-:Y:S02]  /*4aaf0*/  ISETP.LT.AND P3, PT, R13, UR59, !P0 ;  /* 0x0000003b0d007c0c */ /* 0x000fe4000c761270 */
[----:B------:R-:W-:Y:S02]  /*4ab00*/  LOP3.LUT R156, R156, 0xffdfffff, RZ, 0xc0, !PT ;  /* 0xffdfffff9c9c7812 */ /* 0x000fe400078ec0ff */
[----:B------:R-:W-:-:S07]  /*4ab10*/  ISETP.LT.AND P2, PT, R12, UR61, !P0 ;  /* 0x0000003d0c007c0c */ /* 0x000fce000c741270 */
[----:B------:R-:W-:-:S04]  /*4ab20*/  @P1 LOP3.LUT R156, R156, 0x200000, RZ, 0xfc, !PT ;  /* 0x002000009c9c1812 */ /* 0x000fc800078efcff */
[----:B------:R-:W-:-:S04]  /*4ab30*/  LOP3.LUT R156, R156, 0xffefffff, RZ, 0xc0, !PT ;  /* 0xffefffff9c9c7812 */ /* 0x000fc800078ec0ff */
[----:B------:R-:W-:Y:S02]  /*4ab40*/  @P3 LOP3.LUT R156, R156, 0x100000, RZ, 0xfc, !PT ;  /* 0x001000009c9c3812 */ /* 0x000fe400078efcff */
[----:B------:R-:W-:Y:S02]  /*4ab50*/  ISETP.LT.AND P1, PT, R11, UR60, !P0 ;  /* 0x0000003c0b007c0c */ /* 0x000fe4000c721270 */
[----:B------:R-:W-:Y:S01]  /*4ab60*/  LOP3.LUT R156, R156, 0xfff7ffff, RZ, 0xc0, !PT ;  /* 0xfff7ffff9c9c7812 */ /* 0x000fe200078ec0ff */
[----:B------:R-:W-:-:S03]  /*4ab70*/  VIADD R251, R10, 0x101 ;  /* 0x000001010afb7836 */ /* 0x000fc60000000000 */
[----:B------:R-:W-:Y:S02]  /*4ab80*/  @P2 LOP3.LUT R156, R156, 0x80000, RZ, 0xfc, !PT ;  /* 0x000800009c9c2812 */ /* 0x000fe400078efcff */
[----:B------:R-:W-:Y:S02]  /*4ab90*/  ISETP.GE.AND P0, PT, R251, UR33, PT ;  /* 0x00000021fb007c0c */ /* 0x000fe4000bf06270 */
[----:B------:R-:W-:-:S04]  /*4aba0*/  LOP3.LUT R156, R156, 0xfffbffff, RZ, 0xc0, !PT ;  /* 0xfffbffff9c9c7812 */ /* 0x000fc800078ec0ff */
[----:B------:R-:W-:Y:S02]  /*4abb0*/  @P1 LOP3.LUT R156, R156, 0x40000, RZ, 0xfc, !PT ;  /* 0x000400009c9c1812 */ /* 0x000fe400078efcff */
        /* <DEDUP_REMOVED lines=58> */
[----:B------:R-:W-:-:S09]  /*4af60*/  ISETP.LT.AND P2, PT, R12, UR42, !P0 ;  /* 0x0000002a0c007c0c */ /* 0x000fd2000c741270 */
        /* <DEDUP_REMOVED lines=15> */
[----:B------:R-:W-:Y:S01]  /*4b060*/  LOP3.LUT R155, R155, 0xfbffffff, RZ, 0xc0, !PT ;  /* 0xfbffffff9b9b7812 */ /* 0x000fe200078ec0ff */
[----:B------:R-:W-:-:S03]  /*4b070*/  VIADD R251, R10, 0xfb ;  /* 0x000000fb0afb7836 */ /* 0x000fc60000000000 */
[----:B------:R-:W-:Y:S02]  /*4b080*/  @P3 LOP3.LUT R155, R155, 0x4000000, RZ, 0xfc, !PT ;  /* 0x040000009b9b3812 */ /* 0x000fe400078efcff */
[----:B------:R-:W-:Y:S02]  /*4b090*/  ISETP.LT.AND P1, PT, R11, UR29, !P0 ;  /* 0x0000001d0b007c0c */ /* 0x000fe4000c721270 */
[----:B------:R-:W-:Y:S02]  /*4b0a0*/  LOP3.LUT R155, R155, 0xfdffffff, RZ, 0xc0, !PT ;  /* 0xfdffffff9b9b7812 */ /* 0x000fe400078ec0ff */
[----:B------:R-:W-:Y:S02]  /*4b0b0*/  ISETP.GE.AND P0, PT, R251, UR31, PT ;  /* 0x0000001ffb007c0c */ /* 0x000fe4000bf06270 */
[----:B------:R-:W-:Y:S02]  /*4b0c0*/  @P2 LOP3.LUT R155, R155, 0x2000000, RZ, 0xfc, !PT ;  /* 0x020000009b9b2812 */ /* 0x000fe400078efcff */
[----:B------:R-:W-:-:S02]  /*4b0d0*/  ISETP.LT.AND P3, PT, R14, UR44, !P0 ;  /* 0x0000002c0e007c0c */ /* 0x000fc4000c761270 */
[----:B------:R-:W-:-:S04]  /*4b0e0*/  LOP3.LUT R155, R155, 0xfeffffff, RZ, 0xc0, !PT ;  /* 0xfeffffff9b9b7812 */ /* 0x000fc800078ec0ff */
[----:B------:R-:W-:Y:S02]  /*4b0f0*/  @P1 LOP3.LUT R155, R155, 0x1000000, RZ, 0xfc, !PT ;  /* 0x010000009b9b1812 */ /* 0x000fe400078efcff */
[----:B------:R-:W-:Y:S02]  /*4b100*/  ISETP.LT.AND P2, PT, R13, UR45, !P0 ;  /* 0x0000002d0d007c0c */ /* 0x000fe4000c741270 */
[----:B------:R-:W-:-:S04]  /*4b110*/  LOP3.LUT R155, R155, 0xff7fffff, RZ, 0xc0, !PT ;  /* 0xff7fffff9b9b7812 */ /* 0x000fc800078ec0ff */
[----:B------:R-:W-:Y:S02]  /*4b120*/  @P3 LOP3.LUT R155, R155, 0x800000, RZ, 0xfc, !PT ;  /* 0x008000009b9b3812 */ /* 0x000fe400078efcff */
[----:B------:R-:W-:Y:S02]  /*4b130*/  ISETP.LT.AND P1, PT, R12, UR46, !P0 ;  /* 0x0000002e0c007c0c */ /* 0x000fe4000c721270 */
[----:B------:R-:W-:-:S04]  /*4b140*/  LOP3.LUT R155, R155, 0xffbfffff, RZ, 0xc0, !PT ;  /* 0xffbfffff9b9b7812 */ /* 0x000fc800078ec0ff */
[----:B------:R-:W-:Y:S01]  /*4b150*/  @P2 LOP3.LUT R155, R155, 0x400000, RZ, 0xfc, !PT ;  /* 0x004000009b9b2812 */ /* 0x000fe200078efcff */
[----:B--2---:R-:W-:-:S03]  /*4b160*/  VIADD R173, R173, UR55 ;  /* 0x00000037adad7c36 */ /* 0x004fc60008000000 */
[----:B------:R-:W-:Y:S02]  /*4b170*/  LOP3.LUT R155, R155, 0xffdfffff, RZ, 0xc0, !PT ;  /* 0xffdfffff9b9b7812 */ /* 0x000fe400078ec0ff */
[----:B------:R-:W-:Y:S02]  /*4b180*/  ISETP.LT.AND P0, PT, R11, UR47, !P0 ;  /* 0x0000002f0b007c0c */ /* 0x000fe4000c701270 */
[----:B------:R-:W-:Y:S02]  /*4b190*/  @P1 LOP3.LUT R155, R155, 0x200000, RZ, 0xfc, !PT ;  /* 0x002000009b9b1812 */ /* 0x000fe400078efcff */
[----:B---3--:R-:W-:Y:S01]  /*4b1a0*/  ISETP.GE.AND P1, PT, R250, R172, PT ;  /* 0x000000acfa00720c */ /* 0x008fe20003f26270 */
[----:B------:R1:W-:Y:S03]  /*4b1b0*/  STL [R1+0x2780], R173 ;  /* 0x002780ad01007387 */ /* 0x0003e60000100800 */
[----:B------:R-:W-:Y:S01]  /*4b1c0*/  ISETP.LT.AND P2, PT, R12, UR8, !P1 ;  /* 0x000000080c007c0c */ /* 0x000fe2000cf41270 */
[----:B------:R-:W-:Y:S01]  /*4b1d0*/  VIADD R251, R10, 0xfa ;  /* 0x000000fa0afb7836 */ /* 0x000fe20000000000 */
[----:B------:R-:W-:Y:S01]  /*4b1e0*/  LOP3.LUT R155, R155, 0xffefffff, RZ, 0xc0, !PT ;  /* 0xffefffff9b9b7812 */ /* 0x000fe200078ec0ff */
[----:B-1----:R-:W-:-:S03]  /*4b1f0*/  VIADD R173, R173, UR56 ;  /* 0x00000038adad7c36 */ /* 0x002fc60008000000 */
[----:B------:R-:W-:Y:S02]  /*4b200*/  @P0 LOP3.LUT R155, R155, 0x100000, RZ, 0xfc, !PT ;  /* 0x001000009b9b0812 */ /* 0x000fe400078efcff */
[----:B------:R1:W-:Y:S01]  /*4b210*/  STL [R1+0x277c], R173 ;  /* 0x00277cad01007387 */ /* 0x0003e20000100800 */
[----:B------:R-:W-:Y:S02]  /*4b220*/  LOP3.LUT R156, R156, 0xfffeffff, RZ, 0xc0, !PT ;  /* 0xfffeffff9c9c7812 */ /* 0x000fe400078ec0ff */
[----:B------:R-:W-:Y:S01]  /*4b230*/  ISETP.GE.AND P0, PT, R251, UR41, PT ;  /* 0x00000029fb007c0c */ /* 0x000fe2000bf06270 */
[----:B------:R-:W-:Y:S01]  /*4b240*/  STL.64 [R1+0xc60], R180 ;  /* 0x000c60b401007387 */ /* 0x000fe20000100a00 */
[----:B-1----:R-:W-:-:S03]  /*4b250*/  VIADD R173, R173, UR57 ;  /* 0x00000039adad7c36 */ /* 0x002fc60008000000 */
[----:B------:R1:W-:Y:S01]  /*4b260*/  STL.64 [R1+0xc68], R182 ;  /* 0x000c68b601007387 */ /* 0x0003e20000100a00 */
[----:B------:R-:W-:-:S03]  /*4b270*/  LOP3.LUT R153, R153, 0xfffffffb, RZ, 0xc0, !PT ;  /* 0xfffffffb99997812 */ /* 0x000fc600078ec0ff */
[----:B------:R-:W-:Y:S01]  /*4b280*/  STL [R1+0x2878], R173 ;  /* 0x002878ad01007387 */ /* 0x000fe20000100800 */
[----:B------:R-:W-:Y:S02]  /*4b290*/  @P2 LOP3.LUT R156, R156, 0x10000, RZ, 0xfc, !PT ;  /* 0x000100009c9c2812 */ /* 0x000fe400078efcff */
[----:B------:R-:W-:Y:S02]  /*4b2a0*/  ISETP.LT.AND P2, PT, R14, UR40, !P0 ;  /* 0x000000280e007c0c */ /* 0x000fe4000c741270 */
[----:B------:R-:W-:Y:S02]  /*4b2b0*/  @P1 LOP3.LUT R153, R153, 0x4, RZ, 0xfc, !PT ;  /* 0x0000000499991812 */ /* 0x000fe400078efcff */
[----:B------:R-:W-:Y:S02]  /*4b2c0*/  ISETP.LT.AND P3, PT, R11, UR36, !P1 ;  /* 0x000000240b007c0c */ /* 0x000fe4000cf61270 */
[----:B------:R-:W-:Y:S02]  /*4b2d0*/  ISETP.LT.AND P1, PT, R13, UR58, !P0 ;  /* 0x0000003a0d007c0c */ /* 0x000fe4000c721270 */
[----:B------:R-:W-:-:S04]  /*4b2e0*/  LOP3.LUT R155, R155, 0xfffbffff, RZ, 0xc0, !PT ;  /* 0xfffbffff9b9b7812 */ /* 0x000fc800078ec0ff */
[----:B------:R-:W-:Y:S02]  /*4b2f0*/  LOP3.LUT R155, R155, 0xfff7ffff, RZ, 0xc0, !PT ;  /* 0xfff7ffff9b9b7812 */ /* 0x000fe400078ec0ff */
[----:B------:R-:W-:Y:S02]  /*4b300*/  LOP3.LUT R156, R156, 0xfffff7ff, RZ, 0xc0, !PT ;  /* 0xfffff7ff9c9c7812 */ /* 0x000fe400078ec0ff */
[----:B------:R-:W-:Y:S02]  /*4b310*/  @P2 LOP3.LUT R155, R155, 0x80000, RZ, 0xfc, !PT ;  /* 0x000800009b9b2812 */ /* 0x000fe400078efcff */
[----:B------:R-:W-:Y:S02]  /*4b320*/  ISETP.GE.AND P4, PT, R11, UR4, PT ;  /* 0x000000040b007c0c */ /* 0x000fe4000bf86270 */
[----:B------:R-:W-:Y:S02]  /*4b330*/  @P3 LOP3.LUT R156, R156, 0x800, RZ, 0xfc, !PT ;  /* 0x000008009c9c3812 */ /* 0x000fe400078efcff */
[----:B------:R-:W-:Y:S01]  /*4b340*/  @P1 LOP3.LUT R155, R155, 0x40000, RZ, 0xfc, !PT ;  /* 0x000400009b9b1812 */ /* 0x000fe200078efcff */
[----:B------:R2:W-:Y:S01]  /*4b350*/  STL [R1+0x28e4], R88 ;  /* 0x0028e45801007387 */ /* 0x0005e20000100800 */
[----:B-1----:R-:W-:Y:S01]  /*4b360*/  IMAD.MOV.U32 R182, RZ, RZ, R32 ;  /* 0x000000ffffb67224 */ /* 0x002fe200078e0020 */
[----:B------:R-:W-:Y:S01]  /*4b370*/  ULDC UR8, c[0x0][0x228] ;  /* 0x00008a0000087ab9 */ /* 0x000fe20000000800 */
[----:B------:R-:W-:Y:S01]  /*4b380*/  IMAD.MOV.U32 R183, RZ, RZ, R34 ;  /* 0x000000ffffb77224 */ /* 0x000fe200078e0022 */
        /* <DEDUP_REMOVED lines=73> */
[----:B------:R-:W-:-:S03]  /*4b820*/  ULDC UR14, c[0x0][0x228] ;  /* 0x00008a00000e7ab9 */ /* 0x000fc60000000800 */
[----:B------:R-:W-:Y:S04]  /*4b830*/  STL [R1+0x2894], R6 ;  /* 0x0028940601007387 */ /* 0x000fe80000100800 */
[----:B------:R-:W-:Y:S04]  /*4b840*/  STL [R1+0x2890], R5 ;  /* 0x0028900501007387 */ /* 0x000fe80000100800 */
[----:B------:R-:W-:Y:S04]  /*4b850*/  STL [R1+0x288c], R4 ;  /* 0x00288c0401007387 */ /* 0x000fe80000100800 */
[----:B------:R-:W-:Y:S04]  /*4b860*/  STL [R1+0x2888], R3 ;  /* 0x0028880301007387 */ /* 0x000fe80000100800 */
[----:B------:R-:W-:Y:S04]  /*4b870*/  STL [R1+0x2884], R2 ;  /* 0x0028840201007387 */ /* 0x000fe80000100800 */
[----:B------:R-:W4:Y:S01]  /*4b880*/  LDL.LU R179, [R1+0x107c] ;  /* 0x00107c0001b37983 */ /* 0x000f220000300800 */
[----:B------:R-:W-:Y:S01]  /*4b890*/  LOP3.LUT R155, R155, 0xfffdffff, RZ, 0xc0, !PT ;  /* 0xfffdffff9b9b7812 */ /* 0x000fe200078ec0ff */
[----:B--2---:R-:W-:-:S02]  /*4b8a0*/  VIADD R88, R10, 0xf9 ;  /* 0x000000f90a587836 */ /* 0x004fc40000000000 */
[----:B------:R-:W2:Y:S04]  /*4b8b0*/  LDL.LU R172, [R1+0xc74] ;  /* 0x000c740001ac7983 */ /* 0x000ea80000300800 */
[----:B------:R-:W2:Y:S04]  /*4b8c0*/  LDL.LU R173, [R1+0xc7c] ;  /* 0x000c7c0001ad7983 */ /* 0x000ea80000300800 */
[----:B------:R-:W2:Y:S04]  /*4b8d0*/  LDL.LU R174, [R1+0x874] ;  /* 0x0008740001ae7983 */ /* 0x000ea80000300800 */
[----:B------:R-:W2:Y:S04]  /*4b8e0*/  LDL.LU R175, [R1+0x87c] ;  /* 0x00087c0001af7983 */ /* 0x000ea80000300800 */
[----:B----4-:R1:W-:Y:S01]  /*4b8f0*/  STSM.16.M88.4 [R0], R176 ;  /* 0x000000b000007844 */ /* 0x0103e20000000200 */
[----:B------:R-:W-:Y:S06]  /*4b900*/  BAR.SYNC.DEFER_BLOCKING 0x0 ;  /* 0x0000000000007b1d */ /* 0x000fec0000010000 */
[----:B-1----:R-:W3:Y:S04]  /*4b910*/  LDL.LU R176, [R1+0x474] ;  /* 0x0004740001b07983 */ /* 0x002ee80000300800 */
[----:B------:R-:W1:Y:S01]  /*4b920*/  LDS.128 R4, [R152] ;  /* 0x0000000098047984 */ /* 0x000e620000000c00 */
[----:B------:R-:W-:Y:S06]  /*4b930*/  BAR.SYNC.DEFER_BLOCKING 0x0 ;  /* 0x0000000000007b1d */ /* 0x000fec0000010000 */
[----:B--2---:R2:W-:Y:S04]  /*4b940*/  STSM.16.M88.4 [R0], R172 ;  /* 0x000000ac00007844 */ /* 0x0045e80000000200 */
[----:B-1----:R-:W-:Y:S04]  /*4b950*/  STL.64 [R1+0x860], R4 ;  /* 0x0008600401007387 */ /* 0x002fe80000100a00 */
[----:B------:R-:W-:Y:S01]  /*4b960*/  STL.64 [R1+0x868], R6 ;  /* 0x0008680601007387 */ /* 0x000fe20000100a00 */
[----:B------:R-:W-:Y:S06]  /*4b970*/  BAR.SYNC.DEFER_BLOCKING 0x0 ;  /* 0x0000000000007b1d */ /* 0x000fec0000010000 */
[----:B------:R-:W3:Y:S04]  /*4b980*/  LDL.LU R177, [R1+0x47c] ;  /* 0x00047c0001b17983 */ /* 0x000ee80000300800 */
[----:B------:R-:W3:Y:S04]  /*4b990*/  LDL.LU R178, [R1+0x74] ;  /* 0x0000740001b27983 */ /* 0x000ee80000300800 */
[----:B------:R-:W3:Y:S04]  /*4b9a0*/  LDL.LU R179, [R1+0x7c] ;  /* 0x00007c0001b37983 */ /* 0x000ee80000300800 */
[----:B--2---:R-:W2:Y:S04]  /*4b9b0*/  LDL.LU R172, [R1+0x1c80] ;  /* 0x001c800001ac7983 */ /* 0x004ea80000300800 */
[----:B------:R-:W1:Y:S01]  /*4b9c0*/  LDS.128 R4, [R152] ;  /* 0x0000000098047984 */ /* 0x000e620000000c00 */
[----:B------:R-:W-:Y:S06]  /*4b9d0*/  BAR.SYNC.DEFER_BLOCKING 0x0 ;  /* 0x0000000000007b1d */ /* 0x000fec0000010000 */
[----:B-1----:R-:W-:Y:S04]  /*4b9e0*/  STL.64 [R1+0x470], R4 ;  /* 0x0004700401007387 */ /* 0x002fe80000100a00 */
[----:B------:R-:W-:Y:S04]  /*4b9f0*/  STL.64 [R1+0x478], R6 ;  /* 0x0004780601007387 */ /* 0x000fe80000100a00 */
[----:B------:R-:W2:Y:S04]  /*4ba00*/  LDL.LU R173, [R1+0x1c88] ;  /* 0x001c880001ad7983 */ /* 0x000ea80000300800 */
[----:B------:R-:W2:Y:S04]  /*4ba10*/  LDL.LU R174, [R1+0x1880] ;  /* 0x0018800001ae7983 */ /* 0x000ea80000300800 */
[----:B------:R-:W2:Y:S04]  /*4ba20*/  LDL.LU R175, [R1+0x1888] ;  /* 0x0018880001af7983 */ /* 0x000ea80000300800 */
[----:B---3--:R1:W-:Y:S01]  /*4ba30*/  STSM.16.M88.4 [R0], R176 ;  /* 0x000000b000007844 */ /* 0x0083e20000000200 */
        /* <DEDUP_REMOVED lines=1949> */
[----:B--2---:R-:W2:Y:S04]  /*53410*/  LDL.LU R172, [R1+0x1a04] ;  /* 0x001a040001ac7983 */ /* 0x004ea80000300800 */
[----:B------:R-:W1:Y:S04]  /*53420*/  LDS.128 R4, [R152] ;  /* 0x0000000098047984 */ /* 0x000e680000000c00 */
[----:B-1----:R-:W-:Y:S04]  /*53430*/  STL.64 [R1+0x15f0], R4 ;  /* 0x0015f00401007387 */ /* 0x002fe80000100a00 */
[----:B------:R-:W-:Y:S04]  /*53440*/  STL.64 [R1+0x15f8], R6 ;  /* 0x0015f80601007387 */ /* 0x000fe80000100a00 */
[----:B------:R-:W2:Y:S04]  /*53450*/  LDL.LU R173, [R1+0x1a0c] ;  /* 0x001a0c0001ad7983 */ /* 0x000ea80000300800 */
[----:B------:R-:W2:Y:S04]  /*53460*/  LDL.LU R174, [R1+0x1604] ;  /* 0x0016040001ae7983 */ /* 0x000ea80000300800 */
[----:B------:R-:W2:Y:S01]  /*53470*/  LDL.LU R175, [R1+0x160c] ;  /* 0x00160c0001af7983 */ /* 0x000ea20000300800 */
[----:B------:R-:W-:Y:S01]  /*53480*/  BAR.SYNC.DEFER_BLOCKING 0x0 ;  /* 0x0000000000007b1d */ /* 0x000fe20000010000 */
[----:B------:R-:W-:-:S02]  /*53490*/  IMAD.MOV.U32 R178, RZ, RZ, R24 ;  /* 0x000000ffffb27224 */ /* 0x000fc400078e0018 */
[----:B------:R-:W-:-:S05]  /*534a0*/  IMAD.MOV.U32 R179, RZ, RZ, R26 ;  /* 0x000000ffffb37224 */ /* 0x000fca00078e001a */
        /* <DEDUP_REMOVED lines=140> */
[----:B------:R-:W4:Y:S04]  /*53d70*/  LDL.LU R180, [R1+0x220] ;  /* 0x0002200001b47983 */ /* 0x000f280000300800 */
[----:B---3--:R-:W-:Y:S01]  /*53d80*/  STSM.16.M88.4 [R0], R176 ;  /* 0x000000b000007844 */ /* 0x008fe20000000200 */
[----:B------:R-:W-:Y:S06]  /*53d90*/  BAR.SYNC.DEFER_BLOCKING 0x0 ;  /* 0x0000000000007b1d */ /* 0x000fec0000010000 */
[----:B------:R-:W1:Y:S02]  /*53da0*/  LDS.128 R4, [R152] ;  /* 0x0000000098047984 */ /* 0x000e640000000c00 */
[----:B------:R-:W-:Y:S06]  /*53db0*/  BAR.SYNC.DEFER_BLOCKING 0x0 ;  /* 0x0000000000007b1d */ /* 0x000fec0000010000 */
[----:B--2---:R-:W-:Y:S04]  /*53dc0*/  STSM.16.M88.4 [R0], R172 ;  /* 0x000000ac00007844 */ /* 0x004fe80000000200 */
[----:B-1----:R-:W-:Y:S04]  /*53dd0*/  STL.64 [R1+0x1a10], R4 ;  /* 0x001a100401007387 */ /* 0x002fe80000100a00 */
[----:B------:R-:W-:Y:S01]  /*53de0*/  STL.64 [R1+0x1a18], R6 ;  /* 0x001a180601007387 */ /* 0x000fe20000100a00 */
[----:B------:R-:W-:Y:S06]  /*53df0*/  BAR.SYNC.DEFER_BLOCKING 0x0 ;  /* 0x0000000000007b1d */ /* 0x000fec0000010000 */
[----:B------:R-:W4:Y:S04]  /*53e00*/  LDL.LU R181, [R1+0x228] ;  /* 0x0002280001b57983 */ /* 0x000f280000300800 */
[----:B------:R-:W2:Y:S04]  /*53e10*/  LDL.LU R176, [R1+0x1a24] ;  /* 0x001a240001b07983 */ /* 0x000ea80000300800 */
[----:B------:R-:W1:Y:S01]  /*53e20*/  LDS.128 R4, [R152] ;  /* 0x0000000098047984 */ /* 0x000e620000000c00 */
[----:B------:R-:W-:Y:S06]  /*53e30*/  BAR.SYNC.DEFER_BLOCKING 0x0 ;  /* 0x0000000000007b1d */ /* 0x000fec0000010000 */
[----:B-1----:R-:W-:Y:S04]  /*53e40*/  STL.64 [R1+0x1610], R4 ;  /* 0x0016100401007387 */ /* 0x002fe80000100a00 */
[----:B------:R-:W-:Y:S04]  /*53e50*/  STL.64 [R1+0x1618], R6 ;  /* 0x0016180601007387 */ /* 0x000fe80000100a00 */
[----:B------:R-:W2:Y:S04]  /*53e60*/  LDL.LU R177, [R1+0x1a2c] ;  /* 0x001a2c0001b17983 */ /* 0x000ea80000300800 */
[----:B------:R-:W2:Y:S04]  /*53e70*/  LDL.LU R178, [R1+0x1624] ;  /* 0x0016240001b27983 */ /* 0x000ea80000300800 */
[----:B------:R-:W2:Y:S04]  /*53e80*/  LDL.LU R179, [R1+0x162c] ;  /* 0x00162c0001b37983 */ /* 0x000ea80000300800 */
[----:B------:R-:W3:Y:S04]  /*53e90*/  LDL.LU R172, [R1+0x1224] ;  /* 0x0012240001ac7983 */ /* 0x000ee80000300800 */
[----:B----4-:R-:W-:Y:S01]  /*53ea0*/  STSM.16.M88.4 [R0], R180 ;  /* 0x000000b400007844 */ /* 0x010fe20000000200 */
[----:B------:R-:W-:Y:S06]  /*53eb0*/  BAR.SYNC.DEFER_BLOCKING 0x0 ;  /* 0x0000000000007b1d */ /* 0x000fec0000010000 */
[----:B------:R-:W1:Y:S02]  /*53ec0*/  LDS.128 R4, [R152] ;  /* 0x0000000098047984 */ /* 0x000e640000000c00 */
        /* <DEDUP_REMOVED lines=21> */
[----:B--2---:R-:W-:Y:S04]  /*54020*/  STSM.16.M88.4 [R0], R176 ;  /* 0x000000b000007844 */ /* 0x004fe80000000200 */
[----:B-1----:R-:W-:Y:S04]  /*54030*/  STL.64 [R1+0xa20], R4 ;  /* 0x000a200401007387 */ /* 0x002fe80000100a00 */
[----:B------:R-:W-:Y:S01]  /*54040*/  STL.64 [R1+0xa28], R6 ;  /* 0x000a280601007387 */ /* 0x000fe20000100a00 */
[----:B------:R-:W-:Y:S06]  /*54050*/  BAR.SYNC.DEFER_BLOCKING 0x0 ;  /* 0x0000000000007b1d */ /* 0x000fec0000010000 */
[----:B------:R-:W3:Y:S01]  /*54060*/  LDL.LU R173, [R1+0x22c] ;  /* 0x00022c0001ad7983 */ /* 0x000ee20000300800 */
[----:B------:R-:W-:-:S03]  /*54070*/  IMAD.MOV.U32 R174, RZ, RZ, R33 ;  /* 0x000000ffffae7224 */ /* 0x000fc600078e0021 */
[----:B------:R-:W2:Y:S04]  /*54080*/  LDL.LU R32, [R1+0x1a30] ;  /* 0x001a300001207983 */ /* 0x000ea80000300800 */
[----:B------:R-:W1:Y:S01]  /*54090*/  LDS.128 R4, [R152] ;  /* 0x0000000098047984 */ /* 0x000e620000000c00 */
[----:B------:R-:W-:Y:S01]  /*540a0*/  IMAD.MOV.U32 R175, RZ, RZ, R35 ;  /* 0x000000ffffaf7224 */ /* 0x000fe200078e0023 */
        /* <DEDUP_REMOVED lines=85> */
[----:B------:R-:W-:-:S03]  /*54600*/  IMAD.MOV.U32 R175, RZ, RZ, R39 ;  /* 0x000000ffffaf7224 */ /* 0x000fc600078e0027 */
[----:B------:R-:W4:Y:S04]  /*54610*/  LDL.LU R36, [R1+0x1240] ;  /* 0x0012400001247983 */ /* 0x000f280000300800 */
[----:B---3--:R-:W-:Y:S01]  /*54620*/  STSM.16.M88.4 [R0], R172 ;  /* 0x000000ac00007844 */ /* 0x008fe20000000200 */
[----:B------:R-:W-:Y:S06]  /*54630*/  BAR.SYNC.DEFER_BLOCKING 0x0 ;  /* 0x0000000000007b1d */ /* 0x000fec0000010000 */
[----:B------:R-:W1:Y:S02]  /*54640*/  LDS.128 R4, [R152] ;  /* 0x0000000098047984 */ /* 0x000e640000000c00 */
[----:B------:R-:W-:Y:S06]  /*54650*/  BAR.SYNC.DEFER_BLOCKING 0x0 ;  /* 0x0000000000007b1d */ /* 0x000fec0000010000 */
[----:B--2---:R2:W-:Y:S04]  /*54660*/  STSM.16.M88.4 [R0], R32 ;  /* 0x0000002000007844 */ /* 0x0045e80000000200 */
[----:B-1----:R-:W-:Y:S04]  /*54670*/  STL.64 [R1+0x630], R4 ;  /* 0x0006300401007387 */ /* 0x002fe80000100a00 */
[----:B------:R-:W-:Y:S01]  /*54680*/  STL.64 [R1+0x638], R6 ;  /* 0x0006380601007387 */ /* 0x000fe20000100a00 */
[----:B------:R-:W-:Y:S06]  /*54690*/  BAR.SYNC.DEFER_BLOCKING 0x0 ;  /* 0x0000000000007b1d */ /* 0x000fec0000010000 */
[----:B------:R-:W4:Y:S04]  /*546a0*/  LDL.LU R37, [R1+0x1248] ;  /* 0x0012480001257983 */ /* 0x000f280000300800 */
[----:B------:R-:W4:Y:S04]  /*546b0*/  LDL.LU R38, [R1+0xe40] ;  /* 0x000e400001267983 */ /* 0x000f280000300800 */
[----:B------:R-:W4:Y:S04]  /*546c0*/  LDL.LU R39, [R1+0xe48] ;  /* 0x000e480001277983 */ /* 0x000f280000300800 */
        /* <DEDUP_REMOVED lines=587> */
[----:B------:R-:W-:Y:S01]  /*56b80*/  IMAD.MOV.U32 R43, RZ, RZ, R70 ;  /* 0x000000ffff2b7224 */ /* 0x000fe200078e0046 */
[----:B------:R-:W-:Y:S02]  /*56b90*/  ISETP.LT.AND P1, PT, R12, UR8, !P0 ;  /* 0x000000080c007c0c */ /* 0x000fe4000c721270 */
[----:B------:R-:W-:Y:S01]  /*56ba0*/  ISETP.LT.AND P0, PT, R11, UR9, !P0 ;  /* 0x000000090b007c0c */ /* 0x000fe2000c701270 */
[----:B------:R-:W-:Y:S01]  /*56bb0*/  ULDC.64 UR8, c[0x0][0x228] ;  /* 0x00008a0000087ab9 */ /* 0x000fe20000000a00 */
[----:B------:R-:W3:Y:S09]  /*56bc0*/  LDL.LU R32, [R1+0x12b4] ;  /* 0x0012b40001207983 */ /* 0x000ef20000300800 */
[----:B------:R-:W-:-:S04]  /*56bd0*/  @P1 LOP3.LUT R155, R155, 0x20000, RZ, 0xfc, !PT ;  /* 0x000200009b9b1812 */ /* 0x000fc800078efcff */
[----:B------:R-:W-:-:S04]  /*56be0*/  LOP3.LUT R155, R155, 0xfffeffff, RZ, 0xc0, !PT ;  /* 0xfffeffff9b9b7812 */ /* 0x000fc800078ec0ff */
[----:B------:R-:W-:Y:S02]  /*56bf0*/  @P0 LOP3.LUT R155, R155, 0x10000, RZ, 0xfc, !PT ;  /* 0x000100009b9b0812 */ /* 0x000fe400078efcff */
[----:B------:R-:W-:-:S04]  /*56c00*/  ISETP.GE.AND P0, PT, R88, UR9, PT ;  /* 0x0000000958007c0c */ /* 0x000fc8000bf06270 */
[----:B------:R-:W-:Y:S01]  /*56c10*/  ISETP.LT.AND P3, PT, R14, UR8, !P0 ;  /* 0x000000080e007c0c */ /* 0x000fe2000c761270 */
[C---:B------:R-:W-:Y:S01]  /*56c20*/  VIADD R87, R10.reuse, 0xf8 ;  /* 0x000000f80a577836 */ /* 0x040fe20000000000 */
[----:B------:R-:W-:Y:S01]  /*56c30*/  ISETP.LT.AND P2, PT, R13, UR12, !P0 ;  /* 0x0000000c0d007c0c */ /* 0x000fe2000c741270 */
[----:B------:R-:W-:Y:S01]  /*56c40*/  VIADD R86, R10, 0xf7 ;  /* 0x000000f70a567836 */ /* 0x000fe20000000000 */
[----:B------:R-:W-:Y:S01]  /*56c50*/  LOP3.LUT R155, R155, 0xffff7fff, RZ, 0xc0, !PT ;  /* 0xffff7fff9b9b7812 */ /* 0x000fe200078ec0ff */
[----:B------:R-:W-:Y:S01]  /*56c60*/  ULDC.64 UR8, c[0x0][0x228] ;  /* 0x00008a0000087ab9 */ /* 0x000fe20000000a00 */
[----:B------:R-:W-:Y:S01]  /*56c70*/  ISETP.LT.AND P1, PT, R12, UR11, !P0 ;  /* 0x0000000b0c007c0c */ /* 0x000fe2000c721270 */
[C---:B------:R-:W-:Y:S02]  /*56c80*/  VIADD R85, R10.reuse, 0xf6 ;  /* 0x000000f60a557836 */ /* 0x040fe40000000000 */
[C---:B------:R-:W-:Y:S01]  /*56c90*/  VIADD R84, R10.reuse, 0xf5 ;  /* 0x000000f50a547836 */ /* 0x040fe20000000000 */
[----:B------:R-:W-:Y:S01]  /*56ca0*/  LOP3.LUT R31, R31, 0x7fffffff, RZ, 0xc0, !PT ;  /* 0x7fffffff1f1f7812 */ /* 0x000fe200078ec0ff */
[----:B------:R-:W-:-:S02]  /*56cb0*/  VIADD R83, R10, 0xf4 ;  /* 0x000000f40a537836 */ /* 0x000fc40000000000 */
[C---:B------:R-:W-:Y:S01]  /*56cc0*/  VIADD R82, R10.reuse, 0xf3 ;  /* 0x000000f30a527836 */ /* 0x040fe20000000000 */
[----:B------:R-:W-:Y:S01]  /*56cd0*/  @P3 LOP3.LUT R155, R155, 0x8000, RZ, 0xfc, !PT ;  /* 0x000080009b9b3812 */ /* 0x000fe200078efcff */
[C---:B------:R-:W-:Y:S02]  /*56ce0*/  VIADD R81, R10.reuse, 0xf2 ;  /* 0x000000f20a517836 */ /* 0x040fe40000000000 */
[C---:B------:R-:W-:Y:S01]  /*56cf0*/  VIADD R80, R10.reuse, 0xf1 ;  /* 0x000000f10a507836 */ /* 0x040fe20000000000 */
[----:B------:R-:W-:Y:S01]  /*56d00*/  LOP3.LUT R155, R155, 0xffffbfff, RZ, 0xc0, !PT ;  /* 0xffffbfff9b9b7812 */ /* 0x000fe200078ec0ff */
[C---:B------:R-:W-:Y:S02]  /*56d10*/  VIADD R79, R10.reuse, 0xf0 ;  /* 0x000000f00a4f7836 */ /* 0x040fe40000000000 */
[C---:B------:R-:W-:Y:S01]  /*56d20*/  VIADD R78, R10.reuse, 0xef ;  /* 0x000000ef0a4e7836 */ /* 0x040fe20000000000 */
[----:B------:R-:W-:Y:S01]  /*56d30*/  @P2 LOP3.LUT R155, R155, 0x4000, RZ, 0xfc, !PT ;  /* 0x000040009b9b2812 */ /* 0x000fe200078efcff */
[C---:B------:R-:W-:Y:S01]  /*56d40*/  VIADD R77, R10.reuse, 0xee ;  /* 0x000000ee0a4d7836 */ /* 0x040fe20000000000 */
[----:B------:R-:W-:Y:S01]  /*56d50*/  ISETP.LT.AND P0, PT, R11, UR13, !P0 ;  /* 0x0000000d0b007c0c */ /* 0x000fe2000c701270 */
[C---:B------:R-:W-:Y:S01]  /*56d60*/  VIADD R76, R10.reuse, 0xed ;  /* 0x000000ed0a4c7836 */ /* 0x040fe20000000000 */
[----:B------:R-:W-:Y:S01]  /*56d70*/  LOP3.LUT R155, R155, 0xffffdfff, RZ, 0xc0, !PT ;  /* 0xffffdfff9b9b7812 */ /* 0x000fe200078ec0ff */
[----:B------:R-:W-:Y:S01]  /*56d80*/  VIADD R75, R10, 0xec ;  /* 0x000000ec0a4b7836 */ /* 0x000fe20000000000 */
[----:B------:R-:W-:Y:S01]  /*56d90*/  LOP3.LUT R30, R30, 0x7fffffff, RZ, 0xc0, !PT ;  /* 0x7fffffff1e1e7812 */ /* 0x000fe200078ec0ff */
[----:B------:R-:W-:Y:S01]  /*56da0*/  VIADD R74, R10, 0xeb ;  /* 0x000000eb0a4a7836 */ /* 0x000fe20000000000 */
[----:B------:R-:W-:Y:S01]  /*56db0*/  @P1 LOP3.LUT R155, R155, 0x2000, RZ, 0xfc, !PT ;  /* 0x000020009b9b1812 */ /* 0x000fe200078efcff */
[----:B------:R-:W-:Y:S01]  /*56dc0*/  ULDC UR11, c[0x0][0x228] ;  /* 0x00008a00000b7ab9 */ /* 0x000fe20000000800 */
[----:B------:R-:W-:Y:S01]  /*56dd0*/  ULDC UR12, c[0x0][0x228] ;  /* 0x00008a00000c7ab9 */ /* 0x000fe20000000800 */
[----:B------:R-:W-:Y:S01]  /*56de0*/  ULDC UR13, c[0x0][0x228] ;  /* 0x00008a00000d7ab9 */ /* 0x000fe20000000800 */
[----:B------:R-:W-:-:S04]  /*56df0*/  LOP3.LUT R155, R155, 0xffffefff, RZ, 0xc0, !PT ;  /* 0xffffefff9b9b7812 */ /* 0x000fc800078ec0ff */
[----:B------:R-:W-:Y:S02]  /*56e00*/  @P0 LOP3.LUT R155, R155, 0x1000, RZ, 0xfc, !PT ;  /* 0x000010009b9b0812 */ /* 0x000fe400078efcff */
[----:B------:R-:W-:Y:S01]  /*56e10*/  ISETP.GE.AND P0, PT, R87, UR10, PT ;  /* 0x0000000a57007c0c */ /* 0x000fe2000bf06270 */
[----:B------:R-:W-:Y:S01]  /*56e20*/  VIADD R73, R10, 0xea ;  /* 0x000000ea0a497836 */ /* 0x000fe20000000000 */
[----:B------:R-:W-:Y:S01]  /*56e30*/  LOP3.LUT R155, R155, 0xfffff7ff, RZ, 0xc0, !PT ;  /* 0xfffff7ff9b9b7812 */ /* 0x000fe200078ec0ff */
[----:B------:R-:W-:Y:S01]  /*56e40*/  ULDC UR10, c[0x0][0x228] ;  /* 0x00008a00000a7ab9 */ /* 0x000fe20000000800 */
[----:B------:R-:W-:Y:S01]  /*56e50*/  ISETP.LT.AND P3, PT, R14, UR58, !P0 ;  /* 0x0000003a0e007c0c */ /* 0x000fe2000c761270 */
[C---:B------:R-:W-:Y:S01]  /*56e60*/  VIADD R72, R10.reuse, 0xe9 ;  /* 0x000000e90a487836 */ /* 0x040fe20000000000 */
[----:B------:R-:W-:Y:S01]  /*56e70*/  ISETP.LT.AND P2, PT, R13, UR59, !P0 ;  /* 0x0000003b0d007c0c */ /* 0x000fe2000c741270 */
[----:B------:R-:W-:Y:S01]  /*56e80*/  VIADD R9, R10, 0xe8 ;  /* 0x000000e80a097836 */ /* 0x000fe20000000000 */
[----:B------:R-:W-:Y:S01]  /*56e90*/  ISETP.LT.AND P1, PT, R12, UR60, !P0 ;  /* 0x0000003c0c007c0c */ /* 0x000fe2000c721270 */
[----:B------:R-:W-:Y:S01]  /*56ea0*/  VIADD R8, R10, 0xe7 ;  /* 0x000000e70a087836 */ /* 0x000fe20000000000 */
[----:B------:R-:W-:Y:S01]  /*56eb0*/  LOP3.LUT R29, R29, 0x7fffffff, RZ, 0xc0, !PT ;  /* 0x7fffffff1d1d7812 */ /* 0x000fe200078ec0ff */
[----:B------:R-:W-:Y:S01]  /*56ec0*/  ULDC UR60, c[0x0][0x228] ;  /* 0x00008a00003c7ab9 */ /* 0x000fe20000000800 */
[----:B------:R-:W-:-:S05]  /*56ed0*/  ULDC UR58, c[0x0][0x228] ;  /* 0x00008a00003a7ab9 */ /* 0x000fca0000000800 */
[----:B------:R-:W-:Y:S01]  /*56ee0*/  @P3 LOP3.LUT R155, R155, 0x800, RZ, 0xfc, !PT ;  /* 0x000008009b9b3812 */ /* 0x000fe200078efcff */
[----:B------:R-:W-:Y:S01]  /*56ef0*/  ULDC UR59, c[0x0][0x228] ;  /* 0x00008a00003b7ab9 */ /* 0x000fe20000000800 */
        /* <DEDUP_REMOVED lines=13> */
[----:B------:R-:W-:-:S02]  /*56fd0*/  LOP3.LUT R155, R155, 0xfffffbff, RZ, 0xc0, !PT ;  /* 0xfffffbff9b9b7812 */ /* 0x000fc400078ec0ff */
[----:B------:R-:W-:Y:S01]  /*56fe0*/  ISETP.LT.AND P0, PT, R11, UR61, !P0 ;  /* 0x0000003d0b007c0c */ /* 0x000fe2000c701270 */
[----:B------:R-:W-:Y:S01]  /*56ff0*/  BAR.SYNC.DEFER_BLOCKING 0x0 ;  /* 0x0000000000007b1d */ /* 0x000fe20000010000 */
[----:B------:R-:W-:-:S04]  /*57000*/  @P2 LOP3.LUT R155, R155, 0x400, RZ, 0xfc, !PT ;  /* 0x000004009b9b2812 */ /* 0x000fc800078efcff */
[----:B------:R-:W-:Y:S01]  /*57010*/  LOP3.LUT R155, R155, 0xfffffdff, RZ, 0xc0, !PT ;  /* 0xfffffdff9b9b7812 */ /* 0x000fe200078ec0ff */
[----:B------:R-:W-:Y:S01]  /*57020*/  ULDC UR61, c[0x0][0x228] ;  /* 0x00008a00003d7ab9 */ /* 0x000fe20000000800 */
[----:B-1----:R-:W-:Y:S04]  /*57030*/  STL.64 [R1+0x12a0], R4 ;  /* 0x0012a00401007387 */ /* 0x002fe80000100a00 */
[----:B------:R-:W-:Y:S04]  /*57040*/  STL.64 [R1+0x12a8], R6 ;  /* 0x0012a80601007387 */ /* 0x000fe80000100a00 */
[----:B------:R-:W2:Y:S04]  /*57050*/  LDL.LU R37, [R1+0xabc] ;  /* 0x000abc0001257983 */ /* 0x000ea80000300800 */
[----:B------:R-:W2:Y:S04]  /*57060*/  LDL.LU R38, [R1+0x6b4] ;  /* 0x0006b40001267983 */ /* 0x000ea80000300800 */
[----:B------:R-:W2:Y:S01]  /*57070*/  LDL.LU R39, [R1+0x6bc] ;  /* 0x0006bc0001277983 */ /* 0x000ea20000300800 */
        /* <DEDUP_REMOVED lines=8> */
[----:B------:R-:W-:Y:S01]  /*57100*/  VIADD R3, R10, 0xe2 ;  /* 0x000000e20a037836 */ /* 0x000fe20000000000 */
        /* <DEDUP_REMOVED lines=9> */
[----:B------:R-:W-:Y:S02]  /*571a0*/  LOP3.LUT R155, R155, 0xffffffdf, RZ, 0xc0, !PT ;  /* 0xffffffdf9b9b7812 */ /* 0x000fe400078ec0ff */
[----:B------:R-:W-:Y:S01]  /*571b0*/  ISETP.GE.AND P0, PT, R85, UR50, PT ;  /* 0x0000003255007c0c */ /* 0x000fe2000bf06270 */
[----:B------:R-:W-:Y:S01]  /*571c0*/  ULDC UR50, c[0x0][0x228] ;  /* 0x00008a0000327ab9 */ /* 0x000fe20000000800 */
[----:B------:R-:W-:Y:S02]  /*571d0*/  @P2 LOP3.LUT R155, R155, 0x20, RZ, 0xfc, !PT ;  /* 0x000000209b9b2812 */ /* 0x000fe400078efcff */
[----:B------:R-:W-:Y:S01]  /*571e0*/  ISETP.LT.AND P3, PT, R14, UR51, !P0 ;  /* 0x000000330e007c0c */ /* 0x000fe2000c761270 */
[----:B------:R-:W-:Y:S01]  /*571f0*/  ULDC UR51, c[0x0][0x22c] ;  /* 0x00008b0000337ab9 */ /* 0x000fe20000000800 */
[----:B------:R-:W-:-:S04]  /*57200*/  LOP3.LUT R155, R155, 0xffffffef, RZ, 0xc0, !PT ;  /* 0xffffffef9b9b7812 */ /* 0x000fc800078ec0ff */
        /* <DEDUP_REMOVED lines=20> */
[----:B------:R-:W-:Y:S01]  /*57350*/  ISETP.LT.AND P1, PT, R12, UR48, !P0 ;  /* 0x000000300c007c0c */ /* 0x000fe2000c721270 */
[----:B------:R-:W-:-:S08]  /*57360*/  ULDC UR48, c[0x0][0x228] ;  /* 0x00008a0000307ab9 */ /* 0x000fd00000000800 */
        /* <DEDUP_REMOVED lines=27> */
[C---:B------:R-:W-:Y:S01]  /*57520*/  VIADD R2, R10.reuse, 0xe1 ;  /* 0x000000e10a027836 */ /* 0x040fe20000000000 */
[----:B------:R-:W-:Y:S01]  /*57530*/  LOP3.LUT R31, R31, 0xff7fffff, RZ, 0xc0, !PT ;  /* 0xff7fffff1f1f7812 */ /* 0x000fe200078ec0ff */
[----:B------:R-:W-:Y:S01]  /*57540*/  VIADD R251, R10, 0xe0 ;  /* 0x000000e00afb7836 */ /* 0x000fe20000000000 */
[----:B------:R-:W-:Y:S01]  /*57550*/  ISETP.LT.AND P3, PT, R14, UR41, !P0 ;  /* 0x000000290e007c0c */ /* 0x000fe2000c761270 */
[----:B------:R-:W-:Y:S01]  /*57560*/  ULDC UR41, c[0x0][0x228] ;  /* 0x00008a0000297ab9 */ /* 0x000fe20000000800 */
        /* <DEDUP_REMOVED lines=18> */
[----:B------:R-:W-:Y:S01]  /*57690*/  VIADD R250, R10, 0xdf ;  /* 0x000000df0afa7836 */ /* 0x000fe20000000000 */
[----:B------:R-:W-:Y:S01]  /*576a0*/  LOP3.LUT R31, R31, 0xfff7ffff, RZ, 0xc0, !PT ;  /* 0xfff7ffff1f1f7812 */ /* 0x000fe200078ec0ff */
[----:B------:R-:W-:Y:S01]  /*576b0*/  ULDC UR37, c[0x0][0x228] ;  /* 0x00008a0000257ab9 */ /* 0x000fe20000000800 */
[----:B------:R-:W-:Y:S01]  /*576c0*/  ISETP.LT.AND P1, PT, R12, UR38, !P0 ;  /* 0x000000260c007c0c */ /* 0x000fe2000c721270 */
[----:B------:R-:W-:-:S06]  /*576d0*/  ULDC UR38, c[0x0][0x228] ;  /* 0x00008a0000267ab9 */ /* 0x000fcc0000000800 */
[----:B------:R-:W-:Y:S01]  /*576e0*/  @P3 LOP3.LUT R31, R31, 0x80000, RZ, 0xfc, !PT ;  /* 0x000800001f1f3812 */ /* 0x000fe200078efcff */
[----:B---3--:R1:W-:Y:S01]  /*576f0*/  STSM.16.M88.4 [R0], R32 ;  /* 0x0000002000007844 */ /* 0x0083e20000000200 */
[----:B------:R-:W-:Y:S02]  /*57700*/  BAR.SYNC.DEFER_BLOCKING 0x0 ;  /* 0x0000000000007b1d */ /* 0x000fe40000010000 */
[----:B------:R-:W-:-:S04]  /*57710*/  LOP3.LUT R31, R31, 0xfffbffff, RZ, 0xc0, !PT ;  /* 0xfffbffff1f1f7812 */ /* 0x000fc800078ec0ff */
[----:B------:R-:W-:Y:S02]  /*57720*/  @P2 LOP3.LUT R31, R31, 0x40000, RZ, 0xfc, !PT ;  /* 0x000400001f1f2812 */ /* 0x000fe400078efcff */
[----:B------:R-:W-:Y:S01]  /*57730*/  ISETP.LT.AND P0, PT, R11, UR39, !P0 ;  /* 0x000000270b007c0c */ /* 0x000fe2000c701270 */
[----:B------:R-:W-:Y:S01]  /*57740*/  ULDC UR39, c[0x0][0x228] ;  /* 0x00008a0000277ab9 */ /* 0x000fe20000000800 */
[----:B------:R-:W-:Y:S01]  /*57750*/  LOP3.LUT R31, R31, 0xfffdffff, RZ, 0xc0, !PT ;  /* 0xfffdffff1f1f7812 */ /* 0x000fe200078ec0ff */
[----:B-1----:R-:W3:Y:S03]  /*57760*/  LDL.LU R32, [R1+0x2b4] ;  /* 0x0002b40001207983 */ /* 0x002ee60000300800 */
[----:B------:R-:W-:-:S04]  /*57770*/  @P1 LOP3.LUT R31, R31, 0x20000, RZ, 0xfc, !PT ;  /* 0x000200001f1f1812 */ /* 0x000fc800078efcff */
[----:B------:R-:W-:-:S04]  /*57780*/  LOP3.LUT R31, R31, 0xfffeffff, RZ, 0xc0, !PT ;  /* 0xfffeffff1f1f7812 */ /* 0x000fc800078ec0ff */
[----:B------:R-:W-:Y:S01]  /*57790*/  @P0 LOP3.LUT R31, R31, 0x10000, RZ, 0xfc, !PT ;  /* 0x000100001f1f0812 */ /* 0x000fe200078efcff */
[----:B------:R-:W1:Y:S01]  /*577a0*/  LDS.128 R4, [R152] ;  /* 0x0000000098047984 */ /* 0x000e620000000c00 */
[----:B------:R-:W-:Y:S01]  /*577b0*/  ISETP.GE.AND P0, PT, R80, UR21, PT ;  /* 0x0000001550007c0c */ /* 0x000fe2000bf06270 */
[----:B------:R-:W-:Y:S03]  /*577c0*/  BAR.SYNC.DEFER_BLOCKING 0x0 ;  /* 0x0000000000007b1d */ /* 0x000fe60000010000 */
[----:B------:R-:W-:Y:S02]  /*577d0*/  ISETP.LT.AND P3, PT, R14, UR20, !P0 ;  /* 0x000000140e007c0c */ /* 0x000fe4000c761270 */
[----:B------:R-:W-:Y:S02]  /*577e0*/  ISETP.LT.AND P2, PT, R13, UR29, !P0 ;  /* 0x0000001d0d007c0c */ /* 0x000fe4000c741270 */
[----:B------:R-:W-:Y:S01]  /*577f0*/  LOP3.LUT R31, R31, 0xffff7fff, RZ, 0xc0, !PT ;  /* 0xffff7fff1f1f7812 */ /* 0x000fe200078ec0ff */
[----:B------:R-:W-:Y:S01]  /*57800*/  ULDC.64 UR20, c[0x0][0x228] ;  /* 0x00008a0000147ab9 */ /* 0x000fe20000000a00 */
[----:B------:R-:W-:Y:S01]  /*57810*/  ISETP.LT.AND P1, PT, R12, UR35, !P0 ;  /* 0x000000230c007c0c */ /* 0x000fe2000c721270 */
[----:B------:R-:W-:Y:S01]  /*57820*/  IMAD.MOV.U32 R34, RZ, RZ, R69 ;  /* 0x000000ffff227224 */ /* 0x000fe200078e0045 */
[----:B------:R-:W-:-:S05]  /*57830*/  ULDC UR29, c[0x0][0x228] ;  /* 0x00008a00001d7ab9 */ /* 0x000fca0000000800 */
[----:B------:R-:W-:Y:S01]  /*57840*/  @P3 LOP3.LUT R31, R31, 0x8000, RZ, 0xfc, !PT ;  /* 0x000080001f1f3812 */ /* 0x000fe200078efcff */
[----:B------:R-:W-:Y:S01]  /*57850*/  IMAD.MOV.U32 R35, RZ, RZ, R71 ;  /* 0x000000ffff237224 */ /* 0x000fe200078e0047 */
[----:B------:R-:W-:Y:S02]  /*57860*/  ULDC UR35, c[0x0][0x228] ;  /* 0x00008a0000237ab9 */ /* 0x000fe40000000800 */
[----:B------:R-:W-:-:S04]  /*57870*/  LOP3.LUT R31, R31, 0xffffbfff, RZ, 0xc0, !PT ;  /* 0xffffbfff1f1f7812 */ /* 0x000fc800078ec0ff */
[----:B------:R-:W-:Y:S02]  /*57880*/  @P2 LOP3.LUT R31, R31, 0x4000, RZ, 0xfc, !PT ;  /* 0x000040001f1f2812 */ /* 0x000fe400078efcff */
[----:B------:R-:W-:Y:S01]  /*57890*/  ISETP.LT.AND P0, PT, R11, UR36, !P0 ;  /* 0x000000240b007c0c */ /* 0x000fe2000c701270 */
[----:B------:R-:W-:Y:S01]  /*578a0*/  VIADD R249, R10, 0xde ;  /* 0x000000de0af97836 */ /* 0x000fe20000000000 */
[----:B--2---:R2:W-:Y:S01]  /*578b0*/  STSM.16.M88.4 [R0], R36 ;  /* 0x0000002400007844 */ /* 0x0045e20000000200 */
[----:B------:R-:W-:Y:S01]  /*578c0*/  LOP3.LUT R31, R31, 0xffffdfff, RZ, 0xc0, !PT ;  /* 0xffffdfff1f1f7812 */ /* 0x000fe200078ec0ff */
[----:B------:R-:W-:-:S03]  /*578d0*/  ULDC UR36, c[0x0][0x228] ;  /* 0x00008a0000247ab9 */ /* 0x000fc60000000800 */
[----:B------:R-:W-:Y:S01]  /*578e0*/  @P1 LOP3.LUT R31, R31, 0x2000, RZ, 0xfc, !PT ;  /* 0x000020001f1f1812 */ /* 0x000fe200078efcff */
[----:B-1----:R-:W-:Y:S03]  /*578f0*/  STL.64 [R1+0xeb0], R4 ;  /* 0x000eb00401007387 */ /* 0x002fe60000100a00 */
[----:B------:R-:W-:Y:S01]  /*57900*/  LOP3.LUT R31, R31, 0xffffefff, RZ, 0xc0, !PT ;  /* 0xffffefff1f1f7812 */ /* 0x000fe200078ec0ff */
[----:B------:R-:W-:Y:S01]  /*57910*/  STL.64 [R1+0xeb8], R6 ;  /* 0x000eb80601007387 */ /* 0x000fe20000100a00 */
[----:B------:R-:W-:Y:S02]  /*57920*/  BAR.SYNC.DEFER_BLOCKING 0x0 ;  /* 0x0000000000007b1d */ /* 0x000fe40000010000 */
[----:B------:R-:W-:Y:S02]  /*57930*/  @P0 LOP3.LUT R31, R31, 0x1000, RZ, 0xfc, !PT ;  /* 0x000010001f1f0812 */ /* 0x000fe400078efcff */
[----:B------:R-:W-:-:S02]  /*57940*/  ISETP.GE.AND P0, PT, R79, UR28, PT ;  /* 0x0000001c4f007c0c */ /* 0x000fc4000bf06270 */
[----:B------:R-:W3:Y:S02]  /*57950*/  LDL.LU R33, [R1+0x2bc] ;  /* 0x0002bc0001217983 */ /* 0x000ee40000300800 */
[----:B------:R-:W-:Y:S01]  /*57960*/  ISETP.LT.AND P3, PT, R14, UR31, !P0 ;  /* 0x0000001f0e007c0c */ /* 0x000fe2000c761270 */
[----:B------:R-:W-:Y:S01]  /*57970*/  ULDC UR28, c[0x0][0x228] ;  /* 0x00008a00001c7ab9 */ /* 0x000fe20000000800 */
[----:B------:R-:W-:Y:S01]  /*57980*/  ISETP.LT.AND P2, PT, R13, UR32, !P0 ;  /* 0x000000200d007c0c */ /* 0x000fe2000c741270 */
[----:B--2---:R-:W2:Y:S01]  /*57990*/  LDL.LU R36, [R1+0x1ac0] ;  /* 0x001ac00001247983 */ /* 0x004ea20000300800 */
[----:B------:R-:W-:Y:S01]  /*579a0*/  LOP3.LUT R31, R31, 0xfffff7ff, RZ, 0xc0, !PT ;  /* 0xfffff7ff1f1f7812 */ /* 0x000fe200078ec0ff */
[----:B------:R-:W-:Y:S02]  /*579b0*/  ULDC UR32, c[0x0][0x228] ;  /* 0x00008a0000207ab9 */ /* 0x000fe40000000800 */
[----:B------:R-:W1:Y:S06]  /*579c0*/  LDS.128 R4, [R152] ;  /* 0x0000000098047984 */ /* 0x000e6c0000000c00 */
[----:B------:R-:W-:Y:S01]  /*579d0*/  @P3 LOP3.LUT R31, R31, 0x800, RZ, 0xfc, !PT ;  /* 0x000008001f1f3812 */ /* 0x000fe200078efcff */
[----:B------:R-:W-:Y:S01]  /*579e0*/  ULDC UR31, c[0x0][0x228] ;  /* 0x00008a00001f7ab9 */ /* 0x000fe20000000800 */
[----:B------:R-:W-:Y:S01]  /*579f0*/  ISETP.LT.AND P1, PT, R12, UR33, !P0 ;  /* 0x000000210c007c0c */ /* 0x000fe2000c721270 */
[----:B------:R-:W-:Y:S01]  /*57a00*/  ULDC UR33, c[0x0][0x228] ;  /* 0x00008a0000217ab9 */ /* 0x000fe20000000800 */
[----:B------:R-:W-:Y:S01]  /*57a10*/  LOP3.LUT R31, R31, 0xfffffbff, RZ, 0xc0, !PT ;  /* 0xfffffbff1f1f7812 */ /* 0x000fe200078ec0ff */
[----:B------:R-:W-:Y:S03]  /*57a20*/  BAR.SYNC.DEFER_BLOCKING 0x0 ;  /* 0x0000000000007b1d */ /* 0x000fe60000010000 */
[----:B------:R-:W-:-:S02]  /*57a30*/  @P2 LOP3.LUT R31, R31, 0x400, RZ, 0xfc, !PT ;  /* 0x000004001f1f2812 */ /* 0x000fc400078efcff */
        /* <DEDUP_REMOVED lines=10> */
[----:B------:R-:W-:Y:S01]  /*57ae0*/  ULDC UR20, c[0x0][0x22c] ;  /* 0x00008b0000147ab9 */ /* 0x000fe20000000800 */
[----:B-1----:R-:W-:Y:S04]  /*57af0*/  STL.64 [R1+0xab0], R4 ;  /* 0x000ab00401007387 */ /* 0x002fe80000100a00 */
[----:B------:R-:W-:Y:S04]  /*57b00*/  STL.64 [R1+0xab8], R6 ;  /* 0x000ab80601007387 */ /* 0x000fe80000100a00 */
[----:B------:R-:W2:Y:S04]  /*57b10*/  LDL.LU R37, [R1+0x1ac8] ;  /* 0x001ac80001257983 */ /* 0x000ea80000300800 */
[----:B------:R-:W2:Y:S04]  /*57b20*/  LDL.LU R38, [R1+0x16c0] ;  /* 0x0016c00001267983 */ /* 0x000ea80000300800 */
[----:B------:R-:W2:Y:S01]  /*57b30*/  LDL.LU R39, [R1+0x16c8] ;  /* 0x0016c80001277983 */ /* 0x000ea20000300800 */
[----:B------:R-:W-:Y:S01]  /*57b40*/  ISETP.LT.AND P2, PT, R13, UR26, !P0 ;  /* 0x0000001a0d007c0c */ /* 0x000fe2000c741270 */
[----:B------:R-:W-:Y:S01]  /*57b50*/  VIADD R239, R10, 0xdc ;  /* 0x000000dc0aef7836 */ /* 0x000fe20000000000 */
[----:B------:R-:W-:Y:S01]  /*57b60*/  LOP3.LUT R31, R31, 0xffffff7f, RZ, 0xc0, !PT ;  /* 0xffffff7f1f1f7812 */ /* 0x000fe200078ec0ff */
[----:B------:R-:W-:-:S03]  /*57b70*/  ULDC UR26, c[0x0][0x228] ;  /* 0x00008a00001a7ab9 */ /* 0x000fc60000000800 */
        /* <DEDUP_REMOVED lines=34> */
[----:B------:R-:W-:Y:S01]  /*57da0*/  ISETP.LT.AND P1, PT, R12, UR16, !P0 ;  /* 0x000000100c007c0c */ /* 0x000fe2000c721270 */
[----:B------:R-:W-:-:S08]  /*57db0*/  ULDC UR16, c[0x0][0x228] ;  /* 0x00008a0000107ab9 */ /* 0x000fd00000000800 */
        /* <DEDUP_REMOVED lines=60> */
[----:B---3--:R1:W-:Y:S01]  /*58180*/  STSM.16.M88.4 [R0], R32 ;  /* 0x0000002000007844 */ /* 0x0083e20000000200 */
[----:B------:R-:W-:Y:S01]  /*58190*/  LOP3.LUT R30, R30, 0xfffdffff, RZ, 0xc0, !PT ;  /* 0xfffdffff1e1e7812 */ /* 0x000fe200078ec0ff */
[----:B------:R-:W-:Y:S01]  /*581a0*/  ULDC UR10, c[0x0][0x22c] ;  /* 0x00008b00000a7ab9 */ /* 0x000fe20000000800 */
[----:B------:R-:W-:Y:S02]  /*581b0*/  BAR.SYNC.DEFER_BLOCKING 0x0 ;  /* 0x0000000000007b1d */ /* 0x000fe40000010000 */
[----:B------:R-:W-:-:S04]  /*581c0*/  @P1 LOP3.LUT R30, R30, 0x20000, RZ, 0xfc, !PT ;  /* 0x000200001e1e1812 */ /* 0x000fc800078efcff */
[----:B------:R-:W-:-:S04]  /*581d0*/  LOP3.LUT R30, R30, 0xfffeffff, RZ, 0xc0, !PT ;  /* 0xfffeffff1e1e7812 */ /* 0x000fc800078ec0ff */
[----:B------:R-:W-:Y:S02]  /*581e0*/  @P0 LOP3.LUT R30, R30, 0x10000, RZ, 0xfc, !PT ;  /* 0x000100001e1e0812 */ /* 0x000fe400078efcff */
[----:B------:R-:W-:Y:S01]  /*581f0*/  ISETP.GE.AND P0, PT, R72, UR5, PT ;  /* 0x0000000548007c0c */ /* 0x000fe2000bf06270 */
[----:B-1----:R-:W3:Y:S01]  /*58200*/  LDL.LU R32, [R1+0x12c0] ;  /* 0x0012c00001207983 */ /* 0x002ee20000300800 */
[----:B------:R-:W-:Y:S01]  /*58210*/  LOP3.LUT R30, R30, 0xffff7fff, RZ, 0xc0, !PT ;  /* 0xffff7fff1e1e7812 */ /* 0x000fe200078ec0ff */
[----:B------:R-:W-:Y:S01]  /*58220*/  ULDC UR5, c[0x0][0x228] ;  /* 0x00008a0000057ab9 */ /* 0x000fe20000000800 */
[----:B------:R-:W-:Y:S01]  /*58230*/  ISETP.LT.AND P3, PT, R14, UR4, !P0 ;  /* 0x000000040e007c0c */ /* 0x000fe2000c761270 */
[----:B------:R-:W-:Y:S01]  /*58240*/  ULDC UR4, c[0x0][0x22c] ;  /* 0x00008b0000047ab9 */ /* 0x000fe20000000800 */
[----:B------:R-:W-:Y:S01]  /*58250*/  ISETP.LT.AND P2, PT, R13, UR19, !P0 ;  /* 0x000000130d007c0c */ /* 0x000fe2000c741270 */
[----:B------:R-:W-:Y:S01]  /*58260*/  ULDC UR19, c[0x0][0x228] ;  /* 0x00008a0000137ab9 */ /* 0x000fe20000000800 */
[----:B------:R-:W-:Y:S01]  /*58270*/  ISETP.LT.AND P1, PT, R12, UR20, !P0 ;  /* 0x000000140c007c0c */ /* 0x000fe2000c721270 */
[----:B------:R-:W-:Y:S01]  /*58280*/  ULDC UR20, c[0x0][0x228] ;  /* 0x00008a0000147ab9 */ /* 0x000fe20000000800 */
[----:B------:R-:W1:Y:S07]  /*58290*/  LDS.128 R4, [R152] ;  /* 0x0000000098047984 */ /* 0x000e6e0000000c00 */
[----:B------:R-:W-:Y:S01]  /*582a0*/  @P3 LOP3.LUT R30, R30, 0x8000, RZ, 0xfc, !PT ;  /* 0x000080001e1e3812 */ /* 0x000fe200078efcff */
[----:B------:R-:W-:Y:S03]  /*582b0*/  BAR.SYNC.DEFER_BLOCKING 0x0 ;  /* 0x0000000000007b1d */ /* 0x000fe60000010000 */
        /* <DEDUP_REMOVED lines=13> */
[----:B------:R-:W-:Y:S01]  /*58390*/  LOP3.LUT R30, R30, 0xfffff7ff, RZ, 0xc0, !PT ;  /* 0xfffff7ff1e1e7812 */ /* 0x000fe200078ec0ff */
[----:B--2---:R-:W-:Y:S01]  /*583a0*/  STSM.16.M88.4 [R0], R36 ;  /* 0x0000002400007844 */ /* 0x004fe20000000200 */
[----:B------:R-:W-:Y:S01]  /*583b0*/  ISETP.LT.AND P1, PT, R12, UR22, !P0 ;  /* 0x000000160c007c0c */ /* 0x000fe2000c721270 */
[----:B------:R-:W-:-:S06]  /*583c0*/  ULDC.64 UR22, c[0x0][0x228] ;  /* 0x00008a0000167ab9 */ /* 0x000fcc0000000a00 */
[----:B------:R-:W-:-:S04]  /*583d0*/  @P3 LOP3.LUT R30, R30, 0x800, RZ, 0xfc, !PT ;  /* 0x000008001e1e3812 */ /* 0x000fc800078efcff */
[----:B------:R-:W-:-:S04]  /*583e0*/  LOP3.LUT R30, R30, 0xfffffbff, RZ, 0xc0, !PT ;  /* 0xfffffbff1e1e7812 */ /* 0x000fc800078ec0ff */
[----:B------:R-:W-:Y:S02]  /*583f0*/  @P2 LOP3.LUT R30, R30, 0x400, RZ, 0xfc, !PT ;  /* 0x000004001e1e2812 */ /* 0x000fe400078efcff */
[----:B------:R-:W-:Y:S01]  /*58400*/  ISETP.LT.AND P0, PT, R11, UR8, !P0 ;  /* 0x000000080b007c0c */ /* 0x000fe2000c701270 */
[----:B-1----:R-:W-:Y:S01]  /*58410*/  STL.64 [R1+0x6b0], R4 ;  /* 0x0006b00401007387 */ /* 0x002fe20000100a00 */
[----:B------:R-:W-:Y:S01]  /*58420*/  LOP3.LUT R30, R30, 0xfffffdff, RZ, 0xc0, !PT ;  /* 0xfffffdff1e1e7812 */ /* 0x000fe200078ec0ff */
[----:B------:R-:W-:-:S03]  /*58430*/  ULDC UR8, c[0x0][0x228] ;  /* 0x00008a0000087ab9 */ /* 0x000fc60000000800 */
[----:B------:R-:W-:Y:S01]  /*58440*/  @P1 LOP3.LUT R30, R30, 0x200, RZ, 0xfc, !PT ;  /* 0x000002001e1e1812 */ /* 0x000fe200078efcff */
[----:B------:R-:W-:Y:S01]  /*58450*/  STL.64 [R1+0x6b8], R6 ;  /* 0x0006b80601007387 */ /* 0x000fe20000100a00 */
[----:B------:R-:W-:Y:S02]  /*58460*/  BAR.SYNC.DEFER_BLOCKING 0x0 ;  /* 0x0000000000007b1d */ /* 0x000fe40000010000 */
[----:B------:R-:W-:-:S04]  /*58470*/  LOP3.LUT R30, R30, 0xfffffeff, RZ, 0xc0, !PT ;  /* 0xfffffeff1e1e7812 */ /* 0x000fc800078ec0ff */
[----:B------:R-:W-:Y:S02]  /*58480*/  @P0 LOP3.LUT R30, R30, 0x100, RZ, 0xfc, !PT ;  /* 0x000001001e1e0812 */ /* 0x000fe400078efcff */
[----:B------:R-:W-:Y:S01]  /*58490*/  ISETP.GE.AND P0, PT, R8, UR23, PT ;  /* 0x0000001708007c0c */ /* 0x000fe2000bf06270 */
[----:B------:R-:W3:Y:S04]  /*584a0*/  LDL.LU R33, [R1+0x12c8] ;  /* 0x0012c80001217983 */ /* 0x000ee80000300800 */
[----:B------:R-:W1:Y:S01]  /*584b0*/  LDS.128 R4, [R152] ;  /* 0x0000000098047984 */ /* 0x000e620000000c00 */
[----:B------:R-:W-:Y:S01]  /*584c0*/  ISETP.LT.AND P3, PT, R14, UR22, !P0 ;  /* 0x000000160e007c0c */ /* 0x000fe2000c761270 */
[----:B------:R-:W-:Y:S01]  /*584d0*/  ULDC UR22, c[0x0][0x22c] ;  /* 0x00008b0000167ab9 */ /* 0x000fe20000000800 */
[----:B------:R-:W-:Y:S01]  /*584e0*/  ISETP.LT.AND P2, PT, R13, UR14, !P0 ;  /* 0x0000000e0d007c0c */ /* 0x000fe2000c741270 */
[----:B------:R-:W3:Y:S01]  /*584f0*/  LDL.LU R34, [R1+0xec0] ;  /* 0x000ec00001227983 */ /* 0x000ee20000300800 */
[----:B------:R-:W-:Y:S01]  /*58500*/  LOP3.LUT R30, R30, 0xffffff7f, RZ, 0xc0, !PT ;  /* 0xffffff7f1e1e7812 */ /* 0x000fe200078ec0ff */
[----:B------:R-:W-:Y:S01]  /*58510*/  ULDC UR23, c[0x0][0x228] ;  /* 0x00008a0000177ab9 */ /* 0x000fe20000000800 */
[----:B------:R-:W-:Y:S01]  /*58520*/  ISETP.LT.AND P1, PT, R12, UR16, !P0 ;  /* 0x000000100c007c0c */ /* 0x000fe2000c721270 */
[----:B------:R-:W3:Y:S01]  /*58530*/  LDL.LU R35, [R1+0xec8] ;  /* 0x000ec80001237983 */ /* 0x000ee20000300800 */
[C---:B------:R-:W-:Y:S01]  /*58540*/  VIADD R235, R10.reuse, 0xd8 ;  /* 0x000000d80aeb7836 */ /* 0x040fe20000000000 */
[----:B------:R-:W-:Y:S01]  /*58550*/  ULDC UR14, c[0x0][0x228] ;  /* 0x00008a00000e7ab9 */ /* 0x000fe20000000800 */
[----:B------:R-:W-:-:S02]  /*58560*/  VIADD R234, R10, 0xd7 ;  /* 0x000000d70aea7836 */ /* 0x000fc40000000000 */
[----:B------:R-:W-:Y:S01]  /*58570*/  VIADD R233, R10, 0xd6 ;  /* 0x000000d60ae97836 */ /* 0x000fe20000000000 */
[----:B------:R-:W-:Y:S01]  /*58580*/  @P3 LOP3.LUT R30, R30, 0x80, RZ, 0xfc, !PT ;  /* 0x000000801e1e3812 */ /* 0x000fe200078efcff */
[----:B------:R-:W-:Y:S01]  /*58590*/  ULDC UR16, c[0x0][0x228] ;  /* 0x00008a0000107ab9 */ /* 0x000fe20000000800 */
[C---:B------:R-:W-:Y:S01]  /*585a0*/  VIADD R232, R10.reuse, 0xd5 ;  /* 0x000000d50ae87836 */ /* 0x040fe20000000000 */
[----:B------:R-:W-:Y:S01]  /*585b0*/  LOP3.LUT R27, R27, 0x7fffffff, RZ, 0xc0, !PT ;  /* 0x7fffffff1b1b7812 */ /* 0x000fe200078ec0ff */
        /* <DEDUP_REMOVED lines=9> */
[----:B------:R-:W-:-:S02]  /*58650*/  VIADD R227, R10, 0xd0 ;  /* 0x000000d00ae37836 */ /* 0x000fc40000000000 */
[----:B------:R-:W-:Y:S01]  /*58660*/  VIADD R226, R10, 0xcf ;  /* 0x000000cf0ae27836 */ /* 0x000fe20000000000 */
[----:B------:R-:W-:Y:S01]  /*58670*/  @P1 LOP3.LUT R30, R30, 0x20, RZ, 0xfc, !PT ;  /* 0x000000201e1e1812 */ /* 0x000fe200078efcff */
[C---:B------:R-:W-:Y:S02]  /*58680*/  VIADD R225, R10.reuse, 0xce ;  /* 0x000000ce0ae17836 */ /* 0x040fe40000000000 */
[----:B------:R-:W-:Y:S01]  /*58690*/  VIADD R224, R10, 0xcd ;  /* 0x000000cd0ae07836 */ /* 0x000fe20000000000 */
[----:B------:R-:W-:Y:S02]  /*586a0*/  LOP3.LUT R30, R30, 0xffffffef, RZ, 0xc0, !PT ;  /* 0xffffffef1e1e7812 */ /* 0x000fe400078ec0ff */
[----:B------:R-:W-:Y:S01]  /*586b0*/  LOP3.LUT R26, R26, 0x7fffffff, RZ, 0xc0, !PT ;  /* 0x7fffffff1a1a7812 */ /* 0x000fe200078ec0ff */
[C---:B------:R-:W-:Y:S02]  /*586c0*/  VIADD R223, R10.reuse, 0xcc ;  /* 0x000000cc0adf7836 */ /* 0x040fe40000000000 */
[----:B------:R-:W-:Y:S01]  /*586d0*/  VIADD R222, R10, 0xcb ;  /* 0x000000cb0ade7836 */ /* 0x000fe20000000000 */
[----:B-1----:R-:W-:Y:S04]  /*586e0*/  STL.64 [R1+0x1ab0], R4 ;  /* 0x001ab00401007387 */ /* 0x002fe80000100a00 */
[----:B------:R1:W-:Y:S01]  /*586f0*/  STL.64 [R1+0x1ab8], R6 ;  /* 0x001ab80601007387 */ /* 0x0003e20000100a00 */
[----:B------:R-:W-:Y:S01]  /*58700*/  @P0 LOP3.LUT R30, R30, 0x10, RZ, 0xfc, !PT ;  /* 0x000000101e1e0812 */ /* 0x000fe200078efcff */
[----:B------:R-:W-:-:S02]  /*58710*/  VIADD R221, R10, 0xca ;  /* 0x000000ca0add7836 */ /* 0x000fc40000000000 */
[C---:B------:R-:W-:Y:S02]  /*58720*/  VIADD R220, R10.reuse, 0xc9 ;  /* 0x000000c90adc7836 */ /* 0x040fe40000000000 */
[C---:B------:R-:W-:Y:S02]  /*58730*/  VIADD R219, R10.reuse, 0xc8 ;  /* 0x000000c80adb7836 */ /* 0x040fe40000000000 */
[C---:B------:R-:W-:Y:S02]  /*58740*/  VIADD R218, R10.reuse, 0xc7 ;  /* 0x000000c70ada7836 */ /* 0x040fe40000000000 */
[C---:B------:R-:W-:Y:S02]  /*58750*/  VIADD R217, R10.reuse, 0xc6 ;  /* 0x000000c60ad97836 */ /* 0x040fe40000000000 */
[C---:B------:R-:W-:Y:S01]  /*58760*/  VIADD R216, R10.reuse, 0xc5 ;  /* 0x000000c50ad87836 */ /* 0x040fe20000000000 */
[----:B------:R-:W-:Y:S01]  /*58770*/  LOP3.LUT R25, R25, 0x7fffffff, RZ, 0xc0, !PT ;  /* 0x7fffffff19197812 */ /* 0x000fe200078ec0ff */
[----:B-1----:R-:W-:-:S02]  /*58780*/  VIADD R7, R10, 0xe6 ;  /* 0x000000e60a077836 */ /* 0x002fc40000000000 */
[C---:B------:R-:W-:Y:S02]  /*58790*/  VIADD R215, R10.reuse, 0xc4 ;  /* 0x000000c40ad77836 */ /* 0x040fe40000000000 */
[C---:B------:R-:W-:Y:S01]  /*587a0*/  VIADD R214, R10.reuse, 0xc3 ;  /* 0x000000c30ad67836 */ /* 0x040fe20000000000 */
[----:B------:R-:W-:Y:S01]  /*587b0*/  ISETP.GE.AND P0, PT, R7, UR22, PT ;  /* 0x0000001607007c0c */ /* 0x000fe2000bf06270 */
[C---:B------:R-:W-:Y:S02]  /*587c0*/  VIADD R6, R10.reuse, 0xe5 ;  /* 0x000000e50a067836 */ /* 0x040fe40000000000 */
[----:B------:R-:W-:Y:S01]  /*587d0*/  VIADD R213, R10, 0xc2 ;  /* 0x000000c20ad57836 */ /* 0x000fe20000000000 */
[----:B------:R-:W-:Y:S01]  /*587e0*/  ISETP.LT.AND P3, PT, R14, UR23, !P0 ;  /* 0x000000170e007c0c */ /* 0x000fe2000c761270 */
[----:B------:R-:W-:Y:S01]  /*587f0*/  ULDC.64 UR22, c[0x0][0x228] ;  /* 0x00008a0000167ab9 */ /* 0x000fe20000000a00 */
[----:B------:R-:W-:Y:S01]  /*58800*/  ISETP.LT.AND P2, PT, R13, UR61, !P0 ;  /* 0x0000003d0d007c0c */ /* 0x000fe2000c741270 */
[----:B------:R-:W-:Y:S01]  /*58810*/  VIADD R5, R10, 0xe4 ;  /* 0x000000e40a057836 */ /* 0x000fe20000000000 */
[----:B------:R-:W-:Y:S01]  /*58820*/  LOP3.LUT R30, R30, 0xfffffff7, RZ, 0xc0, !PT ;  /* 0xfffffff71e1e7812 */ /* 0x000fe200078ec0ff */
[----:B------:R-:W-:Y:S01]  /*58830*/  ULDC UR61, c[0x0][0x22c] ;  /* 0x00008b00003d7ab9 */ /* 0x000fe20000000800 */
[----:B------:R-:W-:Y:S01]  /*58840*/  ISETP.LT.AND P1, PT, R12, UR60, !P0 ;  /* 0x0000003c0c007c0c */ /* 0x000fe2000c721270 */
[----:B------:R-:W-:-:S02]  /*58850*/  VIADD R4, R10, 0xe3 ;  /* 0x000000e30a047836 */ /* 0x000fc40000000000 */
[C---:B------:R-:W-:Y:S02]  /*58860*/  VIADD R212, R10.reuse, 0xc1 ;  /* 0x000000c10ad47836 */ /* 0x040fe40000000000 */
[C---:B------:R-:W-:Y:S02]  /*58870*/  VIADD R211, R10.reuse, 0xc0 ;  /* 0x000000c00ad37836 */ /* 0x040fe40000000000 */
[----:B------:R-:W-:Y:S01]  /*58880*/  VIADD R210, R10, 0xbf ;  /* 0x000000bf0ad27836 */ /* 0x000fe20000000000 */
[----:B------:R-:W-:Y:S01]  /*58890*/  @P3 LOP3.LUT R30, R30, 0x8, RZ, 0xfc, !PT ;  /* 0x000000081e1e3812 */ /* 0x000fe200078efcff */
[----:B------:R-:W-:Y:S01]  /*588a0*/  ULDC UR60, c[0x0][0x228] ;  /* 0x00008a00003c7ab9 */ /* 0x000fe20000000800 */
[C---:B------:R-:W-:Y:S02]  /*588b0*/  VIADD R209, R10.reuse, 0xbe ;  /* 0x000000be0ad17836 */ /* 0x040fe40000000000 */
[----:B------:R-:W-:Y:S01]  /*588c0*/  VIADD R208, R10, 0xbd ;  /* 0x000000bd0ad07836 */ /* 0x000fe20000000000 */
[----:B------:R-:W-:-:S02]  /*588d0*/  LOP3.LUT R30, R30, 0xfffffffb, RZ, 0xc0, !PT ;  /* 0xfffffffb1e1e7812 */ /* 0x000fc400078ec0ff */
[----:B------:R-:W-:Y:S01]  /*588e0*/  LOP3.LUT R24, R24, 0x7fffffff, RZ, 0xc0, !PT ;  /* 0x7fffffff18187812 */ /* 0x000fe200078ec0ff */
[----:B------:R-:W-:Y:S01]  /*588f0*/  VIADD R207, R10, 0xbc ;  /* 0x000000bc0acf7836 */ /* 0x000fe20000000000 */
[----:B------:R-:W-:Y:S01]  /*58900*/  @P2 LOP3.LUT R30, R30, 0x4, RZ, 0xfc, !PT ;  /* 0x000000041e1e2812 */ /* 0x000fe200078efcff */
[----:B------:R-:W-:Y:S01]  /*58910*/  VIADD R206, R10, 0xbb ;  /* 0x000000bb0ace7836 */ /* 0x000fe20000000000 */
[----:B------:R-:W-:Y:S01]  /*58920*/  ISETP.LT.AND P0, PT, R11, UR18, !P0 ;  /* 0x000000120b007c0c */ /* 0x000fe2000c701270 */
[----:B------:R-:W-:Y:S01]  /*58930*/  ULDC UR18, c[0x0][0x228] ;  /* 0x00008a0000127ab9 */ /* 0x000fe20000000800 */
[----:B------:R-:W-:Y:S01]  /*58940*/  LOP3.LUT R30, R30, 0xfffffffd, RZ, 0xc0, !PT ;  /* 0xfffffffd1e1e7812 */ /* 0x000fe200078ec0ff */
        /* <DEDUP_REMOVED lines=8> */
[----:B------:R-:W-:Y:S02]  /*589d0*/  @P0 LOP3.LUT R30, R30, 0x1, RZ, 0xfc, !PT ;  /* 0x000000011e1e0812 */ /* 0x000fe400078efcff */
[----:B------:R-:W-:Y:S01]  /*589e0*/  LOP3.LUT R23, R23, 0x7fffffff, RZ, 0xc0, !PT ;  /* 0x7fffffff17177812 */ /* 0x000fe200078ec0ff */
[----:B------:R-:W-:Y:S01]  /*589f0*/  VIADD R199, R10, 0xb4 ;  /* 0x000000b40ac77836 */ /* 0x000fe20000000000 */
[----:B------:R-:W-:Y:S01]  /*58a00*/  ISETP.GE.AND P0, PT, R6, UR23, PT ;  /* 0x0000001706007c0c */ /* 0x000fe2000bf06270 */
[----:B------:R-:W-:-:S02]  /*58a10*/  VIADD R198, R10, 0xb3 ;  /* 0x000000b30ac67836 */ /* 0x000fc40000000000 */
[----:B------:R-:W-:Y:S01]  /*58a20*/  VIADD R197, R10, 0xb2 ;  /* 0x000000b20ac57836 */ /* 0x000fe20000000000 */
[----:B------:R-:W-:Y:S01]  /*58a30*/  ISETP.LT.AND P3, PT, R14, UR22, !P0 ;  /* 0x000000160e007c0c */ /* 0x000fe2000c761270 */
[----:B------:R-:W-:Y:S01]  /*58a40*/  ULDC.64 UR22, c[0x0][0x228] ;  /* 0x00008a0000167ab9 */ /* 0x000fe20000000a00 */
[----:B------:R-:W-:Y:S01]  /*58a50*/  ISETP.LT.AND P2, PT, R13, UR59, !P0 ;  /* 0x0000003b0d007c0c */ /* 0x000fe2000c741270 */
[----:B------:R-:W-:Y:S01]  /*58a60*/  ULDC UR59, c[0x0][0x228] ;  /* 0x00008a00003b7ab9 */ /* 0x000fe20000000800 */
[----:B------:R-:W-:Y:S01]  /*58a70*/  ISETP.LT.AND P1, PT, R12, UR58, !P0 ;  /* 0x0000003a0c007c0c */ /* 0x000fe2000c721270 */
[----:B------:R-:W-:Y:S01]  /*58a80*/  ULDC UR58, c[0x0][0x228] ;  /* 0x00008a00003a7ab9 */ /* 0x000fe20000000800 */
[C---:B------:R-:W-:Y:S02]  /*58a90*/  VIADD R196, R10.reuse, 0xb1 ;  /* 0x000000b10ac47836 */ /* 0x040fe40000000000 */
[C---:B------:R-:W-:Y:S02]  /*58aa0*/  VIADD R195, R10.reuse, 0xb0 ;  /* 0x000000b00ac37836 */ /* 0x040fe40000000000 */
[----:B------:R-:W-:-:S02]  /*58ab0*/  VIADD R194, R10, 0xaf ;  /* 0x000000af0ac27836 */ /* 0x000fc40000000000 */
[C---:B------:R-:W-:Y:S01]  /*58ac0*/  VIADD R193, R10.reuse, 0xae ;  /* 0x000000ae0ac17836 */ /* 0x040fe20000000000 */
[----:B------:R-:W-:Y:S01]  /*58ad0*/  @P3 LOP3.LUT R29, R29, 0x80000000, RZ, 0xfc, !PT ;  /* 0x800000001d1d3812 */ /* 0x000fe200078efcff */
[----:B------:R-:W-:Y:S01]  /*58ae0*/  VIADD R192, R10, 0xad ;  /* 0x000000ad0ac07836 */ /* 0x000fe20000000000 */
[----:B------:R-:W-:Y:S01]  /*58af0*/  LOP3.LUT R22, R22, 0x7fffffff, RZ, 0xc0, !PT ;  /* 0x7fffffff16167812 */ /* 0x000fe200078ec0ff */
[C---:B------:R-:W-:Y:S01]  /*58b00*/  VIADD R191, R10.reuse, 0xac ;  /* 0x000000ac0abf7836 */ /* 0x040fe20000000000 */
[----:B------:R-:W-:Y:S01]  /*58b10*/  LOP3.LUT R29, R29, 0xbfffffff, RZ, 0xc0, !PT ;  /* 0xbfffffff1d1d7812 */ /* 0x000fe200078ec0ff */
[C---:B------:R-:W-:Y:S02]  /*58b20*/  VIADD R190, R10.reuse, 0xab ;  /* 0x000000ab0abe7836 */ /* 0x040fe40000000000 */
[C---:B------:R-:W-:Y:S01]  /*58b30*/  VIADD R189, R10.reuse, 0xaa ;  /* 0x000000aa0abd7836 */ /* 0x040fe20000000000 */
[----:B------:R-:W-:Y:S01]  /*58b40*/  @P2 LOP3.LUT R29, R29, 0x40000000, RZ, 0xfc, !PT ;  /* 0x400000001d1d2812 */ /* 0x000fe200078efcff */
[C---:B------:R-:W-:Y:S01]  /*58b50*/  VIADD R188, R10.reuse, 0xa9 ;  /* 0x000000a90abc7836 */ /* 0x040fe20000000000 */
[----:B------:R-:W-:Y:S01]  /*58b60*/  ISETP.LT.AND P0, PT, R11, UR57, !P0 ;  /* 0x000000390b007c0c */ /* 0x000fe2000c701270 */
[----:B------:R-:W-:Y:S01]  /*58b70*/  ULDC UR57, c[0x0][0x228] ;  /* 0x00008a0000397ab9 */ /* 0x000fe20000000800 */
[----:B------:R-:W-:Y:S01]  /*58b80*/  LOP3.LUT R29, R29, 0xdfffffff, RZ, 0xc0, !PT ;  /* 0xdfffffff1d1d7812 */ /* 0x000fe200078ec0ff */
[----:B------:R-:W-:-:S02]  /*58b90*/  VIADD R187, R10, 0xa8 ;  /* 0x000000a80abb7836 */ /* 0x000fc40000000000 */
[C---:B------:R-:W-:Y:S01]  /*58ba0*/  VIADD R186, R10.reuse, 0xa7 ;  /* 0x000000a70aba7836 */ /* 0x040fe20000000000 */
[----:B------:R-:W-:Y:S01]  /*58bb0*/  @P1 LOP3.LUT R29, R29, 0x20000000, RZ, 0xfc, !PT ;  /* 0x200000001d1d1812 */ /* 0x000fe200078efcff */
[C---:B------:R-:W-:Y:S02]  /*58bc0*/  VIADD R185, R10.reuse, 0xa6 ;  /* 0x000000a60ab97836 */ /* 0x040fe40000000000 */
[C---:B------:R-:W-:Y:S01]  /*58bd0*/  VIADD R184, R10.reuse, 0xa5 ;  /* 0x000000a50ab87836 */ /* 0x040fe20000000000 */
[----:B------:R-:W-:Y:S02]  /*58be0*/  LOP3.LUT R29, R29, 0xefffffff, RZ, 0xc0, !PT ;  /* 0xefffffff1d1d7812 */ /* 0x000fe400078ec0ff */
[----:B------:R-:W-:Y:S01]  /*58bf0*/  LOP3.LUT R21, R21, 0x7fffffff, RZ, 0xc0, !PT ;  /* 0x7fffffff15157812 */ /* 0x000fe200078ec0ff */
[C---:B------:R-:W-:Y:S01]  /*58c00*/  VIADD R183, R10.reuse, 0xa4 ;  /* 0x000000a40ab77836 */ /* 0x040fe20000000000 */
[----:B------:R-:W-:Y:S01]  /*58c10*/  @P0 LOP3.LUT R29, R29, 0x10000000, RZ, 0xfc, !PT ;  /* 0x100000001d1d0812 */ /* 0x000fe200078efcff */
[C---:B------:R-:W-:Y:S01]  /*58c20*/  VIADD R182, R10.reuse, 0xa3 ;  /* 0x000000a30ab67836 */ /* 0x040fe20000000000 */
[----:B------:R-:W-:Y:S01]  /*58c30*/  ISETP.GE.AND P0, PT, R5, UR61, PT ;  /* 0x0000003d05007c0c */ /* 0x000fe2000bf06270 */
[----:B------:R-:W-:Y:S01]  /*58c40*/  ULDC UR61, c[0x0][0x228] ;  /* 0x00008a00003d7ab9 */ /* 0x000fe20000000800 */
[----:B------:R-:W-:Y:S01]  /*58c50*/  VIADD R181, R10, 0xa2 ;  /* 0x000000a20ab57836 */ /* 0x000fe20000000000 */
[----:B------:R-:W-:Y:S01]  /*58c60*/  LOP3.LUT R20, R20, 0x7fffffff, RZ, 0xc0, !PT ;  /* 0x7fffffff14147812 */ /* 0x000fe200078ec0ff */
[----:B------:R-:W-:Y:S01]  /*58c70*/  VIADD R180, R10, 0xa1 ;  /* 0x000000a10ab47836 */ /* 0x000fe20000000000 */
[----:B------:R-:W-:Y:S01]  /*58c80*/  ISETP.LT.AND P1, PT, R14, UR46, !P0 ;  /* 0x0000002e0e007c0c */ /* 0x000fe2000c721270 */
[----:B------:R-:W-:Y:S01]  /*58c90*/  ULDC UR46, c[0x0][0x228] ;  /* 0x00008a00002e7ab9 */ /* 0x000fe20000000800 */
[----:B------:R-:W-:Y:S01]  /*58ca0*/  ISETP.LT.AND P3, PT, R13, UR44, !P0 ;  /* 0x0000002c0d007c0c */ /* 0x000fe2000c761270 */
[----:B------:R-:W-:Y:S01]  /*58cb0*/  ULDC UR44, c[0x0][0x228] ;  /* 0x00008a00002c7ab9 */ /* 0x000fe20000000800 */
[----:B------:R-:W-:Y:S01]  /*58cc0*/  LOP3.LUT R29, R29, 0xf7ffffff, RZ, 0xc0, !PT ;  /* 0xf7ffffff1d1d7812 */ /* 0x000fe200078ec0ff */
[----:B------:R-:W-:Y:S01]  /*58cd0*/  VIADD R179, R10, 0xa0 ;  /* 0x000000a00ab37836 */ /* 0x000fe20000000000 */
[----:B------:R-:W-:Y:S01]  /*58ce0*/  ISETP.LT.AND P2, PT, R12, UR48, !P0 ;  /* 0x000000300c007c0c */ /* 0x000fe2000c741270 */
[----:B------:R-:W-:Y:S01]  /*58cf0*/  ULDC UR48, c[0x0][0x22c] ;  /* 0x00008b0000307ab9 */ /* 0x000fe20000000800 */
[C---:B------:R-:W-:Y:S01]  /*58d00*/  VIADD R178, R10.reuse, 0x9f ;  /* 0x0000009f0ab27836 */ /* 0x040fe20000000000 */
[----:B------:R-:W-:Y:S01]  /*58d10*/  LOP3.LUT R19, R19, 0x7fffffff, RZ, 0xc0, !PT ;  /* 0x7fffffff13137812 */ /* 0x000fe200078ec0ff */
[----:B------:R-:W-:Y:S01]  /*58d20*/  VIADD R177, R10, 0x9e ;  /* 0x0000009e0ab17836 */ /* 0x000fe20000000000 */
[----:B------:R-:W-:Y:S01]  /*58d30*/  LOP3.LUT R18, R18, 0x7fffffff, RZ, 0xc0, !PT ;  /* 0x7fffffff12127812 */ /* 0x000fe200078ec0ff */
[C---:B------:R-:W-:Y:S01]  /*58d40*/  VIADD R176, R10.reuse, 0x9d ;  /* 0x0000009d0ab07836 */ /* 0x040fe20000000000 */
[----:B------:R-:W-:Y:S01]  /*58d50*/  @P1 LOP3.LUT R29, R29, 0x8000000, RZ, 0xfc, !PT ;  /* 0x080000001d1d1812 */ /* 0x000fe200078efcff */
[C---:B------:R-:W-:Y:S01]  /*58d60*/  VIADD R175, R10.reuse, 0x9c ;  /* 0x0000009c0aaf7836 */ /* 0x040fe20000000000 */
[----:B------:R-:W-:Y:S01]  /*58d70*/  LOP3.LUT R17, R17, 0x7fffffff, RZ, 0xc0, !PT ;  /* 0x7fffffff11117812 */ /* 0x000fe200078ec0ff */
[C---:B------:R-:W-:Y:S01]  /*58d80*/  VIADD R174, R10.reuse, 0x9b ;  /* 0x0000009b0aae7836 */ /* 0x040fe20000000000 */
[----:B------:R-:W-:Y:S01]  /*58d90*/  LOP3.LUT R29, R29, 0xfbffffff, RZ, 0xc0, !PT ;  /* 0xfbffffff1d1d7812 */ /* 0x000fe200078ec0ff */
[----:B------:R-:W-:Y:S01]  /*58da0*/  VIADD R173, R10, 0x9a ;  /* 0x0000009a0aad7836 */ /* 0x000fe20000000000 */
[----:B------:R-:W-:Y:S02]  /*58db0*/  BAR.SYNC.DEFER_BLOCKING 0x0 ;  /* 0x0000000000007b1d */ /* 0x000fe40000010000 */
[----:B------:R-:W-:-:S02]  /*58dc0*/  @P3 LOP3.LUT R29, R29, 0x4000000, RZ, 0xfc, !PT ;  /* 0x040000001d1d3812 */ /* 0x000fc400078efcff */
[----:B------:R-:W-:Y:S02]  /*58dd0*/  ISETP.LT.AND P1, PT, R11, UR52, !P0 ;  /* 0x000000340b007c0c */ /* 0x000fe4000c721270 */
[----:B------:R-:W-:Y:S01]  /*58de0*/  LOP3.LUT R29, R29, 0xfdffffff, RZ, 0xc0, !PT ;  /* 0xfdffffff1d1d7812 */ /* 0x000fe200078ec0ff */
[----:B------:R-:W-:Y:S01]  /*58df0*/  ULDC UR52, c[0x0][0x228] ;  /* 0x00008a0000347ab9 */ /* 0x000fe20000000800 */
[----:B------:R-:W-:Y:S01]  /*58e00*/  ISETP.GE.AND P0, PT, R4, UR51, PT ;  /* 0x0000003304007c0c */ /* 0x000fe2000bf06270 */
[----:B------:R-:W-:Y:S01]  /*58e10*/  ULDC UR51, c[0x0][0x228] ;  /* 0x00008a0000337ab9 */ /* 0x000fe20000000800 */
[----:B------:R-:W-:Y:S01]  /*58e20*/  @P2 LOP3.LUT R29, R29, 0x2000000, RZ, 0xfc, !PT ;  /* 0x020000001d1d2812 */ /* 0x000fe200078efcff */
[----:B------:R-:W-:Y:S01]  /*58e30*/  VIADD R172, R10, 0x99 ;  /* 0x000000990aac7836 */ /* 0x000fe20000000000 */
[----:B------:R-:W-:Y:S01]  /*58e40*/  ISETP.LT.AND P3, PT, R14, UR47, !P0 ;  /* 0x0000002f0e007c0c */ /* 0x000fe2000c761270 */
[----:B------:R-:W-:Y:S01]  /*58e50*/  ULDC UR47, c[0x0][0x228] ;  /* 0x00008a00002f7ab9 */ /* 0x000fe20000000800 */
[----:B------:R-:W-:Y:S01]  /*58e60*/  LOP3.LUT R29, R29, 0xfeffffff, RZ, 0xc0, !PT ;  /* 0xfeffffff1d1d7812 */ /* 0x000fe200078ec0ff */
[----:B------:R-:W-:Y:S01]  /*58e70*/  VIADD R71, R10, 0x98 ;  /* 0x000000980a477836 */ /* 0x000fe20000000000 */
[----:B------:R-:W-:Y:S01]  /*58e80*/  LOP3.LUT R16, R16, 0x7fffffff, RZ, 0xc0, !PT ;  /* 0x7fffffff10107812 */ /* 0x000fe200078ec0ff */
[C---:B------:R-:W-:Y:S01]  /*58e90*/  VIADD R70, R10.reuse, 0x97 ;  /* 0x000000970a467836 */ /* 0x040fe20000000000 */
[----:B------:R-:W-:Y:S01]  /*58ea0*/  @P1 LOP3.LUT R29, R29, 0x1000000, RZ, 0xfc, !PT ;  /* 0x010000001d1d1812 */ /* 0x000fe200078efcff */
[C---:B------:R-:W-:Y:S01]  /*58eb0*/  VIADD R69, R10.reuse, 0x96 ;  /* 0x000000960a457836 */ /* 0x040fe20000000000 */
[----:B------:R-:W-:Y:S01]  /*58ec0*/  ISETP.LT.AND P2, PT, R13, UR29, !P0 ;  /* 0x0000001d0d007c0c */ /* 0x000fe2000c741270 */
[----:B------:R-:W-:Y:S01]  /*58ed0*/  ULDC UR29, c[0x0][0x228] ;  /* 0x00008a00001d7ab9 */ /* 0x000fe20000000800 */
[----:B------:R-:W-:Y:S01]  /*58ee0*/  LOP3.LUT R29, R29, 0xff7fffff, RZ, 0xc0, !PT ;  /* 0xff7fffff1d1d7812 */ /* 0x000fe200078ec0ff */
[C---:B------:R-:W-:Y:S01]  /*58ef0*/  VIADD R68, R10.reuse, 0x95 ;  /* 0x000000950a447836 */ /* 0x040fe20000000000 */
[----:B------:R-:W-:Y:S01]  /*58f00*/  LOP3.LUT R15, R15, 0x7fffffff, RZ, 0xc0, !PT ;  /* 0x7fffffff0f0f7812 */ /* 0x000fe200078ec0ff */
[C---:B------:R-:W-:Y:S01]  /*58f10*/  VIADD R67, R10.reuse, 0x94 ;  /* 0x000000940a437836 */ /* 0x040fe20000000000 */
[----:B------:R-:W-:Y:S01]  /*58f20*/  @P3 LOP3.LUT R29, R29, 0x800000, RZ, 0xfc, !PT ;  /* 0x008000001d1d3812 */ /* 0x000fe200078efcff */
[----:B------:R-:W-:Y:S01]  /*58f30*/  VIADD R66, R10, 0x93 ;  /* 0x000000930a427836 */ /* 0x000fe20000000000 */
[----:B------:R-:W-:Y:S01]  /*58f40*/  ISETP.LT.AND P1, PT, R12, UR50, !P0 ;  /* 0x000000320c007c0c */ /* 0x000fe2000c721270 */
[----:B------:R-:W-:Y:S01]  /*58f50*/  ULDC UR50, c[0x0][0x228] ;  /* 0x00008a0000327ab9 */ /* 0x000fe20000000800 */
[----:B------:R-:W-:Y:S01]  /*58f60*/  LOP3.LUT R29, R29, 0xffbfffff, RZ, 0xc0, !PT ;  /* 0xffbfffff1d1d7812 */ /* 0x000fe200078ec0ff */
[C---:B------:R-:W-:Y:S01]  /*58f70*/  VIADD R65, R10.reuse, 0x92 ;  /* 0x000000920a417836 */ /* 0x040fe20000000000 */
        /* <DEDUP_REMOVED lines=8> */
[----:B------:R-:W2:Y:S02]  /*59000*/  LDL.LU R88, [R1+0x28e4] ;  /* 0x0028e40001587983 */ /* 0x000ea40000300800 */
[----:B------:R-:W-:Y:S01]  /*59010*/  @P1 LOP3.LUT R29, R29, 0x200000, RZ, 0xfc, !PT ;  /* 0x002000001d1d1812 */ /* 0x000fe200078efcff */
[C---:B------:R-:W-:Y:S01]  /*59020*/  VIADD R61, R10.reuse, 0x8e ;  /* 0x0000008e0a3d7836 */ /* 0x040fe20000000000 */
[----:B------:R-:W4:Y:S02]  /*59030*/  LDL.LU R87, [R1+0x28e0] ;  /* 0x0028e00001577983 */ /* 0x000f240000300800 */
[----:B------:R-:W-:Y:S01]  /*59040*/  LOP3.LUT R29, R29, 0xffefffff, RZ, 0xc0, !PT ;  /* 0xffefffff1d1d7812 */ /* 0x000fe200078ec0ff */
[----:B------:R-:W-:Y:S01]  /*59050*/  VIADD R60, R10, 0x8d ;  /* 0x0000008d0a3c7836 */ /* 0x000fe20000000000 */
[----:B------:R-:W2:Y:S02]  /*59060*/  LDL.LU R86, [R1+0x28dc] ;  /* 0x0028dc0001567983 */ /* 0x000ea40000300800 */
[----:B------:R-:W-:-:S02]  /*59070*/  @P0 LOP3.LUT R29, R29, 0x100000, RZ, 0xfc, !PT ;  /* 0x001000001d1d0812 */ /* 0x000fc400078efcff */
[----:B------:R-:W-:Y:S01]  /*59080*/  ISETP.GE.AND P0, PT, R3, UR53, PT ;  /* 0x0000003503007c0c */ /* 0x000fe2000bf06270 */
[----:B------:R-:W-:Y:S01]  /*59090*/  ULDC UR53, c[0x0][0x22c] ;  /* 0x00008b0000357ab9 */ /* 0x000fe20000000800 */
[----:B------:R-:W-:Y:S01]  /*590a0*/  VIADD R59, R10, 0x8c ;  /* 0x0000008c0a3b7836 */ /* 0x000fe20000000000 */
[----:B------:R-:W4:Y:S01]  /*590b0*/  LDL.LU R85, [R1+0x28d8] ;  /* 0x0028d80001557983 */ /* 0x000f220000300800 */
        /* <DEDUP_REMOVED lines=9> */
[----:B------:R-:W2:Y:S04]  /*59150*/  LDL.LU R84, [R1+0x28d4] ;  /* 0x0028d40001547983 */ /* 0x000ea80000300800 */
[----:B------:R-:W-:Y:S01]  /*59160*/  @P3 LOP3.LUT R29, R29, 0x80000, RZ, 0xfc, !PT ;  /* 0x000800001d1d3812 */ /* 0x000fe200078efcff */
[C---:B------:R-:W-:Y:S01]  /*59170*/  VIADD R56, R10.reuse, 0x89 ;  /* 0x000000890a387836 */ /* 0x040fe20000000000 */
[----:B------:R-:W-:Y:S01]  /*59180*/  ISETP.LT.AND P0, PT, R11, UR28, !P0 ;  /* 0x0000001c0b007c0c */ /* 0x000fe2000c701270 */
[----:B------:R-:W-:Y:S01]  /*59190*/  ULDC UR28, c[0x0][0x228] ;  /* 0x00008a00001c7ab9 */ /* 0x000fe20000000800 */
[----:B------:R-:W-:Y:S01]  /*591a0*/  LOP3.LUT R29, R29, 0xfffbffff, RZ, 0xc0, !PT ;  /* 0xfffbffff1d1d7812 */ /* 0x000fe200078ec0ff */
[C---:B------:R-:W-:Y:S01]  /*591b0*/  VIADD R55, R10.reuse, 0x88 ;  /* 0x000000880a377836 */ /* 0x040fe20000000000 */
[----:B------:R-:W4:Y:S02]  /*591c0*/  LDL.LU R83, [R1+0x28d0] ;  /* 0x0028d00001537983 */ /* 0x000f240000300800 */
[----:B------:R-:W-:Y:S01]  /*591d0*/  @P2 LOP3.LUT R29, R29, 0x40000, RZ, 0xfc, !PT ;  /* 0x000400001d1d2812 */ /* 0x000fe200078efcff */
[C---:B------:R-:W-:Y:S01]  /*591e0*/  VIADD R54, R10.reuse, 0x87 ;  /* 0x000000870a367836 */ /* 0x040fe20000000000 */
[----:B------:R-:W2:Y:S02]  /*591f0*/  LDL.LU R82, [R1+0x28cc] ;  /* 0x0028cc0001527983 */ /* 0x000ea40000300800 */
[----:B------:R-:W-:Y:S01]  /*59200*/  LOP3.LUT R29, R29, 0xfffdffff, RZ, 0xc0, !PT ;  /* 0xfffdffff1d1d7812 */ /* 0x000fe200078ec0ff */
[C---:B------:R-:W-:Y:S01]  /*59210*/  VIADD R53, R10.reuse, 0x86 ;  /* 0x000000860a357836 */ /* 0x040fe20000000000 */
[----:B------:R-:W4:Y:S02]  /*59220*/  LDL.LU R81, [R1+0x28c8] ;  /* 0x0028c80001517983 */ /* 0x000f240000300800 */
[----:B------:R-:W-:Y:S01]  /*59230*/  @P1 LOP3.LUT R29, R29, 0x20000, RZ, 0xfc, !PT ;  /* 0x000200001d1d1812 */ /* 0x000fe200078efcff */
[C---:B------:R-:W-:Y:S01]  /*59240*/  VIADD R52, R10.reuse, 0x85 ;  /* 0x000000850a347836 */ /* 0x040fe20000000000 */
[----:B------:R-:W2:Y:S02]  /*59250*/  LDL.LU R80, [R1+0x28c4] ;  /* 0x0028c40001507983 */ /* 0x000ea40000300800 */
[----:B------:R-:W-:Y:S01]  /*59260*/  LOP3.LUT R29, R29, 0xfffeffff, RZ, 0xc0, !PT ;  /* 0xfffeffff1d1d7812 */ /* 0x000fe200078ec0ff */
[----:B------:R-:W-:Y:S01]  /*59270*/  VIADD R51, R10, 0x84 ;  /* 0x000000840a337836 */ /* 0x000fe20000000000 */
[----:B------:R-:W4:Y:S02]  /*59280*/  LDL.LU R79, [R1+0x28c0] ;  /* 0x0028c000014f7983 */ /* 0x000f240000300800 */
[----:B------:R-:W-:-:S02]  /*59290*/  @P0 LOP3.LUT R29, R29, 0x10000, RZ, 0xfc, !PT ;  /* 0x000100001d1d0812 */ /* 0x000fc400078efcff */
[----:B------:R-:W-:Y:S01]  /*592a0*/  ISETP.GE.AND P0, PT, R2, UR23, PT ;  /* 0x0000001702007c0c */ /* 0x000fe2000bf06270 */
[----:B------:R-:W-:Y:S01]  /*592b0*/  VIADD R50, R10, 0x83 ;  /* 0x000000830a327836 */ /* 0x000fe20000000000 */
[----:B------:R-:W2:Y:S02]  /*592c0*/  LDL.LU R78, [R1+0x28bc] ;  /* 0x0028bc00014e7983 */ /* 0x000ea40000300800 */
[----:B------:R-:W-:Y:S01]  /*592d0*/  ISETP.LT.AND P3, PT, R14, UR22, !P0 ;  /* 0x000000160e007c0c */ /* 0x000fe2000c761270 */
[----:B------:R-:W-:Y:S01]  /*592e0*/  ULDC.64 UR22, c[0x0][0x228] ;  /* 0x00008a0000167ab9 */ /* 0x000fe20000000a00 */
[----:B------:R-:W-:Y:S01]  /*592f0*/  ISETP.LT.AND P2, PT, R13, UR41, !P0 ;  /* 0x000000290d007c0c */ /* 0x000fe2000c741270 */
[----:B------:R-:W-:Y:S01]  /*59300*/  ULDC UR41, c[0x0][0x228] ;  /* 0x00008a0000297ab9 */ /* 0x000fe20000000800 */
[----:B------:R-:W-:Y:S01]  /*59310*/  LOP3.LUT R29, R29, 0xffff7fff, RZ, 0xc0, !PT ;  /* 0xffff7fff1d1d7812 */ /* 0x000fe200078ec0ff */
[----:B------:R-:W-:Y:S01]  /*59320*/  VIADD R49, R10, 0x82 ;  /* 0x000000820a317836 */ /* 0x000fe20000000000 */
[----:B------:R-:W-:Y:S01]  /*59330*/  ISETP.LT.AND P1, PT, R12, UR42, !P0 ;  /* 0x0000002a0c007c0c */ /* 0x000fe2000c721270 */
[----:B------:R-:W-:Y:S01]  /*59340*/  ULDC UR42, c[0x0][0x228] ;  /* 0x00008a00002a7ab9 */ /* 0x000fe20000000800 */
[C---:B------:R-:W-:Y:S01]  /*59350*/  VIADD R48, R10.reuse, 0x81 ;  /* 0x000000810a307836 */ /* 0x040fe20000000000 */
[----:B------:R-:W4:Y:S04]  /*59360*/  LDL.LU R77, [R1+0x28b8] ;  /* 0x0028b800014d7983 */ /* 0x000f280000300800 */
        /* <DEDUP_REMOVED lines=14> */
[----:B---3--:R1:W-:Y:S02]  /*59450*/  STSM.16.M88.4 [R0], R32 ;  /* 0x0000002000007844 */ /* 0x0083e40000000200 */
[----:B------:R-:W-:Y:S01]  /*59460*/  LOP3.LUT R29, R29, 0xffffefff, RZ, 0xc0, !PT ;  /* 0xffffefff1d1d7812 */ /* 0x000fe200078ec0ff */
[C---:B------:R-:W-:Y:S01]  /*59470*/  VIADD R43, R10.reuse, 0x7b ;  /* 0x0000007b0a2b7836 */ /* 0x040fe20000000000 */
[----:B------:R-:W3:Y:S02]  /*59480*/  LDL.LU R73, [R1+0x28a8] ;  /* 0x0028a80001497983 */ /* 0x000ee40000300800 */
[----:B------:R-:W-:Y:S02]  /*59490*/  @P0 LOP3.LUT R29, R29, 0x1000, RZ, 0xfc, !PT ;  /* 0x000010001d1d0812 */ /* 0x000fe400078efcff */
[----:B------:R-:W-:Y:S01]  /*594a0*/  ISETP.GE.AND P0, PT, R251, UR23, PT ;  /* 0x00000017fb007c0c */ /* 0x000fe2000bf06270 */
[----:B------:R-:W-:Y:S01]  /*594b0*/  VIADD R42, R10, 0x7a ;  /* 0x0000007a0a2a7836 */ /* 0x000fe20000000000 */
[----:B------:R-:W4:Y:S02]  /*594c0*/  LDL.LU R72, [R1+0x28a4] ;  /* 0x0028a40001487983 */ /* 0x000f240000300800 */
[----:B------:R-:W-:Y:S01]  /*594d0*/  ISETP.LT.AND P3, PT, R14, UR22, !P0 ;  /* 0x000000160e007c0c */ /* 0x000fe2000c761270 */
[----:B------:R-:W-:Y:S01]  /*594e0*/  ULDC.64 UR22, c[0x0][0x228] ;  /* 0x00008a0000167ab9 */ /* 0x000fe20000000a00 */
[----:B------:R-:W-:Y:S01]  /*594f0*/  ISETP.LT.AND P2, PT, R13, UR38, !P0 ;  /* 0x000000260d007c0c */ /* 0x000fe2000c741270 */
[----:B------:R-:W-:Y:S01]  /*59500*/  ULDC UR38, c[0x0][0x228] ;  /* 0x00008a0000267ab9 */ /* 0x000fe20000000800 */
[----:B------:R-:W-:Y:S01]  /*59510*/  LOP3.LUT R29, R29, 0xfffff7ff, RZ, 0xc0, !PT ;  /* 0xfffff7ff1d1d7812 */ /* 0x000fe200078ec0ff */
[----:B-1----:R-:W-:Y:S01]  /*59520*/  VIADD R32, R10, 0x7f ;  /* 0x0000007f0a207836 */ /* 0x002fe20000000000 */
[----:B------:R-:W-:Y:S01]  /*59530*/  ISETP.LT.AND P1, PT, R12, UR39, !P0 ;  /* 0x000000270c007c0c */ /* 0x000fe2000c721270 */
[----:B------:R-:W-:Y:S01]  /*59540*/  ULDC UR39, c[0x0][0x228] ;  /* 0x00008a0000277ab9 */ /* 0x000fe20000000800 */
[C---:B------:R-:W-:Y:S01]  /*59550*/  VIADD R41, R10.reuse, 0x79 ;  /* 0x000000790a297836 */ /* 0x040fe20000000000 */
[----:B------:R-:W3:Y:S04]  /*59560*/  LDL.LU R9, [R1+0x28a0] ;  /* 0x0028a00001097983 */ /* 0x000ee80000300800 */
[----:B------:R-:W-:Y:S01]  /*59570*/  @P3 LOP3.LUT R29, R29, 0x800, RZ, 0xfc, !PT ;  /* 0x000008001d1d3812 */ /* 0x000fe200078efcff */
[C---:B------:R-:W-:Y:S01]  /*59580*/  VIADD R40, R10.reuse, 0x78 ;  /* 0x000000780a287836 */ /* 0x040fe20000000000 */
[----:B------:R-:W-:Y:S01]  /*59590*/  ISETP.LT.AND P0, PT, R11, UR40, !P0 ;  /* 0x000000280b007c0c */ /* 0x000fe2000c701270 */
[----:B------:R-:W-:Y:S01]  /*595a0*/  ULDC UR40, c[0x0][0x228] ;  /* 0x00008a0000287ab9 */ /* 0x000fe20000000800 */
[----:B------:R-:W-:Y:S01]  /*595b0*/  LOP3.LUT R29, R29, 0xfffffbff, RZ, 0xc0, !PT ;  /* 0xfffffbff1d1d7812 */ /* 0x000fe200078ec0ff */
[C---:B------:R-:W-:Y:S01]  /*595c0*/  VIADD R39, R10.reuse, 0x77 ;  /* 0x000000770a277836 */ /* 0x040fe20000000000 */
[----:B------:R-:W3:Y:S02]  /*595d0*/  LDL.LU R8, [R1+0x289c] ;  /* 0x00289c0001087983 */ /* 0x000ee40000300800 */
[----:B------:R-:W-:Y:S01]  /*595e0*/  @P2 LOP3.LUT R29, R29, 0x400, RZ, 0xfc, !PT ;  /* 0x000004001d1d2812 */ /* 0x000fe200078efcff */
[C---:B------:R-:W-:Y:S01]  /*595f0*/  VIADD R38, R10.reuse, 0x76 ;  /* 0x000000760a267836 */ /* 0x040fe20000000000 */
[----:B------:R-:W3:Y:S02]  /*59600*/  LDL.LU R7, [R1+0x2898] ;  /* 0x0028980001077983 */ /* 0x000ee40000300800 */
[----:B------:R-:W-:Y:S01]  /*59610*/  LOP3.LUT R29, R29, 0xfffffdff, RZ, 0xc0, !PT ;  /* 0xfffffdff1d1d7812 */ /* 0x000fe200078ec0ff */
[C---:B------:R-:W-:Y:S01]  /*59620*/  VIADD R37, R10.reuse, 0x75 ;  /* 0x000000750a257836 */ /* 0x040fe20000000000 */
[----:B------:R-:W3:Y:S02]  /*59630*/  LDL.LU R6, [R1+0x2894] ;  /* 0x0028940001067983 */ /* 0x000ee40000300800 */
[----:B------:R-:W-:Y:S01]  /*59640*/  @P1 LOP3.LUT R29, R29, 0x200, RZ, 0xfc, !PT ;  /* 0x000002001d1d1812 */ /* 0x000fe200078efcff */
[C---:B------:R-:W-:Y:S01]  /*59650*/  VIADD R36, R10.reuse, 0x74 ;  /* 0x000000740a247836 */ /* 0x040fe20000000000 */
[----:B------:R-:W3:Y:S02]  /*59660*/  LDL.LU R5, [R1+0x2890] ;  /* 0x0028900001057983 */ /* 0x000ee40000300800 */
[----:B------:R-:W-:Y:S01]  /*59670*/  LOP3.LUT R29, R29, 0xfffffeff, RZ, 0xc0, !PT ;  /* 0xfffffeff1d1d7812 */ /* 0x000fe200078ec0ff */
[----:B------:R-:W-:Y:S01]  /*59680*/  VIADD R35, R10, 0x73 ;  /* 0x000000730a237836 */ /* 0x000fe20000000000 */
[----:B------:R-:W3:Y:S02]  /*59690*/  LDL.LU R4, [R1+0x288c] ;  /* 0x00288c0001047983 */ /* 0x000ee40000300800 */
[----:B------:R-:W-:Y:S01]  /*596a0*/  @P0 LOP3.LUT R29, R29, 0x100, RZ, 0xfc, !PT ;  /* 0x000001001d1d0812 */ /* 0x000fe200078efcff */
[----:B------:R-:W-:Y:S01]  /*596b0*/  BAR.SYNC.DEFER_BLOCKING 0x0 ;  /* 0x0000000000007b1d */ /* 0x000fe20000010000 */
[----:B------:R-:W-:-:S04]  /*596c0*/  ISETP.GE.AND P0, PT, R250, UR23, PT ;  /* 0x00000017fa007c0c */ /* 0x000fc8000bf06270 */
        /* <DEDUP_REMOVED lines=9> */
[----:B------:R-:W3:Y:S04]  /*59760*/  LDL.LU R3, [R1+0x2888] ;  /* 0x0028880001037983 */ /* 0x000ee80000300800 */
[----:B------:R-:W-:Y:S01]  /*59770*/  @P3 LOP3.LUT R29, R29, 0x80, RZ, 0xfc, !PT ;  /* 0x000000801d1d3812 */ /* 0x000fe200078efcff */
[----:B------:R-:W-:Y:S01]  /*59780*/  VIADD R251, R10, 0x70 ;  /* 0x000000700afb7836 */ /* 0x000fe20000000000 */
[----:B------:R-:W-:Y:S01]  /*59790*/  ISETP.LT.AND P0, PT, R11, UR37, !P0 ;  /* 0x000000250b007c0c */ /* 0x000fe2000c701270 */
[----:B------:R-:W-:Y:S01]  /*597a0*/  ULDC UR37, c[0x0][0x228] ;  /* 0x00008a0000257ab9 */ /* 0x000fe20000000800 */
[----:B------:R-:W-:Y:S01]  /*597b0*/  LOP3.LUT R29, R29, 0xffffffbf, RZ, 0xc0, !PT ;  /* 0xffffffbf1d1d7812 */ /* 0x000fe200078ec0ff */
[----:B------:R-:W3:Y:S03]  /*597c0*/  LDL.LU R2, [R1+0x2884] ;  /* 0x0028840001027983 */ /* 0x000ee60000300800 */
        /* <DEDUP_REMOVED lines=85> */
[----:B------:R-:W-:Y:S01]  /*59d20*/  ULDC.64 UR12, c[0x0][0x228] ;  /* 0x00008a00000c7ab9 */ /* 0x000fe20000000a00 */
        /* <DEDUP_REMOVED lines=386> */
[----:B------:R-:W-:Y:S02]  /*5b550*/  @P2 LOP3.LUT R25, R25, 0x2000000, RZ, 0xfc, !PT ;  /* 0x0200000019192812 */ /* 0x000fe400078efcff */
[----:B------:R-:W-:Y:S01]  /*5b560*/  ISETP.GE.AND P0, PT, R214, UR55, PT ;  /* 0x00000037d6007c0c */ /* 0x000fe2000bf06270 */
[----:B------:R-:W-:Y:S01]  /*5b570*/  ULDC UR55, c[0x0][0x228] ;  /* 0x00008a0000377ab9 */ /* 0x000fe20000000800 */
[----:B------:R-:W-:-:S04]  /*5b580*/  LOP3.LUT R25, R25, 0xfeffffff, RZ, 0xc0, !PT ;  /* 0xfeffffff19197812 */ /* 0x000fc800078ec0ff */
[----:B------:R-:W-:Y:S02]  /*5b590*/  @P1 LOP3.LUT R25, R25, 0x1000000, RZ, 0xfc, !PT ;  /* 0x0100000019191812 */ /* 0x000fe400078efcff */
        /* <DEDUP_REMOVED lines=11> */
[----:B------:R-:W-:Y:S02]  /*5b650*/  LOP3.LUT R25, R25, 0xffdfffff, RZ, 0xc0, !PT ;  /* 0xffdfffff19197812 */ /* 0x000fe400078ec0ff */
[----:B------:R-:W-:Y:S01]  /*5b660*/  ISETP.GE.AND P0, PT, R213, UR31, PT ;  /* 0x0000001fd5007c0c */ /* 0x000fe2000bf06270 */
[----:B------:R-:W-:Y:S01]  /*5b670*/  ULDC.64 UR30, c[0x0][0x228] ;  /* 0x00008a00001e7ab9 */ /* 0x000fe20000000a00 */
        /* <DEDUP_REMOVED lines=284> */
[----:B------:R-:W-:Y:S02]  /*5c840*/  ISETP.LT.AND P3, PT, R13, UR34, !P0 ;  /* 0x000000220d007c0c */ /* 0x000fe4000c761270 */
[----:B------:R-:W-:-:S04]  /*5c850*/  LOP3.LUT R23, R23, 0xfff7ffff, RZ, 0xc0, !PT ;  /* 0xfff7ffff17177812 */ /* 0x000fc800078ec0ff */
[----:B------:R-:W-:Y:S02]  /*5c860*/  @P1 LOP3.LUT R23, R23, 0x80000, RZ, 0xfc, !PT ;  /* 0x0008000017171812 */ /* 0x000fe400078efcff */
[----:B------:R-:W-:Y:S01]  /*5c870*/  ISETP.LT.AND P2, PT, R12, UR35, !P0 ;  /* 0x000000230c007c0c */ /* 0x000fe2000c741270 */
[----:B------:R-:W-:Y:S01]  /*5c880*/  ULDC.64 UR34, c[0x0][0x228] ;  /* 0x00008a0000227ab9 */ /* 0x000fe20000000a00 */
[----:B------:R-:W-:-:S04]  /*5c890*/  LOP3.LUT R23, R23, 0xfffbffff, RZ, 0xc0, !PT ;  /* 0xfffbffff17177812 */ /* 0x000fc800078ec0ff */
[----:B------:R-:W-:Y:S02]  /*5c8a0*/  @P3 LOP3.LUT R23, R23, 0x40000, RZ, 0xfc, !PT ;  /* 0x0004000017173812 */ /* 0x000fe400078efcff */
[----:B------:R-:W-:Y:S01]  /*5c8b0*/  ISETP.LT.AND P1, PT, R11, UR53, !P0 ;  /* 0x000000350b007c0c */ /* 0x000fe2000c721270 */
[----:B------:R-:W-:Y:S01]  /*5c8c0*/  ULDC UR53, c[0x0][0x228] ;  /* 0x00008a0000357ab9 */ /* 0x000fe20000000800 */
[----:B------:R-:W-:-:S04]  /*5c8d0*/  LOP3.LUT R23, R23, 0xfffdffff, RZ, 0xc0, !PT ;  /* 0xfffdffff17177812 */ /* 0x000fc800078ec0ff */
[----:B------:R-:W-:Y:S02]  /*5c8e0*/  @P2 LOP3.LUT R23, R23, 0x20000, RZ, 0xfc, !PT ;  /* 0x0002000017172812 */ /* 0x000fe400078efcff */
[----:B------:R-:W-:Y:S02]  /*5c8f0*/  ISETP.GE.AND P0, PT, R196, UR35, PT ;  /* 0x00000023c4007c0c */ /* 0x000fe4000bf06270 */
[----:B------:R-:W-:-:S04]  /*5c900*/  LOP3.LUT R23, R23, 0xfffeffff, RZ, 0xc0, !PT ;  /* 0xfffeffff17177812 */ /* 0x000fc800078ec0ff */
[----:B------:R-:W-:Y:S02]  /*5c910*/  @P1 LOP3.LUT R23, R23, 0x10000, RZ, 0xfc, !PT ;  /* 0x0001000017171812 */ /* 0x000fe400078efcff */
        /* <DEDUP_REMOVED lines=13> */
[----:B------:R-:W-:Y:S02]  /*5c9f0*/  ISETP.GE.AND P0, PT, R195, UR35, PT ;  /* 0x00000023c3007c0c */ /* 0x000fe4000bf06270 */
        /* <DEDUP_REMOVED lines=59> */
[----:B------:R-:W-:-:S09]  /*5cdb0*/  ISETP.LT.AND P1, PT, R12, UR4, !P0 ;  /* 0x000000040c007c0c */ /* 0x000fd2000c721270 */
        /* <DEDUP_REMOVED lines=363> */
[----:B------:R-:W-:Y:S02]  /*5e470*/  ISETP.LT.AND P2, PT, R12, UR14, !P0 ;  /* 0x0000000e0c007c0c */ /* 0x000fe4000c741270 */
        /* <DEDUP_REMOVED lines=38> */
[----:B------:R-:W-:Y:S02]  /*5e6e0*/  ISETP.GE.AND P0, PT, R68, UR26, PT ;  /* 0x0000001a44007c0c */ /* 0x000fe4000bf06270 */
[----:B------:R-:W-:-:S02]  /*5e6f0*/  @P3 LOP3.LUT R20, R20, 0x4, RZ, 0xfc, !PT ;  /* 0x0000000414143812 */ /* 0x000fc400078efcff */
[----:B------:R-:W-:Y:S01]  /*5e700*/  ISETP.LT.AND P3, PT, R14, UR27, !P0 ;  /* 0x0000001b0e007c0c */ /* 0x000fe2000c761270 */
[----:B------:R-:W-:Y:S01]  /*5e710*/  ULDC.64 UR26, c[0x0][0x228] ;  /* 0x00008a00001a7ab9 */ /* 0x000fe20000000a00 */
[----:B------:R-:W-:-:S04]  /*5e720*/  LOP3.LUT R20, R20, 0xfffffffd, RZ, 0xc0, !PT ;  /* 0xfffffffd14147812 */ /* 0x000fc800078ec0ff */
[----:B------:R-:W-:Y:S02]  /*5e730*/  @P2 LOP3.LUT R20, R20, 0x2, RZ, 0xfc, !PT ;  /* 0x0000000214142812 */ /* 0x000fe400078efcff */
[----:B------:R-:W-:Y:S01]  /*5e740*/  ISETP.LT.AND P2, PT, R13, UR28, !P0 ;  /* 0x0000001c0d007c0c */ /* 0x000fe2000c741270 */
[----:B------:R-:W-:Y:S01]  /*5e750*/  ULDC UR28, c[0x0][0x228] ;  /* 0x00008a00001c7ab9 */ /* 0x000fe20000000800 */
[----:B------:R-:W-:-:S03]  /*5e760*/  LOP3.LUT R20, R20, 0xfffffffe, RZ, 0xc0, !PT ;  /* 0xfffffffe14147812 */ /* 0x000fc600078ec0ff */
[----:B------:R-:W-:Y:S02]  /*5e770*/  @P3 LOP3.LUT R19, R19, 0x80000000, RZ, 0xfc, !PT ;  /* 0x8000000013133812 */ /* 0x000fe400078efcff */
        /* <DEDUP_REMOVED lines=374> */
[----:B------:R-:W-:Y:S02]  /*5fee0*/  ISETP.GE.AND P0, PT, R32, UR5, PT ;  /* 0x0000000520007c0c */ /* 0x000fe4000bf06270 */
[----:B------:R-:W-:Y:S01]  /*5fef0*/  LOP3.LUT R17, R17, 0xfffffeff, RZ, 0xc0, !PT ;  /* 0xfffffeff11117812 */ /* 0x000fe200078ec0ff */
[----:B------:R-:W2:Y:S03]  /*5ff00*/  LDL.LU R32, [R1+0xac0] ;  /* 0x000ac00001207983 */ /* 0x000ea60000300800 */
[----:B------:R-:W-:Y:S02]  /*5ff10*/  @P1 LOP3.LUT R17, R17, 0x100, RZ, 0xfc, !PT ;  /* 0x0000010011111812 */ /* 0x000fe400078efcff */
[----:B------:R-:W-:Y:S01]  /*5ff20*/  ISETP.LT.AND P1, PT, R14, UR4, !P0 ;  /* 0x000000040e007c0c */ /* 0x000fe2000c721270 */
[----:B------:R-:W-:Y:S01]  /*5ff30*/  ULDC.64 UR4, c[0x0][0x228] ;  /* 0x00008a0000047ab9 */ /* 0x000fe20000000a00 */
[----:B------:R-:W-:Y:S01]  /*5ff40*/  ISETP.LT.AND P3, PT, R13, UR21, !P0 ;  /* 0x000000150d007c0c */ /* 0x000fe2000c761270 */
[----:B------:R-:W-:Y:S01]  /*5ff50*/  ULDC UR21, c[0x0][0x228] ;  /* 0x00008a0000157ab9 */ /* 0x000fe20000000800 */
[----:B------:R-:W-:-:S02]  /*5ff60*/  LOP3.LUT R17, R17, 0xffffff7f, RZ, 0xc0, !PT ;  /* 0xffffff7f11117812 */ /* 0x000fc400078ec0ff */
        /* <DEDUP_REMOVED lines=33> */
[----:B------:R-:W-:Y:S01]  /*60180*/  ULDC.64 UR28, c[0x0][0x228] ;  /* 0x00008a00001c7ab9 */ /* 0x000fe20000000a00 */
[----:B------:R-:W-:Y:S01]  /*60190*/  ISETP.LT.AND P2, PT, R12, UR27, !P0 ;  /* 0x0000001b0c007c0c */ /* 0x000fe2000c741270 */
[----:B------:R-:W-:-:S08]  /*601a0*/  ULDC UR27, c[0x0][0x228] ;  /* 0x00008a00001b7ab9 */ /* 0x000fd00000000800 */
        /* <DEDUP_REMOVED lines=148> */
[----:B------:R-:W1:Y:S01]  /*60af0*/  LDS.128 R36, [R152] ;  /* 0x0000000098247984 */ /* 0x000e620000000c00 */
[----:B------:R-:W-:Y:S01]  /*60b00*/  BAR.SYNC.DEFER_BLOCKING 0x0 ;  /* 0x0000000000007b1d */ /* 0x000fe20000010000 */
[----:B------:R-:W-:Y:S02]  /*60b10*/  ISETP.LT.AND P3, PT, R14, UR28, !P0 ;  /* 0x0000001c0e007c0c */ /* 0x000fe4000c761270 */
[----:B------:R-:W-:Y:S02]  /*60b20*/  ISETP.LT.AND P2, PT, R13, UR5, !P0 ;  /* 0x000000050d007c0c */ /* 0x000fe4000c741270 */
[----:B------:R-:W-:Y:S01]  /*60b30*/  ISETP.LT.AND P1, PT, R12, UR30, !P0 ;  /* 0x0000001e0c007c0c */ /* 0x000fe2000c721270 */
[----:B------:R-:W-:Y:S01]  /*60b40*/  ULDC UR5, c[0x0][0x228] ;  /* 0x00008a0000057ab9 */ /* 0x000fe20000000800 */
[----:B------:R-:W-:-:S07]  /*60b50*/  ULDC.64 UR28, c[0x0][0x228] ;  /* 0x00008a00001c7ab9 */ /* 0x000fce0000000a00 */
        /* <DEDUP_REMOVED lines=46> */
[----:B------:R-:W-:Y:S02]  /*60e40*/  ISETP.GE.AND P0, PT, R33, UR35, PT ;  /* 0x0000002321007c0c */ /* 0x000fe4000bf06270 */
[----:B------:R-:W-:Y:S01]  /*60e50*/  LOP3.LUT R15, R15, 0xffff7fff, RZ, 0xc0, !PT ;  /* 0xffff7fff0f0f7812 */ /* 0x000fe200078ec0ff */
[----:B------:R-:W2:Y:S01]  /*60e60*/  LDL.LU R33, [R1+0xac8] ;  /* 0x000ac80001217983 */ /* 0x000ea20000300800 */
[----:B------:R-:W-:Y:S01]  /*60e70*/  ISETP.LT.AND P3, PT, R14, UR34, !P0 ;  /* 0x000000220e007c0c */ /* 0x000fe2000c761270 */
[----:B------:R-:W-:Y:S01]  /*60e80*/  ULDC.64 UR34, c[0x0][0x228] ;  /* 0x00008a0000227ab9 */ /* 0x000fe20000000a00 */
[----:B------:R-:W-:Y:S01]  /*60e90*/  ISETP.LT.AND P2, PT, R13, UR36, !P0 ;  /* 0x000000240d007c0c */ /* 0x000fe2000c741270 */
[----:B------:R-:W-:Y:S01]  /*60ea0*/  ULDC.64 UR36, c[0x0][0x228] ;  /* 0x00008a0000247ab9 */ /* 0x000fe20000000a00 */
[----:B------:R-:W-:Y:S01]  /*60eb0*/  ISETP.LT.AND P1, PT, R12, UR4, !P0 ;  /* 0x000000040c007c0c */ /* 0x000fe2000c721270 */
[----:B------:R-:W-:Y:S01]  /*60ec0*/  ULDC UR4, c[0x0][0x228] ;  /* 0x00008a0000047ab9 */ /* 0x000fe20000000800 */
[----:B------:R-:W2:Y:S07]  /*60ed0*/  LDL.LU R34, [R1+0x6c0] ;  /* 0x0006c00001227983 */ /* 0x000eae0000300800 */
[----:B------:R-:W-:Y:S01]  /*60ee0*/  @P3 LOP3.LUT R15, R15, 0x8000, RZ, 0xfc, !PT ;  /* 0x000080000f0f3812 */ /* 0x000fe200078efcff */
[----:B------:R-:W2:Y:S03]  /*60ef0*/  LDL.LU R35, [R1+0x6c8] ;  /* 0x0006c80001237983 */ /* 0x000ea60000300800 */
        /* <DEDUP_REMOVED lines=11> */
[----:B------:R-:W-:Y:S01]  /*60fb0*/  LOP3.LUT R15, R15, 0xfffff7ff, RZ, 0xc0, !PT ;  /* 0xfffff7ff0f0f7812 */ /* 0x000fe200078ec0ff */
[----:B------:R-:W-:Y:S01]  /*60fc0*/  VIADD R251, R10, 0x6f ;  /* 0x0000006f0afb7836 */ /* 0x000fe20000000000 */
[----:B------:R-:W-:Y:S01]  /*60fd0*/  ISETP.LT.AND P1, PT, R13, UR5, !P0 ;  /* 0x000000050d007c0c */ /* 0x000fe2000c721270 */
[----:B------:R-:W-:Y:S01]  /*60fe0*/  ULDC UR5, c[0x0][0x228] ;  /* 0x00008a0000057ab9 */ /* 0x000fe20000000800 */
[----:B------:R-:W-:-:S07]  /*60ff0*/  ULDC UR4, c[0x0][0x228] ;  /* 0x00008a0000047ab9 */ /* 0x000fce0000000800 */
[----:B------:R-:W-:Y:S02]  /*61000*/  @P2 LOP3.LUT R15, R15, 0x800, RZ, 0xfc, !PT ;  /* 0x000008000f0f2812 */ /* 0x000fe400078efcff */
[----:B------:R-:W-:Y:S01]  /*61010*/  ISETP.LT.AND P2, PT, R12, UR60, !P0 ;  /* 0x0000003c0c007c0c */ /* 0x000fe2000c741270 */
[----:B------:R-:W-:Y:S01]  /*61020*/  ULDC UR60, c[0x0][0x22c] ;  /* 0x00008b00003c7ab9 */ /* 0x000fe20000000800 */
[----:B------:R-:W-:-:S04]  /*61030*/  LOP3.LUT R15, R15, 0xfffffbff, RZ, 0xc0, !PT ;  /* 0xfffffbff0f0f7812 */ /* 0x000fc800078ec0ff */
        /* <DEDUP_REMOVED lines=34> */
[----:B------:R-:W-:Y:S02]  /*61260*/  ISETP.LT.AND P3, PT, R13, UR15, !P0 ;  /* 0x0000000f0d007c0c */ /* 0x000fe4000c761270 */
[----:B------:R-:W-:-:S04]  /*61270*/  LOP3.LUT R15, R15, 0xfffffffe, RZ, 0xc0, !PT ;  /* 0xfffffffe0f0f7812 */ /* 0x000fc800078ec0ff */
[----:B------:R-:W-:Y:S02]  /*61280*/  @P1 LOP3.LUT R15, R15, 0x1, RZ, 0xfc, !PT ;  /* 0x000000010f0f1812 */ /* 0x000fe400078efcff */
[----:B------:R-:W-:-:S03]  /*61290*/  ISETP.LT.AND P1, PT, R12, UR14, !P0 ;  /* 0x0000000e0c007c0c */ /* 0x000fc6000c721270 */
        /* <DEDUP_REMOVED lines=95> */
[----:B------:R-:W-:Y:S01]  /*61890*/  ISETP.LT.AND P1, PT, R13, UR54, !P6 ;  /* 0x000000360d007c0c */ /* 0x000fe2000f721270 */
[----:B-1----:R-:W-:Y:S01]  /*618a0*/  STL.64 [R1+0x16b0], R36 ;  /* 0x0016b02401007387 */ /* 0x002fe20000100a00 */
[----:B------:R-:W-:-:S03]  /*618b0*/  LOP3.LUT R153, R153, 0xfffffff7, RZ, 0xc0, !PT ;  /* 0xfffffff799997812 */ /* 0x000fc600078ec0ff */
[----:B------:R4:W-:Y:S01]  /*618c0*/  STL.64 [R1+0x16b8], R38 ;  /* 0x0016b82601007387 */ /* 0x0009e20000100a00 */
[----:B------:R-:W-:Y:S02]  /*618d0*/  @P2 LOP3.LUT R153, R153, 0x8, RZ, 0xfc, !PT ;  /* 0x0000000899992812 */ /* 0x000fe400078efcff */
[----:B------:R-:W-:Y:S02]  /*618e0*/  ISETP.LT.AND P0, PT, R12, UR55, !P6 ;  /* 0x000000370c007c0c */ /* 0x000fe4000f701270 */
[----:B------:R-:W-:Y:S01]  /*618f0*/  LOP3.LUT R153, R153, 0xfffffffd, RZ, 0xc0, !PT ;  /* 0xfffffffd99997812 */ /* 0x000fe200078ec0ff */
[----:B------:R-:W-:-:S03]  /*61900*/  VIADD R251, R10, 0x65 ;  /* 0x000000650afb7836 */ /* 0x000fc60000000000 */
[----:B------:R-:W-:Y:S02]  /*61910*/  @P1 LOP3.LUT R153, R153, 0x2, RZ, 0xfc, !PT ;  /* 0x0000000299991812 */ /* 0x000fe400078efcff */
[----:B------:R-:W-:Y:S02]  /*61920*/  ISETP.GE.AND P3, PT, R251, UR39, PT ;  /* 0x00000027fb007c0c */ /* 0x000fe4000bf66270 */
[----:B------:R-:W-:Y:S02]  /*61930*/  LOP3.LUT R153, R153, 0xfffffffe, RZ, 0xc0, !PT ;  /* 0xfffffffe99997812 */ /* 0x000fe400078ec0ff */
[----:B------:R-:W-:Y:S02]  /*61940*/  ISETP.LT.AND P1, PT, R13, UR57, !P3 ;  /* 0x000000390d007c0c */ /* 0x000fe4000df21270 */
[----:B------:R-:W-:Y:S02]  /*61950*/  @P0 LOP3.LUT R153, R153, 0x1, RZ, 0xfc, !PT ;  /* 0x0000000199990812 */ /* 0x000fe400078efcff */
[----:B------:R-:W-:-:S02]  /*61960*/  ISETP.LT.AND P0, PT, R14, UR38, !P3 ;  /* 0x000000260e007c0c */ /* 0x000fc4000df01270 */
[----:B------:R-:W-:Y:S02]  /*61970*/  ISETP.LT.AND P2, PT, R12, UR58, !P3 ;  /* 0x0000003a0c007c0c */ /* 0x000fe4000df41270 */
[C---:B------:R-:W-:Y:S02]  /*61980*/  ISETP.LT.AND P6, PT, R11.reuse, UR56, !P6 ;  /* 0x000000380b007c0c */ /* 0x040fe4000f7c1270 */
[----:B------:R-:W-:Y:S01]  /*61990*/  ISETP.LT.AND P3, PT, R11, UR59, !P3 ;  /* 0x0000003b0b007c0c */ /* 0x000fe2000df61270 */
[----:B------:R-:W-:Y:S04]  /*619a0*/  STL [R1+0x28a0], R169 ;  /* 0x0028a0a901007387 */ /* 0x000fe80000100800 */
[----:B--2---:R1:W-:Y:S01]  /*619b0*/  STSM.16.M88.4 [R0], R32 ;  /* 0x0000002000007844 */ /* 0x0043e20000000200 */
[----:B----4-:R-:W-:Y:S01]  /*619c0*/  IMAD.MOV.U32 R38, RZ, RZ, R72 ;  /* 0x000000ffff267224 */ /* 0x010fe200078e0048 */
[----:B------:R-:W-:Y:S01]  /*619d0*/  ULDC.64 UR4, c[0x0][0x228] ;  /* 0x00008a0000047ab9 */ /* 0x000fe20000000a00 */
[----:B------:R-:W-:Y:S01]  /*619e0*/  IMAD.MOV.U32 R39, RZ, RZ, R74 ;  /* 0x000000ffff277224 */ /* 0x000fe200078e004a */
[----:B------:R-:W-:Y:S01]  /*619f0*/  STL [R1+0x2898], R170 ;  /* 0x002898aa01007387 */ /* 0x000fe20000100800 */
[----:B------:R-:W-:Y:S01]  /*61a00*/  IMAD.MOV.U32 R54, RZ, RZ, R145 ;  /* 0x000000ffff367224 */ /* 0x000fe200078e0091 */
[----:B------:R-:W-:Y:S01]  /*61a10*/  ULDC.64 UR10, c[0x0][0x228] ;  /* 0x00008a00000a7ab9 */ /* 0x000fe20000000a00 */
[----:B------:R-:W-:Y:S01]  /*61a20*/  IMAD.MOV.U32 R55, RZ, RZ, R147 ;  /* 0x000000ffff377224 */ /* 0x000fe200078e0093 */
[----:B------:R-:W-:Y:S01]  /*61a30*/  STL [R1+0x288c], R171 ;  /* 0x00288cab01007387 */ /* 0x000fe20000100800 */
[----:B------:R-:W-:-:S03]  /*61a40*/  ULDC UR8, c[0x0][0x228] ;  /* 0x00008a0000087ab9 */ /* 0x000fc60000000800 */
[----:B------:R-:W-:Y:S04]  /*61a50*/  STL [R1+0x2888], R154 ;  /* 0x0028889a01007387 */ /* 0x000fe80000100800 */
[----:B------:R-:W2:Y:S04]  /*61a60*/  LDL.LU R36, [R1+0x2c0] ;  /* 0x0002c00001247983 */ /* 0x000ea80000300800 */
[----:B------:R-:W2:Y:S01]  /*61a70*/  LDL.LU R37, [R1+0x2c8] ;  /* 0x0002c80001257983 */ /* 0x000ea20000300800 */
[----:B------:R-:W-:Y:S06]  /*61a80*/  BAR.SYNC.DEFER_BLOCKING 0x0 ;  /* 0x0000000000007b1d */ /* 0x000fec0000010000 */
[----:B-1----:R-:W4:Y:S04]  /*61a90*/  LDL.LU R32, [R1+0x1ac4] ;  /* 0x001ac40001207983 */ /* 0x002f280000300800 */
[----:B------:R-:W1:Y:S01]  /*61aa0*/  LDS.128 R40, [R152] ;  /* 0x0000000098287984 */ /* 0x000e620000000c00 */
[----:B------:R-:W-:Y:S06]  /*61ab0*/  BAR.SYNC.DEFER_BLOCKING 0x0 ;  /* 0x0000000000007b1d */ /* 0x000fec0000010000 */
[----:B-1----:R-:W-:Y:S04]  /*61ac0*/  STL.64 [R1+0x1fa0], R40 ;  /* 0x001fa02801007387 */ /* 0x002fe80000100a00 */
[----:B------:R-:W-:Y:S04]  /*61ad0*/  STL.64 [R1+0x1fa8], R42 ;  /* 0x001fa82a01007387 */ /* 0x000fe80000100a00 */
[----:B------:R-:W4:Y:S04]  /*61ae0*/  LDL.LU R33, [R1+0x1acc] ;  /* 0x001acc0001217983 */ /* 0x000f280000300800 */
[----:B------:R-:W4:Y:S04]  /*61af0*/  LDL.LU R34, [R1+0x16c4] ;  /* 0x0016c40001227983 */ /* 0x000f280000300800 */
[----:B------:R-:W4:Y:S04]  /*61b00*/  LDL.LU R35, [R1+0x16cc] ;  /* 0x0016cc0001237983 */ /* 0x000f280000300800 */
[----:B--2---:R1:W-:Y:S01]  /*61b10*/  STSM.16.M88.4 [R0], R36 ;  /* 0x0000002400007844 */ /* 0x0043e20000000200 */
[----:B------:R-:W-:Y:S06]  /*61b20*/  BAR.SYNC.DEFER_BLOCKING 0x0 ;  /* 0x0000000000007b1d */ /* 0x000fec0000010000 */
[----:B-1----:R-:W2:Y:S04]  /*61b30*/  LDL.LU R36, [R1+0x12c4] ;  /* 0x0012c40001247983 */ /* 0x002ea80000300800 */
        /* <DEDUP_REMOVED lines=25> */
[----:B----4-:R1:W-:Y:S01]  /*61cd0*/  STSM.16.M88.4 [R0], R32 ;  /* 0x0000002000007844 */ /* 0x0103e20000000200 */
[----:B------:R-:W-:Y:S06]  /*61ce0*/  BAR.SYNC.DEFER_BLOCKING 0x0 ;  /* 0x0000000000007b1d */ /* 0x000fec0000010000 */
[----:B-1----:R-:W4:Y:S04]  /*61cf0*/  LDL.LU R32, [R1+0x1ad0] ;  /* 0x001ad00001207983 */ /* 0x002f280000300800 */
[----:B------:R-:W1:Y:S04]  /*61d00*/  LDS.128 R40, [R152] ;  /* 0x0000000098287984 */ /* 0x000e680000000c00 */
[----:B-1----:R-:W-:Y:S04]  /*61d10*/  STL [R1+0x6c4], R41 ;  /* 0x0006c42901007387 */ /* 0x002fe80000100800 */
[----:B------:R-:W-:Y:S04]  /*61d20*/  STL.64 [R1+0x6c8], R42 ;  /* 0x0006c82a01007387 */ /* 0x000fe80000100a00 */
[----:B------:R-:W4:Y:S04]  /*61d30*/  LDL.LU R33, [R1+0x1ad8] ;  /* 0x001ad80001217983 */ /* 0x000f280000300800 */
[----:B------:R-:W4:Y:S04]  /*61d40*/  LDL.LU R34, [R1+0x16d0] ;  /* 0x0016d00001227983 */ /* 0x000f280000300800 */
[----:B------:R-:W4:Y:S01]  /*61d50*/  LDL.LU R35, [R1+0x16d8] ;  /* 0x0016d80001237983 */ /* 0x000f220000300800 */
[----:B------:R-:W-:Y:S01]  /*61d60*/  BAR.SYNC.DEFER_BLOCKING 0x0 ;  /* 0x0000000000007b1d */ /* 0x000fe20000010000 */
[----:B---3--:R-:W-:-:S02]  /*61d70*/  IMAD.MOV.U32 R38, RZ, RZ, R73 ;  /* 0x000000ffff267224 */ /* 0x008fc400078e0049 */
[----:B------:R-:W-:Y:S02]  /*61d80*/  IMAD.MOV.U32 R39, RZ, RZ, R75 ;  /* 0x000000ffff277224 */ /* 0x000fe400078e004b */
[----:B------:R-:W-:-:S03]  /*61d90*/  IMAD.MOV.U32 R169, RZ, RZ, R40 ;  /* 0x000000ffffa97224 */ /* 0x000fc600078e0028 */
        /* <DEDUP_REMOVED lines=15> */
[----:B-1----:R-:W-:Y:S04]  /*61e90*/  STL.64 [R1+0x1fb0], R40 ;  /* 0x001fb02801007387 */ /* 0x002fe80000100a00 */
[----:B------:R-:W-:Y:S04]  /*61ea0*/  STL.64 [R1+0x1fb8], R42 ;  /* 0x001fb82a01007387 */ /* 0x000fe80000100a00 */
[----:B------:R-:W3:Y:S04]  /*61eb0*/  LDL.LU R33, [R1+0xad8] ;  /* 0x000ad80001217983 */ /* 0x000ee80000300800 */
[----:B------:R-:W3:Y:S04]  /*61ec0*/  LDL.LU R34, [R1+0x6d0] ;  /* 0x0006d00001227983 */ /* 0x000ee80000300800 */
[----:B------:R-:W3:Y:S04]  /*61ed0*/  LDL.LU R35, [R1+0x6d8] ;  /* 0x0006d80001237983 */ /* 0x000ee80000300800 */
        /* <DEDUP_REMOVED lines=8> */
[----:B---3--:R1:W-:Y:S01]  /*61f60*/  STSM.16.M88.4 [R0], R32 ;  /* 0x0000002000007844 */ /* 0x0083e20000000200 */
[----:B------:R-:W-:Y:S06]  /*61f70*/  BAR.SYNC.DEFER_BLOCKING 0x0 ;  /* 0x0000000000007b1d */ /* 0x000fec0000010000 */
[----:B-1----:R-:W3:Y:S04]  /*61f80*/  LDL.LU R32, [R1+0x1ad4] ;  /* 0x001ad40001207983 */ /* 0x002ee80000300800 */
[----:B------:R-:W1:Y:S04]  /*61f90*/  LDS.128 R40, [R152] ;  /* 0x0000000098287984 */ /* 0x000e680000000c00 */
[----:B-1----:R-:W-:Y:S04]  /*61fa0*/  STL.64 [R1+0x16c0], R40 ;  /* 0x0016c02801007387 */ /* 0x002fe80000100a00 */
[----:B------:R-:W-:Y:S04]  /*61fb0*/  STL.64 [R1+0x16c8], R42 ;  /* 0x0016c82a01007387 */ /* 0x000fe80000100a00 */
[----:B------:R-:W3:Y:S04]  /*61fc0*/  LDL.LU R33, [R1+0x1adc] ;  /* 0x001adc0001217983 */ /* 0x000ee80000300800 */
[----:B------:R-:W3:Y:S04]  /*61fd0*/  LDL.LU R34, [R1+0x16d4] ;  /* 0x0016d40001227983 */ /* 0x000ee80000300800 */
[----:B------:R-:W3:Y:S01]  /*61fe0*/  LDL.LU R35, [R1+0x16dc] ;  /* 0x0016dc0001237983 */ /* 0x000ee20000300800 */
[----:B------:R-:W-:Y:S01]  /*61ff0*/  BAR.SYNC.DEFER_BLOCKING 0x0 ;  /* 0x0000000000007b1d */ /* 0x000fe20000010000 */
[----:B------:R-:W-:-:S02]  /*62000*/  IMAD.MOV.U32 R38, RZ, RZ, R76 ;  /* 0x000000ffff267224 */ /* 0x000fc400078e004c */
[----:B------:R-:W-:-:S05]  /*62010*/  IMAD.MOV.U32 R39, RZ, RZ, R78 ;  /* 0x000000ffff277224 */ /* 0x000fca00078e004e */
[----:B--2---:R1:W-:Y:S01]  /*62020*/  STSM.16.M88.4 [R0], R36 ;  /* 0x0000002400007844 */ /* 0x0043e20000000200 */
[----:B------:R-:W-:Y:S06]  /*62030*/  BAR.SYNC.DEFER_BLOCKING 0x0 ;  /* 0x0000000000007b1d */ /* 0x000fec0000010000 */
[----:B-1----:R-:W2:Y:S04]  /*62040*/  LDL.LU R36, [R1+0x12d4] ;  /* 0x0012d40001247983 */ /* 0x002ea80000300800 */
[----:B------:R-:W1:Y:S01]  /*62050*/  LDS.128 R40, [R152] ;  /* 0x0000000098287984 */ /* 0x000e620000000c00 */
[----:B------:R-:W-:Y:S01]  /*62060*/  BAR.SYNC.DEFER_BLOCKING 0x0 ;  /* 0x0000000000007b1d */ /* 0x000fe20000010000 */
[----:B-1----:R-:W-:-:S05]  /*62070*/  IMAD.MOV.U32 R170, RZ, RZ, R41 ;  /* 0x000000ffffaa7224 */ /* 0x002fca00078e0029 */
[----:B------:R-:W-:Y:S04]  /*62080*/  STL [R1+0x12c0], R40 ;  /* 0x0012c02801007387 */ /* 0x000fe80000100800 */
[----:B------:R-:W-:Y:S04]  /*62090*/  STL.64 [R1+0x12c8], R42 ;  /* 0x0012c82a01007387 */ /* 0x000fe80000100a00 */
[----:B------:R-:W-:Y:S04]  /*620a0*/  STL [R1+0x289c], R170 ;  /* 0x00289caa01007387 */ /* 0x000fe80000100800 */
        /* <DEDUP_REMOVED lines=25> */
[----:B-1----:R-:W-:Y:S04]  /*62240*/  STL [R1+0x6d4], R41 ;  /* 0x0006d42901007387 */ /* 0x002fe80000100800 */
[----:B------:R-:W-:Y:S04]  /*62250*/  STL.64 [R1+0x6d8], R42 ;  /* 0x0006d82a01007387 */ /* 0x000fe80000100a00 */
[----:B------:R-:W3:Y:S04]  /*62260*/  LDL.LU R33, [R1+0x1ae8] ;  /* 0x001ae80001217983 */ /* 0x000ee80000300800 */
[----:B------:R-:W3:Y:S04]  /*62270*/  LDL.LU R34, [R1+0x16e0] ;  /* 0x0016e00001227983 */ /* 0x000ee80000300800 */
[----:B------:R-:W3:Y:S01]  /*62280*/  LDL.LU R35, [R1+0x16e8] ;  /* 0x0016e80001237983 */ /* 0x000ee20000300800 */
[----:B------:R-:W-:Y:S01]  /*62290*/  BAR.SYNC.DEFER_BLOCKING 0x0 ;  /* 0x0000000000007b1d */ /* 0x000fe20000010000 */
[----:B------:R-:W-:-:S02]  /*622a0*/  IMAD.MOV.U32 R38, RZ, RZ, R77 ;  /* 0x000000ffff267224 */ /* 0x000fc400078e004d */
        /* <DEDUP_REMOVED lines=26> */
[----:B------:R-:W-:Y:S01]  /*62450*/  BAR.SYNC.DEFER_BLOCKING 0x0 ;  /* 0x0000000000007b1d */ /* 0x000fe20000010000 */
[----:B-1----:R-:W-:-:S05]  /*62460*/  IMAD.MOV.U32 R171, RZ, RZ, R42 ;  /* 0x000000ffffab7224 */ /* 0x002fca00078e002a */
[----:B------:R-:W-:Y:S04]  /*62470*/  STL.64 [R1+0x1ad0], R40 ;  /* 0x001ad02801007387 */ /* 0x000fe80000100a00 */
[----:B------:R-:W-:Y:S04]  /*62480*/  STL [R1+0x1adc], R43 ;  /* 0x001adc2b01007387 */ /* 0x000fe80000100800 */
[----:B------:R-:W-:Y:S04]  /*62490*/  STL [R1+0x2890], R171 ;  /* 0x002890ab01007387 */ /* 0x000fe80000100800 */
        /* <DEDUP_REMOVED lines=27> */
[----:B------:R-:W-:Y:S01]  /*62650*/  BAR.SYNC.DEFER_BLOCKING 0x0 ;  /* 0x0000000000007b1d */ /* 0x000fe20000010000 */
[----:B-1----:R-:W-:-:S05]  /*62660*/  IMAD.MOV.U32 R171, RZ, RZ, R41 ;  /* 0x000000ffffab7224 */ /* 0x002fca00078e0029 */
[----:B------:R-:W-:Y:S04]  /*62670*/  STL [R1+0xee0], R40 ;  /* 0x000ee02801007387 */ /* 0x000fe80000100800 */
[----:B------:R-:W-:Y:S04]  /*62680*/  STL.64 [R1+0xee8], R42 ;  /* 0x000ee82a01007387 */ /* 0x000fe80000100a00 */
[----:B------:R-:W-:Y:S04]  /*62690*/  STL [R1+0x2894], R171 ;  /* 0x002894ab01007387 */ /* 0x000fe80000100800 */
        /* <DEDUP_REMOVED lines=28> */
[----:B-1----:R-:W-:Y:S04]  /*62860*/  STL [R1+0x2e4], R41 ;  /* 0x0002e42901007387 */ /* 0x002fe80000100800 */
[----:B------:R-:W-:Y:S04]  /*62870*/  STL.64 [R1+0x2e8], R42 ;  /* 0x0002e82a01007387 */ /* 0x000fe80000100a00 */
[----:B------:R-:W2:Y:S04]  /*62880*/  LDL.LU R37, [R1+0x12f8] ;  /* 0x0012f80001257983 */ /* 0x000ea80000300800 */
[----:B------:R-:W2:Y:S04]  /*62890*/  LDL.LU R38, [R1+0xef0] ;  /* 0x000ef00001267983 */ /* 0x000ea80000300800 */
[----:B------:R-:W2:Y:S01]  /*628a0*/  LDL.LU R39, [R1+0xef8] ;  /* 0x000ef80001277983 */ /* 0x000ea20000300800 */
[----:B------:R-:W-:-:S03]  /*628b0*/  IMAD.MOV.U32 R171, RZ, RZ, R40 ;  /* 0x000000ffffab7224 */ /* 0x000fc600078e0028 */
        /* <DEDUP_REMOVED lines=45> */
[----:B-1----:R-:W-:Y:S04]  /*62b90*/  STL [R1+0xef4], R41 ;  /* 0x000ef42901007387 */ /* 0x002fe80000100800 */
[----:B------:R-:W-:Y:S04]  /*62ba0*/  STL.64 [R1+0xef8], R42 ;  /* 0x000ef82a01007387 */ /* 0x000fe80000100a00 */
[----:B------:R-:W3:Y:S04]  /*62bb0*/  LDL.LU R33, [R1+0xafc] ;  /* 0x000afc0001217983 */ /* 0x000ee80000300800 */
[----:B------:R-:W3:Y:S04]  /*62bc0*/  LDL.LU R34, [R1+0x6f4] ;  /* 0x0006f40001227983 */ /* 0x000ee80000300800 */
[----:B------:R-:W3:Y:S01]  /*62bd0*/  LDL.LU R35, [R1+0x6fc] ;  /* 0x0006fc0001237983 */ /* 0x000ee20000300800 */
        /* <DEDUP_REMOVED lines=52> */
[----:B------:R-:W1:Y:S02]  /*62f20*/  LDS.128 R40, [R152] ;  /* 0x0000000098287984 */ /* 0x000e640000000c00 */
[----:B-1----:R-:W-:-:S02]  /*62f30*/  IMAD.MOV.U32 R81, RZ, RZ, R41 ;  /* 0x000000ffff517224 */ /* 0x002fc400078e0029 */
[----:B------:R-:W-:Y:S04]  /*62f40*/  STL [R1+0x16f0], R40 ;  /* 0x0016f02801007387 */ /* 0x000fe80000100800 */
[----:B------:R-:W-:Y:S04]  /*62f50*/  STL.64 [R1+0x16f8], R42 ;  /* 0x0016f82a01007387 */ /* 0x000fe80000100a00 */
[----:B------:R-:W-:Y:S04]  /*62f60*/  STL [R1+0x2884], R81 ;  /* 0x0028845101007387 */ /* 0x000fe80000100800 */
        /* <DEDUP_REMOVED lines=37> */
[----:B------:R-:W1:Y:S01]  /*631c0*/  LDS.128 R40, [R152] ;  /* 0x0000000098287984 */ /* 0x000e620000000c00 */
[----:B------:R-:W-:-:S02]  /*631d0*/  IMAD.MOV.U32 R38, RZ, RZ, R89 ;  /* 0x000000ffff267224 */ /* 0x000fc400078e0059 */
[----:B------:R-:W-:Y:S01]  /*631e0*/  IMAD.MOV.U32 R39, RZ, RZ, R91 ;  /* 0x000000ffff277224 */ /* 0x000fe200078e005b */
        /* <DEDUP_REMOVED lines=114> */
[----:B------:R-:W2:Y:S01]  /*63910*/  LDL.LU R37, [R1+0x328] ;  /* 0x0003280001257983 */ /* 0x000ea20000300800 */
[----:B------:R-:W-:-:S02]  /*63920*/  IMAD.MOV.U32 R38, RZ, RZ, R96 ;  /* 0x000000ffff267224 */ /* 0x000fc400078e0060 */
[----:B------:R-:W-:Y:S01]  /*63930*/  IMAD.MOV.U32 R39, RZ, RZ, R98 ;  /* 0x000000ffff277224 */ /* 0x000fe200078e0062 */
        /* <DEDUP_REMOVED lines=608> */
[----:B--2---:R1:W-:Y:S04]  /*65f40*/  STSM.16.M88.4 [R0], R36 ;  /* 0x0000002400007844 */ /* 0x0043e80000000200 */
[----:B------:R-:W3:Y:S04]  /*65f50*/  LDL.LU R34, [R1+0x17a0] ;  /* 0x0017a00001227983 */ /* 0x000ee80000300800 */
[----:B------:R-:W3:Y:S01]  /*65f60*/  LDL.LU R35, [R1+0x17a8] ;  /* 0x0017a80001237983 */ /* 0x000ee20000300800 */
        /* <DEDUP_REMOVED lines=18> */
[----:B--2---:R1:W-:Y:S04]  /*66090*/  STSM.16.M88.4 [R0], R36 ;  /* 0x0000002400007844 */ /* 0x0043e80000000200 */
[----:B------:R-:W3:Y:S01]  /*660a0*/  LDL.LU R35, [R1+0x7a8] ;  /* 0x0007a80001237983 */ /* 0x000ee20000300800 */
        /* <DEDUP_REMOVED lines=16> */
[----:B--2---:R1:W-:Y:S04]  /*661b0*/  STSM.16.M88.4 [R0], R36 ;  /* 0x0000002400007844 */ /* 0x0043e80000000200 */
[----:B------:R-:W3:Y:S01]  /*661c0*/  LDL.LU R33, [R1+0x1bac] ;  /* 0x001bac0001217983 */ /* 0x000ee20000300800 */
[----:B------:R-:W-:Y:S06]  /*661d0*/  BAR.SYNC.DEFER_BLOCKING 0x0 ;  /* 0x0000000000007b1d */ /* 0x000fec0000010000 */
[----:B------:R-:W3:Y:S04]  /*661e0*/  LDL.LU R34, [R1+0x17a4] ;  /* 0x0017a40001227983 */ /* 0x000ee80000300800 */
[----:B------:R-:W3:Y:S04]  /*661f0*/  LDL.LU R35, [R1+0x17ac] ;  /* 0x0017ac0001237983 */ /* 0x000ee80000300800 */
        /* <DEDUP_REMOVED lines=11> */
[----:B------:R-:W3:Y:S04]  /*662b0*/  LDL.LU R33, [R1+0xbac] ;  /* 0x000bac0001217983 */ /* 0x000ee80000300800 */
[----:B------:R-:W3:Y:S04]  /*662c0*/  LDL.LU R34, [R1+0x7a4] ;  /* 0x0007a40001227983 */ /* 0x000ee80000300800 */
[----:B------:R-:W3:Y:S04]  /*662d0*/  LDL.LU R35, [R1+0x7ac] ;  /* 0x0007ac0001237983 */ /* 0x000ee80000300800 */
[----:B------:R-:W1:Y:S01]  /*662e0*/  LDS.128 R248, [R152] ;  /* 0x0000000098f87984 */ /* 0x000e620000000c00 */
[----:B------:R-:W-:Y:S06]  /*662f0*/  BAR.SYNC.DEFER_BLOCKING 0x0 ;  /* 0x0000000000007b1d */ /* 0x000fec0000010000 */
[----:B--2---:R2:W-:Y:S02]  /*66300*/  STSM.16.M88.4 [R0], R36 ;  /* 0x0000002400007844 */ /* 0x0045e40000000200 */
[----:B------:R-:W-:Y:S06]  /*66310*/  BAR.SYNC.DEFER_BLOCKING 0x0 ;  /* 0x0000000000007b1d */ /* 0x000fec0000010000 */
[----:B--2---:R-:W2:Y:S04]  /*66320*/  LDL.LU R36, [R1+0x3a4] ;  /* 0x0003a40001247983 */ /* 0x004ea80000300800 */
[----:B------:R-:W2:Y:S04]  /*66330*/  LDL.LU R37, [R1+0x3ac] ;  /* 0x0003ac0001257983 */ /* 0x000ea80000300800 */
[----:B------:R-:W4:Y:S01]  /*66340*/  LDS.128 R236, [R152] ;  /* 0x0000000098ec7984 */ /* 0x000f220000000c00 */
[----:B------:R-:W-:Y:S01]  /*66350*/  BAR.SYNC.DEFER_BLOCKING 0x0 ;  /* 0x0000000000007b1d */ /* 0x000fe20000010000 */
[----:B------:R-:W-:-:S02]  /*66360*/  IMAD.MOV.U32 R38, RZ, RZ, R129 ;  /* 0x000000ffff267224 */ /* 0x000fc400078e0081 */
[----:B------:R-:W-:-:S03]  /*66370*/  IMAD.MOV.U32 R39, RZ, RZ, R131 ;  /* 0x000000ffff277224 */ /* 0x000fc600078e0083 */
[----:B---3--:R3:W-:Y:S02]  /*66380*/  STSM.16.M88.4 [R0], R32 ;  /* 0x0000002000007844 */ /* 0x0087e40000000200 */
[----:B------:R-:W-:Y:S06]  /*66390*/  BAR.SYNC.DEFER_BLOCKING 0x0 ;  /* 0x0000000000007b1d */ /* 0x000fec0000010000 */
[----:B---3--:R-:W3:Y:S04]  /*663a0*/  LDL.LU R32, [R1+0x1bb0] ;  /* 0x001bb00001207983 */ /* 0x008ee80000300800 */
[----:B------:R-:W3:Y:S04]  /*663b0*/  LDL.LU R33, [R1+0x1bb8] ;  /* 0x001bb80001217983 */ /* 0x000ee80000300800 */
[----:B------:R-:W3:Y:S04]  /*663c0*/  LDL.LU R34, [R1+0x17b0] ;  /* 0x0017b00001227983 */ /* 0x000ee80000300800 */
[----:B------:R-:W3:Y:S04]  /*663d0*/  LDL.LU R35, [R1+0x17b8] ;  /* 0x0017b80001237983 */ /* 0x000ee80000300800 */
[----:B------:R-:W4:Y:S01]  /*663e0*/  LDS.128 R232, [R152] ;  /* 0x0000000098e87984 */ /* 0x000f220000000c00 */
[----:B------:R-:W-:Y:S06]  /*663f0*/  BAR.SYNC.DEFER_BLOCKING 0x0 ;  /* 0x0000000000007b1d */ /* 0x000fec0000010000 */
[----:B--2---:R2:W-:Y:S02]  /*66400*/  STSM.16.M88.4 [R0], R36 ;  /* 0x0000002400007844 */ /* 0x0045e40000000200 */
[----:B------:R-:W-:Y:S06]  /*66410*/  BAR.SYNC.DEFER_BLOCKING 0x0 ;  /* 0x0000000000007b1d */ /* 0x000fec0000010000 */
[----:B--2---:R-:W2:Y:S04]  /*66420*/  LDL.LU R36, [R1+0x13b0] ;  /* 0x0013b00001247983 */ /* 0x004ea80000300800 */
[----:B------:R-:W2:Y:S04]  /*66430*/  LDL.LU R37, [R1+0x13b8] ;  /* 0x0013b80001257983 */ /* 0x000ea80000300800 */
[----:B------:R-:W2:Y:S04]  /*66440*/  LDL.LU R38, [R1+0xfb0] ;  /* 0x000fb00001267983 */ /* 0x000ea80000300800 */
[----:B------:R-:W2:Y:S04]  /*66450*/  LDL.LU R39, [R1+0xfb8] ;  /* 0x000fb80001277983 */ /* 0x000ea80000300800 */
[----:B------:R-:W4:Y:S01]  /*66460*/  LDS.128 R228, [R152] ;  /* 0x0000000098e47984 */ /* 0x000f220000000c00 */
[----:B------:R-:W-:Y:S06]  /*66470*/  BAR.SYNC.DEFER_BLOCKING 0x0 ;  /* 0x0000000000007b1d */ /* 0x000fec0000010000 */
        /* <DEDUP_REMOVED lines=222> */
[----:B------:R-:W4:Y:S04]  /*67260*/  LDL.LU R40, [R1+0xbe4] ;  /* 0x000be40001287983 */ /* 0x000f280000300800 */
        /* <DEDUP_REMOVED lines=9> */
[----:B------:R-:W1:Y:S01]  /*67300*/  LDS.128 R72, [R152] ;  /* 0x0000000098487984 */ /* 0x000e620000000c00 */
[----:B------:R-:W-:Y:S06]  /*67310*/  BAR.SYNC.DEFER_BLOCKING 0x0 ;  /* 0x0000000000007b1d */ /* 0x000fec0000010000 */
[----:B---3--:R-:W-:Y:S02]  /*67320*/  STSM.16.M88.4 [R0], R32 ;  /* 0x0000002000007844 */ /* 0x008fe40000000200 */
[----:B------:R-:W-:Y:S06]  /*67330*/  BAR.SYNC.DEFER_BLOCKING 0x0 ;  /* 0x0000000000007b1d */ /* 0x000fec0000010000 */
[----:B------:R-:W3:Y:S02]  /*67340*/  LDS.128 R64, [R152] ;  /* 0x0000000098407984 */ /* 0x000ee40000000c00 */
[----:B------:R-:W-:Y:S06]  /*67350*/  BAR.SYNC.DEFER_BLOCKING 0x0 ;  /* 0x0000000000007b1d */ /* 0x000fec0000010000 */
[----:B--2---:R2:W-:Y:S02]  /*67360*/  STSM.16.M88.4 [R0], R36 ;  /* 0x0000002400007844 */ /* 0x0045e40000000200 */
[----:B------:R-:W-:Y:S06]  /*67370*/  BAR.SYNC.DEFER_BLOCKING 0x0 ;  /* 0x0000000000007b1d */ /* 0x000fec0000010000 */
[----:B--2---:R-:W2:Y:S04]  /*67380*/  LDL.LU R36, [R1+0x13f0] ;  /* 0x0013f00001247983 */ /* 0x004ea80000300800 */
[----:B------:R-:W2:Y:S04]  /*67390*/  LDL.LU R37, [R1+0x13f8] ;  /* 0x0013f80001257983 */ /* 0x000ea80000300800 */
[----:B------:R-:W2:Y:S04]  /*673a0*/  LDL.LU R38, [R1+0xff0] ;  /* 0x000ff00001267983 */ /* 0x000ea80000300800 */
[----:B------:R-:W2:Y:S04]  /*673b0*/  LDL.LU R39, [R1+0xff8] ;  /* 0x000ff80001277983 */ /* 0x000ea80000300800 */
[----:B------:R-:W3:Y:S01]  /*673c0*/  LDS.128 R32, [R152] ;  /* 0x0000000098207984 */ /* 0x000ee20000000c00 */
[----:B------:R-:W-:Y:S06]  /*673d0*/  BAR.SYNC.DEFER_BLOCKING 0x0 ;  /* 0x0000000000007b1d */ /* 0x000fec0000010000 */
[----:B------:R-:W3:Y:S04]  /*673e0*/  LDL.LU R56, [R1+0xbf0] ;  /* 0x000bf00001387983 */ /* 0x000ee80000300800 */
[----:B------:R-:W3:Y:S04]  /*673f0*/  LDL.LU R57, [R1+0xbf8] ;  /* 0x000bf80001397983 */ /* 0x000ee80000300800 */
[----:B------:R-:W3:Y:S04]  /*67400*/  LDL.LU R58, [R1+0x7f0] ;  /* 0x0007f000013a7983 */ /* 0x000ee80000300800 */
[----:B------:R-:W3:Y:S04]  /*67410*/  LDL.LU R59, [R1+0x7f8] ;  /* 0x0007f800013b7983 */ /* 0x000ee80000300800 */
[----:B----4-:R-:W-:Y:S01]  /*67420*/  STSM.16.M88.4 [R0], R40 ;  /* 0x0000002800007844 */ /* 0x010fe20000000200 */
[----:B------:R-:W-:Y:S06]  /*67430*/  BAR.SYNC.DEFER_BLOCKING 0x0 ;  /* 0x0000000000007b1d */ /* 0x000fec0000010000 */
[----:B------:R-:W4:Y:S02]  /*67440*/  LDS.128 R44, [R152] ;  /* 0x00000000982c7984 */ /* 0x000f240000000c00 */
[----:B------:R-:W-:Y:S06]  /*67450*/  BAR.SYNC.DEFER_BLOCKING 0x0 ;  /* 0x0000000000007b1d */ /* 0x000fec0000010000 */
[----:B------:R1:W-:Y:S02]  /*67460*/  STSM.16.M88.4 [R0], R52 ;  /* 0x0000003400007844 */ /* 0x0003e40000000200 */
[----:B------:R-:W-:Y:S06]  /*67470*/  BAR.SYNC.DEFER_BLOCKING 0x0 ;  /* 0x0000000000007b1d */ /* 0x000fec0000010000 */
[----:B-1----:R-:W4:Y:S04]  /*67480*/  LDL.LU R52, [R1+0x3f0] ;  /* 0x0003f00001347983 */ /* 0x002f280000300800 */
[----:B------:R-:W4:Y:S04]  /*67490*/  LDL.LU R53, [R1+0x3f8] ;  /* 0x0003f80001357983 */ /* 0x000f280000300800 */
[----:B------:R-:W1:Y:S01]  /*674a0*/  LDS.128 R48, [R152] ;  /* 0x0000000098307984 */ /* 0x000e620000000c00 */
[----:B------:R-:W-:Y:S06]  /*674b0*/  BAR.SYNC.DEFER_BLOCKING 0x0 ;  /* 0x0000000000007b1d */ /* 0x000fec0000010000 */
[----:B------:R1:W-:Y:S01]  /*674c0*/  STSM.16.M88.4 [R0], R60 ;  /* 0x0000003c00007844 */ /* 0x0003e20000000200 */
[----:B------:R-:W-:Y:S01]  /*674d0*/  IMAD.MOV.U32 R54, RZ, RZ, R148 ;  /* 0x000000ffff367224 */ /* 0x000fe200078e0094 */
[----:B------:R-:W-:Y:S06]  /*674e0*/  BAR.SYNC.DEFER_BLOCKING 0x0 ;  /* 0x0000000000007b1d */ /* 0x000fec0000010000 */
[----:B-1----:R-:W4:Y:S04]  /*674f0*/  LDL.LU R60, [R1+0x1bf4] ;  /* 0x001bf400013c7983 */ /* 0x002f280000300800 */
        /* <DEDUP_REMOVED lines=16> */
[----:B------:R-:W-:Y:S01]  /*67600*/  BAR.SYNC.DEFER_BLOCKING 0x0 ;  /* 0x0000000000007b1d */ /* 0x000fe20000010000 */
[----:B------:R-:W-:-:S05]  /*67610*/  IMAD.MOV.U32 R55, RZ, RZ, R150 ;  /* 0x000000ffff377224 */ /* 0x000fca00078e0096 */
[----:B------:R-:W4:Y:S04]  /*67620*/  LDL.LU R144, [R1+0x1800] ;  /* 0x0018000001907983 */ /* 0x000f280000300800 */
[----:B------:R-:W4:Y:S04]  /*67630*/  LDL.LU R142, [R1+0x287c] ;  /* 0x00287c00018e7983 */ /* 0x000f280000300800 */
[----:B--2---:R-:W-:Y:S01]  /*67640*/  STSM.16.M88.4 [R0], R36 ;  /* 0x0000002400007844 */ /* 0x004fe20000000200 */
[----:B------:R-:W-:Y:S06]  /*67650*/  BAR.SYNC.DEFER_BLOCKING 0x0 ;  /* 0x0000000000007b1d */ /* 0x000fec0000010000 */
[----:B------:R-:W2:Y:S02]  /*67660*/  LDS.128 R36, [R152] ;  /* 0x0000000098247984 */ /* 0x000ea40000000c00 */
[----:B------:R-:W-:Y:S06]  /*67670*/  BAR.SYNC.DEFER_BLOCKING 0x0 ;  /* 0x0000000000007b1d */ /* 0x000fec0000010000 */
[----:B---3--:R-:W-:Y:S02]  /*67680*/  STSM.16.M88.4 [R0], R56 ;  /* 0x0000003800007844 */ /* 0x008fe40000000200 */
[----:B------:R-:W-:Y:S06]  /*67690*/  BAR.SYNC.DEFER_BLOCKING 0x0 ;  /* 0x0000000000007b1d */ /* 0x000fec0000010000 */
[----:B------:R-:W3:Y:S02]  /*676a0*/  LDS.128 R56, [R152] ;  /* 0x0000000098387984 */ /* 0x000ee40000000c00 */
[----:B------:R-:W-:Y:S06]  /*676b0*/  BAR.SYNC.DEFER_BLOCKING 0x0 ;  /* 0x0000000000007b1d */ /* 0x000fec0000010000 */
[----:B----4-:R-:W-:Y:S02]  /*676c0*/  STSM.16.M88.4 [R0], R52 ;  /* 0x0000003400007844 */ /* 0x010fe40000000200 */
[----:B------:R-:W-:Y:S06]  /*676d0*/  BAR.SYNC.DEFER_BLOCKING 0x0 ;  /* 0x0000000000007b1d */ /* 0x000fec0000010000 */
[----:B------:R-:W4:Y:S02]  /*676e0*/  LDS.128 R52, [R152] ;  /* 0x0000000098347984 */ /* 0x000f240000000c00 */
[----:B------:R-:W-:Y:S06]  /*676f0*/  BAR.SYNC.DEFER_BLOCKING 0x0 ;  /* 0x0000000000007b1d */ /* 0x000fec0000010000 */
[----:B------:R-:W-:Y:S02]  /*67700*/  STSM.16.M88.4 [R0], R60 ;  /* 0x0000003c00007844 */ /* 0x000fe40000000200 */
[----:B------:R-:W-:Y:S06]  /*67710*/  BAR.SYNC.DEFER_BLOCKING 0x0 ;  /* 0x0000000000007b1d */ /* 0x000fec0000010000 */
[----:B------:R-:W4:Y:S02]  /*67720*/  LDS.128 R60, [R152] ;  /* 0x00000000983c7984 */ /* 0x000f240000000c00 */
[----:B------:R-:W-:Y:S06]  /*67730*/  BAR.SYNC.DEFER_BLOCKING 0x0 ;  /* 0x0000000000007b1d */ /* 0x000fec0000010000 */
[----:B------:R-:W-:Y:S02]  /*67740*/  STSM.16.M88.4 [R0], R68 ;  /* 0x0000004400007844 */ /* 0x000fe40000000200 */
[----:B------:R-:W-:Y:S06]  /*67750*/  BAR.SYNC.DEFER_BLOCKING 0x0 ;  /* 0x0000000000007b1d */ /* 0x000fec0000010000 */
[----:B------:R-:W4:Y:S02]  /*67760*/  LDS.128 R68, [R152] ;  /* 0x0000000098447984 */ /* 0x000f240000000c00 */
[----:B------:R-:W-:Y:S06]  /*67770*/  BAR.SYNC.DEFER_BLOCKING 0x0 ;  /* 0x0000000000007b1d */ /* 0x000fec0000010000 */
[----:B------:R1:W-:Y:S02]  /*67780*/  STSM.16.M88.4 [R0], R76 ;  /* 0x0000004c00007844 */ /* 0x0003e40000000200 */
[----:B------:R-:W-:Y:S06]  /*67790*/  BAR.SYNC.DEFER_BLOCKING 0x0 ;  /* 0x0000000000007b1d */ /* 0x000fec0000010000 */
[----:B-1----:R-:W2:Y:S04]  /*677a0*/  LDL.LU R76, [R1+0x3f4] ;  /* 0x0003f400014c7983 */ /* 0x002ea80000300800 */
[----:B------:R-:W2:Y:S04]  /*677b0*/  LDL.LU R77, [R1+0x3fc] ;  /* 0x0003fc00014d7983 */ /* 0x000ea80000300800 */
[----:B------:R-:W3:Y:S04]  /*677c0*/  LDL.LU R143, [R1+0x1000] ;  /* 0x00100000018f7983 */ /* 0x000ee80000300800 */
[----:B------:R-:W4:Y:S04]  /*677d0*/  LDL.LU R141, [R1+0x800] ;  /* 0x00080000018d7983 */ /* 0x000f280000300800 */
[----:B------:R-:W1:Y:S01]  /*677e0*/  LDS.128 R84, [R152] ;  /* 0x0000000098547984 */ /* 0x000e620000000c00 */
[----:B------:R-:W-:-:S02]  /*677f0*/  IMAD.MOV.U32 R78, RZ, RZ, R149 ;  /* 0x000000ffff4e7224 */ /* 0x000fc400078e0095 */
[----:B------:R-:W-:Y:S01]  /*67800*/  IMAD.MOV.U32 R79, RZ, RZ, R151 ;  /* 0x000000ffff4f7224 */ /* 0x000fe200078e0097 */
[----:B------:R-:W-:Y:S01]  /*67810*/  BAR.SYNC.DEFER_BLOCKING 0x0 ;  /* 0x0000000000007b1d */ /* 0x000fe20000010000 */
[----:B------:R-:W-:Y:S01]  /*67820*/  ISETP.LT.AND P4, PT, R10, UR5, !P4 ;  /* 0x000000050a007c0c */ /* 0x000fe2000e781270 */
[----:B------:R-:W-:-:S04]  /*67830*/  IMAD.WIDE R82, R140, 0x4, R2 ;  /* 0x000000048c527825 */ /* 0x000fc800078e0202 */
[----:B------:R-:W4:Y:S04]  /*67840*/  LDL.LU R146, [R1+0x2874] ;  /* 0x0028740001927983 */ /* 0x000f280000300800 */
[----:B--2---:R2:W-:Y:S01]  /*67850*/  STSM.16.M88.4 [R0], R76 ;  /* 0x0000004c00007844 */ /* 0x0045e20000000200 */
[----:B------:R-:W-:Y:S06]  /*67860*/  BAR.SYNC.DEFER_BLOCKING 0x0 ;  /* 0x0000000000007b1d */ /* 0x000fec0000010000 */
[----:B------:R1:W-:Y:S01]  /*67870*/  @P4 STG.E desc[UR6][R82.64], R148 ;  /* 0x0000009452004986 */ /* 0x0003e2000c101906 */
[----:B------:R-:W-:-:S04]  /*67880*/  ISETP.GE.AND P4, PT, R10, UR11, PT ;  /* 0x0000000b0a007c0c */ /* 0x000fc8000bf86270 */
[----:B------:R-:W-:Y:S01]  /*67890*/  ISETP.LT.AND P5, PT, R12, UR4, !P4 ;  /* 0x000000040c007c0c */ /* 0x000fe2000e7a1270 */
[C---:B--2---:R-:W-:Y:S01]  /*678a0*/  IMAD.WIDE R76, R140.reuse, 0x4, R4 ;  /* 0x000000048c4c7825 */ /* 0x044fe200078e0204 */
[----:B-1----:R-:W2:Y:S11]  /*678b0*/  LDL.LU R148, [R1+0x1e24] ;  /* 0x001e240001947983 */ /* 0x002eb60000300800 */
[----:B------:R1:W-:Y:S01]  /*678c0*/  @P5 STG.E desc[UR6][R76.64], R147 ;  /* 0x000000934c005986 */ /* 0x0003e2000c101906 */
[----:B------:R-:W-:Y:S01]  /*678d0*/  ISETP.LT.AND P5, PT, R13, UR8, !P4 ;  /* 0x000000080d007c0c */ /* 0x000fe2000e7a1270 */
[----:B------:R-:W-:Y:S01]  /*678e0*/  ULDC UR8, c[0x0][0x228] ;  /* 0x00008a0000087ab9 */ /* 0x000fe20000000800 */
[----:B-1----:R-:W-:-:S11]  /*678f0*/  IMAD.WIDE R76, R140, 0x4, R6 ;  /* 0x000000048c4c7825 */ /* 0x002fd600078e0206 */
[----:B------:R1:W-:Y:S01]  /*67900*/  @P5 STG.E desc[UR6][R76.64], R145 ;  /* 0x000000914c005986 */ /* 0x0003e2000c101906 */
[----:B------:R-:W-:Y:S01]  /*67910*/  ISETP.LT.AND P4, PT, R14, UR8, !P4 ;  /* 0x000000080e007c0c */ /* 0x000fe2000e781270 */
[----:B------:R-:W-:Y:S01]  /*67920*/  VIADD R78, R10, 0x1 ;  /* 0x000000010a4e7836 */ /* 0x000fe20000000000 */
[----:B------:R-:W-:Y:S01]  /*67930*/  ULDC.64 UR8, c[0x0][0x228] ;  /* 0x00008a0000087ab9 */ /* 0x000fe20000000a00 */
[----:B-1----:R-:W-:Y:S02]  /*67940*/  IMAD.WIDE R76, R140, 0x4, R8 ;  /* 0x000000048c4c7825 */ /* 0x002fe400078e0208 */
[----:B------:R-:W2:Y:S04]  /*67950*/  LDL.LU R140, [R1+0x2508] ;  /* 0x00250800018c7983 */ /* 0x000ea80000300800 */
[----:B------:R-:W2:Y:S04]  /*67960*/  LDL.LU R147, [R1+0x1e14] ;  /* 0x001e140001937983 */ /* 0x000ea80000300800 */
[----:B------:R-:W2:Y:S04]  /*67970*/  LDL.LU R145, [R1+0x1e04] ;  /* 0x001e040001917983 */ /* 0x000ea80000300800 */
[----:B------:R1:W-:Y:S01]  /*67980*/  @P4 STG.E desc[UR6][R76.64], R144 ;  /* 0x000000904c004986 */ /* 0x0003e2000c101906 */
[----:B------:R-:W-:Y:S01]  /*67990*/  ISETP.GE.AND P4, PT, R78, UR9, PT ;  /* 0x000000094e007c0c */ /* 0x000fe2000bf86270 */
[----:B------:R-:W-:-:S03]  /*679a0*/  ULDC UR9, c[0x0][0x228] ;  /* 0x00008a0000097ab9 */ /* 0x000fc60000000800 */
[----:B------:R-:W-:Y:S01]  /*679b0*/  ISETP.LT.AND P5, PT, R11, UR10, !P4 ;  /* 0x0000000a0b007c0c */ /* 0x000fe2000e7a1270 */
[----:B-1----:R-:W2:Y:S01]  /*679c0*/  LDL.LU R144, [R1+0x1804] ;  /* 0x0018040001907983 */ /* 0x002ea20000300800 */
[----:B------:R-:W-:Y:S01]  /*679d0*/  IMAD.WIDE R76, R142, 0x4, R2 ;  /* 0x000000048e4c7825 */ /* 0x000fe200078e0202 */
[----:B------:R-:W-:-:S10]  /*679e0*/  ULDC UR10, c[0x0][0x228] ;  /* 0x00008a00000a7ab9 */ /* 0x000fd40000000800 */
[----:B---3--:R1:W-:Y:S01]  /*679f0*/  @P5 STG.E desc[UR6][R76.64], R143 ;  /* 0x0000008f4c005986 */ /* 0x0083e2000c101906 */
[----:B------:R-:W-:Y:S01]  /*67a00*/  ISETP.LT.AND P5, PT, R12, UR9, !P4 ;  /* 0x000000090c007c0c */ /* 0x000fe2000e7a1270 */
[----:B------:R-:W-:Y:S02]  /*67a10*/  ULDC UR9, c[0x0][0x228] ;  /* 0x00008a0000097ab9 */ /* 0x000fe40000000800 */
[----:B-1----:R-:W3:Y:S01]  /*67a20*/  LDL.LU R143, [R1+0x1004] ;  /* 0x00100400018f7983 */ /* 0x002ee20000300800 */
[----:B------:R-:W-:-:S09]  /*67a30*/  IMAD.WIDE R76, R142, 0x4, R4 ;  /* 0x000000048e4c7825 */ /* 0x000fd200078e0204 */
[----:B----4-:R1:W-:Y:S04]  /*67a40*/  @P5 STG.E desc[UR6][R76.64], R141 ;  /* 0x0000008d4c005986 */ /* 0x0103e8000c101906 */
[----:B-1----:R-:W4:Y:S01]  /*67a50*/  LDL.LU R141, [R1+0x804] ;  /* 0x00080400018d7983 */ /* 0x002f220000300800 */
[----:B------:R-:W-:Y:S02]  /*67a60*/  ISETP.LT.AND P5, PT, R13, UR9, !P4 ;  /* 0x000000090d007c0c */ /* 0x000fe4000e7a1270 */
[----:B------:R-:W-:Y:S01]  /*67a70*/  ISETP.LT.AND P4, PT, R14, UR8, !P4 ;  /* 0x000000080e007c0c */ /* 0x000fe2000e781270 */
[----:B------:R-:W-:Y:S01]  /*67a80*/  IMAD.WIDE R76, R142, 0x4, R6 ;  /* 0x000000048e4c7825 */ /* 0x000fe200078e0206 */
[----:B------:R-:W-:-:S03]  /*67a90*/  ULDC.64 UR8, c[0x0][0x228] ;  /* 0x00008a0000087ab9 */ /* 0x000fc60000000a00 */
[----:B------:R-:W-:-:S06]  /*67aa0*/  VIADD R78, R10, 0x2 ;  /* 0x000000020a4e7836 */ /* 0x000fcc0000000000 */
[----:B------:R1:W-:Y:S02]  /*67ab0*/  @P5 STG.E desc[UR6][R76.64], R244 ;  /* 0x000000f44c005986 */ /* 0x0003e4000c101906 */
[----:B-1----:R-:W-:Y:S02]  /*67ac0*/  IMAD.WIDE R76, R142, 0x4, R8 ;  /* 0x000000048e4c7825 */ /* 0x002fe400078e0208 */
[----:B------:R-:W4:Y:S04]  /*67ad0*/  LDL.LU R142, [R1+0x2250] ;  /* 0x00225000018e7983 */ /* 0x000f280000300800 */
[----:B------:R1:W-:Y:S01]  /*67ae0*/  @P4 STG.E desc[UR6][R76.64], R240 ;  /* 0x000000f04c004986 */ /* 0x0003e2000c101906 */
[----:B------:R-:W-:Y:S01]  /*67af0*/  ISETP.GE.AND P4, PT, R78, UR9, PT ;  /* 0x000000094e007c0c */ /* 0x000fe2000bf86270 */
[----:B------:R-:W-:-:S03]  /*67b00*/  ULDC UR9, c[0x0][0x228] ;  /* 0x00008a0000097ab9 */ /* 0x000fc60000000800 */
[----:B------:R-:W-:Y:S01]  /*67b10*/  ISETP.LT.AND P5, PT, R11, UR10, !P4 ;  /* 0x0000000a0b007c0c */ /* 0x000fe2000e7a1270 */
[----:B-1----:R-:W-:Y:S01]  /*67b20*/  IMAD.WIDE R76, R146, 0x4, R2 ;  /* 0x00000004924c7825 */ /* 0x002fe200078e0202 */
[----:B------:R-:W-:-:S03]  /*67b30*/  ULDC UR10, c[0x0][0x228] ;  /* 0x00008a00000a7ab9 */ /* 0x000fc60000000800 */
[----:B------:R-:W-:-:S08]  /*67b40*/  VIADD R78, R10, 0x3 ;  /* 0x000000030a4e7836 */ /* 0x000fd00000000000 */
[----:B--2---:R1:W-:Y:S01]  /*67b50*/  @P5 STG.E desc[UR6][R76.64], R148 ;  /* 0x000000944c005986 */ /* 0x0043e2000c101906 */
[----:B------:R-:W-:Y:S01]  /*67b60*/  ISETP.LT.AND P5, PT, R12, UR9, !P4 ;  /* 0x000000090c007c0c */ /* 0x000fe2000e7a1270 */
[----:B------:R-:W-:Y:S01]  /*67b70*/  ULDC UR9, c[0x0][0x228] ;  /* 0x00008a0000097ab9 */ /* 0x000fe20000000800 */
[----:B-1----:R-:W-:-:S11]  /*67b80*/  IMAD.WIDE R76, R146, 0x4, R4 ;  /* 0x00000004924c7825 */ /* 0x002fd600078e0204 */
[----:B------:R1:W-:Y:S01]  /*67b90*/  @P5 STG.E desc[UR6][R76.64], R147 ;  /* 0x000000934c005986 */ /* 0x0003e2000c101906 */
[----:B------:R-:W-:Y:S02]  /*67ba0*/  ISETP.LT.AND P5, PT, R13, UR9, !P4 ;  /* 0x000000090d007c0c */ /* 0x000fe4000e7a1270 */
[----:B------:R-:W-:Y:S01]  /*67bb0*/  ISETP.LT.AND P4, PT, R14, UR8, !P4 ;  /* 0x000000080e007c0c */ /* 0x000fe2000e781270 */
[----:B------:R-:W-:Y:S01]  /*67bc0*/  ULDC.64 UR8, c[0x0][0x228] ;  /* 0x00008a0000087ab9 */ /* 0x000fe20000000a00 */
[----:B-1----:R-:W2:Y:S01]  /*67bd0*/  LDL.LU R147, [R1+0x1e28] ;  /* 0x001e280001937983 */ /* 0x002ea20000300800 */
[----:B------:R-:W-:-:S08]  /*67be0*/  IMAD.WIDE R76, R146, 0x4, R6 ;  /* 0x00000004924c7825 */ /* 0x000fd000078e0206 */
[----:B------:R1:W-:Y:S02]  /*67bf0*/  @P5 STG.E desc[UR6][R76.64], R145 ;  /* 0x000000914c005986 */ /* 0x0003e4000c101906 */
[----:B-1----:R-:W-:Y:S02]  /*67c00*/  IMAD.WIDE R76, R146, 0x4, R8 ;  /* 0x00000004924c7825 */ /* 0x002fe400078e0208 */
[----:B------:R-:W2:Y:S04]  /*67c10*/  LDL.LU R145, [R1+0x1e18] ;  /* 0x001e180001917983 */ /* 0x000ea80000300800 */
[----:B------:R1:W-:Y:S01]  /*67c20*/  @P4 STG.E desc[UR6][R76.64], R144 ;  /* 0x000000904c004986 */ /* 0x0003e2000c101906 */
[----:B------:R-:W-:Y:S01]  /*67c30*/  ISETP.GE.AND P4, PT, R78, UR9, PT ;  /* 0x000000094e007c0c */ /* 0x000fe2000bf86270 */
[----:B------:R-:W-:-:S03]  /*67c40*/  ULDC UR9, c[0x0][0x228] ;  /* 0x00008a0000097ab9 */ /* 0x000fc60000000800 */
[----:B------:R-:W-:Y:S01]  /*67c50*/  ISETP.LT.AND P5, PT, R11, UR10, !P4 ;  /* 0x0000000a0b007c0c */ /* 0x000fe2000e7a1270 */
[----:B-1----:R-:W-:Y:S01]  /*67c60*/  IMAD.WIDE R76, R140, 0x4, R2 ;  /* 0x000000048c4c7825 */ /* 0x002fe200078e0202 */
[----:B------:R-:W2:Y:S01]  /*67c70*/  LDL.LU R144, [R1+0x1e08] ;  /* 0x001e080001907983 */ /* 0x000ea20000300800 */
[----:B------:R-:W-:-:S10]  /*67c80*/  ULDC UR10, c[0x0][0x228] ;  /* 0x00008a00000a7ab9 */ /* 0x000fd40000000800 */
[----:B---3--:R1:W-:Y:S01]  /*67c90*/  @P5 STG.E desc[UR6][R76.64], R143 ;  /* 0x0000008f4c005986 */ /* 0x0083e2000c101906 */
[----:B------:R-:W-:Y:S01]  /*67ca0*/  ISETP.LT.AND P5, PT, R12, UR9, !P4 ;  /* 0x000000090c007c0c */ /* 0x000fe2000e7a1270 */
[----:B------:R-:W-:Y:S01]  /*67cb0*/  ULDC UR9, c[0x0][0x228] ;  /* 0x00008a0000097ab9 */ /* 0x000fe20000000800 */
[C---:B-1----:R-:W-:Y:S01]  /*67cc0*/  IMAD.WIDE R76, R140.reuse, 0x4, R4 ;  /* 0x000000048c4c7825 */ /* 0x042fe200078e0204 */
[----:B------:R-:W3:Y:S10]  /*67cd0*/  LDL.LU R143, [R1+0x1808] ;  /* 0x00180800018f7983 */ /* 0x000ef40000300800 */
[----:B----4-:R1:W-:Y:S01]  /*67ce0*/  @P5 STG.E desc[UR6][R76.64], R141 ;  /* 0x0000008d4c005986 */ /* 0x0103e2000c101906 */
[----:B------:R-:W-:Y:S01]  /*67cf0*/  ISETP.LT.AND P5, PT, R13, UR9, !P4 ;  /* 0x000000090d007c0c */ /* 0x000fe2000e7a1270 */
[----:B-1----:R-:W-:-:S12]  /*67d00*/  IMAD.WIDE R76, R140, 0x4, R6 ;  /* 0x000000048c4c7825 */ /* 0x002fd800078e0206 */
[----:B------:R1:W-:Y:S02]  /*67d10*/  @P5 STG.E desc[UR6][R76.64], R245 ;  /* 0x000000f54c005986 */ /* 0x0003e4000c101906 */
[----:B-1----:R-:W-:Y:S02]  /*67d20*/  IMAD.WIDE R76, R140, 0x4, R8 ;  /* 0x000000048c4c7825 */ /* 0x002fe400078e0208 */
[----:B------:R-:W4:Y:S01]  /*67d30*/  LDL.LU R140, [R1+0x1008] ;  /* 0x00100800018c7983 */ /* 0x000f220000300800 */
[----:B------:R-:W-:Y:S01]  /*67d40*/  ISETP.LT.AND P4, PT, R14, UR8, !P4 ;  /* 0x000000080e007c0c */ /* 0x000fe2000e781270 */
[----:B------:R-:W-:Y:S01]  /*67d50*/  VIADD R78, R10, 0x4 ;  /* 0x000000040a4e7836 */ /* 0x000fe20000000000 */
[----:B------:R-:W-:Y:S01]  /*67d60*/  ULDC.64 UR8, c[0x0][0x228] ;  /* 0x00008a0000087ab9 */ /* 0x000fe20000000a00 */
[----:B------:R-:W4:Y:S04]  /*67d70*/  LDL.LU R141, [R1+0x808] ;  /* 0x00080800018d7983 */ /* 0x000f280000300800 */
[----:B------:R-:W4:Y:S06]  /*67d80*/  LDL.LU R146, [R1+0x2080] ;  /* 0x0020800001927983 */ /* 0x000f2c0000300800 */
        /* <DEDUP_REMOVED lines=10> */
[----:B-1----:R-:W-:Y:S01]  /*67e30*/  IMAD.WIDE R76, R142, 0x4, R4 ;  /* 0x000000048e4c7825 */ /* 0x002fe200078e0204 */
[----:B------:R-:W2:Y:S10]  /*67e40*/  LDL.LU R147, [R1+0x1e2c] ;  /* 0x001e2c0001937983 */ /* 0x000eb40000300800 */
[----:B------:R1:W-:Y:S01]  /*67e50*/  @P5 STG.E desc[UR6][R76.64], R145 ;  /* 0x000000914c005986 */ /* 0x0003e2000c101906 */
[----:B------:R-:W-:-:S02]  /*67e60*/  ISETP.LT.AND P5, PT, R13, UR9, !P4 ;  /* 0x000000090d007c0c */ /* 0x000fc4000e7a1270 */
[----:B------:R-:W-:Y:S01]  /*67e70*/  ISETP.LT.AND P4, PT, R14, UR8, !P4 ;  /* 0x000000080e007c0c */ /* 0x000fe2000e781270 */
[----:B------:R-:W-:Y:S01]  /*67e80*/  ULDC.64 UR8, c[0x0][0x228] ;  /* 0x00008a0000087ab9 */ /* 0x000fe20000000a00 */
[----:B-1----:R-:W-:-:S09]  /*67e90*/  IMAD.WIDE R76, R142, 0x4, R6 ;  /* 0x000000048e4c7825 */ /* 0x002fd200078e0206 */
[----:B------:R1:W-:Y:S02]  /*67ea0*/  @P5 STG.E desc[UR6][R76.64], R144 ;  /* 0x000000904c005986 */ /* 0x0003e4000c101906 */
[----:B-1----:R-:W-:Y:S02]  /*67eb0*/  IMAD.WIDE R76, R142, 0x4, R8 ;  /* 0x000000048e4c7825 */ /* 0x002fe400078e0208 */
[----:B------:R-:W2:Y:S04]  /*67ec0*/  LDL.LU R142, [R1+0x2084] ;  /* 0x00208400018e7983 */ /* 0x000ea80000300800 */
[----:B------:R-:W2:Y:S04]  /*67ed0*/  LDL.LU R144, [R1+0x1e1c] ;  /* 0x001e1c0001907983 */ /* 0x000ea80000300800 */
[----:B---3--:R1:W-:Y:S01]  /*67ee0*/  @P4 STG.E desc[UR6][R76.64], R143 ;  /* 0x0000008f4c004986 */ /* 0x0083e2000c101906 */
[----:B------:R-:W-:Y:S01]  /*67ef0*/  ISETP.GE.AND P4, PT, R78, UR9, PT ;  /* 0x000000094e007c0c */ /* 0x000fe2000bf86270 */
[----:B------:R-:W-:-:S02]  /*67f00*/  ULDC UR9, c[0x0][0x228] ;  /* 0x00008a0000097ab9 */ /* 0x000fc40000000800 */
[----:B------:R-:W3:Y:S01]  /*67f10*/  LDL.LU R145, [R1+0x1e0c] ;  /* 0x001e0c0001917983 */ /* 0x000ee20000300800 */
[----:B------:R-:W-:Y:S01]  /*67f20*/  ISETP.LT.AND P5, PT, R11, UR10, !P4 ;  /* 0x0000000a0b007c0c */ /* 0x000fe2000e7a1270 */
[----:B-1----:R-:W-:Y:S01]  /*67f30*/  IMAD.WIDE R76, R252, 0x4, R2 ;  /* 0x00000004fc4c7825 */ /* 0x002fe200078e0202 */
[----:B------:R-:W-:-:S11]  /*67f40*/  ULDC UR10, c[0x0][0x228] ;  /* 0x00008a00000a7ab9 */ /* 0x000fd60000000800 */
[----:B----4-:R1:W-:Y:S04]  /*67f50*/  @P5 STG.E desc[UR6][R76.64], R140 ;  /* 0x0000008c4c005986 */ /* 0x0103e8000c101906 */
[----:B-1----:R-:W4:Y:S01]  /*67f60*/  LDL.LU R140, [R1+0x180c] ;  /* 0x00180c00018c7983 */ /* 0x002f220000300800 */
[----:B------:R-:W-:Y:S01]  /*67f70*/  ISETP.LT.AND P5, PT, R12, UR9, !P4 ;  /* 0x000000090c007c0c */ /* 0x000fe2000e7a1270 */
[----:B------:R-:W-:Y:S01]  /*67f80*/  IMAD.WIDE R76, R252, 0x4, R4 ;  /* 0x00000004fc4c7825 */ /* 0x000fe200078e0204 */
[----:B------:R-:W-:Y:S01]  /*67f90*/  ULDC UR9, c[0x0][0x228] ;  /* 0x00008a0000097ab9 */ /* 0x000fe20000000800 */
[----:B------:R-:W4:Y:S10]  /*67fa0*/  LDL.LU R143, [R1+0x100c] ;  /* 0x00100c00018f7983 */ /* 0x000f340000300800 */
[----:B------:R1:W-:Y:S01]  /*67fb0*/  @P5 STG.E desc[UR6][R76.64], R141 ;  /* 0x0000008d4c005986 */ /* 0x0003e2000c101906 */
[----:B------:R-:W-:-:S03]  /*67fc0*/  ISETP.LT.AND P5, PT, R13, UR9, !P4 ;  /* 0x000000090d007c0c */ /* 0x000fc6000e7a1270 */
[----:B-1----:R-:W4:Y:S01]  /*67fd0*/  LDL.LU R141, [R1+0x80c] ;  /* 0x00080c00018d7983 */ /* 0x002f220000300800 */
[----:B------:R-:W-:Y:S01]  /*67fe0*/  ISETP.LT.AND P4, PT, R14, UR8, !P4 ;  /* 0x000000080e007c0c */ /* 0x000fe2000e781270 */
[----:B------:R-:W-:Y:S01]  /*67ff0*/  IMAD.WIDE R76, R252, 0x4, R6 ;  /* 0x00000004fc4c7825 */ /* 0x000fe200078e0206 */
[----:B------:R-:W-:-:S07]  /*68000*/  ULDC.64 UR8, c[0x0][0x228] ;  /* 0x00008a0000087ab9 */ /* 0x000fce0000000a00 */
[----:B------:R1:W-:Y:S01]  /*68010*/  @P5 STG.E desc[UR6][R76.64], R246 ;  /* 0x000000f64c005986 */ /* 0x0003e2000c101906 */
[----:B------:R-:W-:Y:S02]  /*68020*/  VIADD R78, R10, 0x6 ;  /* 0x000000060a4e7836 */ /* 0x000fe40000000000 */
[----:B-1----:R-:W-:-:S05]  /*68030*/  IMAD.WIDE R76, R252, 0x4, R8 ;  /* 0x00000004fc4c7825 */ /* 0x002fca00078e0208 */
[----:B------:R1:W-:Y:S01]  /*68040*/  @P4 STG.E desc[UR6][R76.64], R242 ;  /* 0x000000f24c004986 */ /* 0x0003e2000c101906 */
[----:B------:R-:W-:Y:S01]  /*68050*/  ISETP.GE.AND P4, PT, R78, UR9, PT ;  /* 0x000000094e007c0c */ /* 0x000fe2000bf86270 */
[----:B------:R-:W-:-:S03]  /*68060*/  ULDC UR9, c[0x0][0x228] ;  /* 0x00008a0000097ab9 */ /* 0x000fc60000000800 */
[----:B------:R-:W-:Y:S01]  /*68070*/  ISETP.LT.AND P5, PT, R11, UR10, !P4 ;  /* 0x0000000a0b007c0c */ /* 0x000fe2000e7a1270 */
[----:B-1----:R-:W-:Y:S01]  /*68080*/  IMAD.WIDE R76, R146, 0x4, R2 ;  /* 0x00000004924c7825 */ /* 0x002fe200078e0202 */
[----:B------:R-:W-:-:S11]  /*68090*/  ULDC UR10, c[0x0][0x228] ;  /* 0x00008a00000a7ab9 */ /* 0x000fd60000000800 */
[----:B--2---:R1:W-:Y:S01]  /*680a0*/  @P5 STG.E desc[UR6][R76.64], R147 ;  /* 0x000000934c005986 */ /* 0x0043e2000c101906 */
[----:B------:R-:W-:Y:S01]  /*680b0*/  ISETP.LT.AND P5, PT, R12, UR9, !P4 ;  /* 0x000000090c007c0c */ /* 0x000fe2000e7a1270 */
[----:B------:R-:W-:Y:S01]  /*680c0*/  ULDC UR9, c[0x0][0x228] ;  /* 0x00008a0000097ab9 */ /* 0x000fe20000000800 */
[----:B-1----:R-:W-:-:S11]  /*680d0*/  IMAD.WIDE R76, R146, 0x4, R4 ;  /* 0x00000004924c7825 */ /* 0x002fd600078e0204 */
[----:B------:R1:W-:Y:S01]  /*680e0*/  @P5 STG.E desc[UR6][R76.64], R144 ;  /* 0x000000904c005986 */ /* 0x0003e2000c101906 */
[----:B------:R-:W-:Y:S02]  /*680f0*/  ISETP.LT.AND P5, PT, R13, UR9, !P4 ;  /* 0x000000090d007c0c */ /* 0x000fe4000e7a1270 */
[----:B------:R-:W-:Y:S01]  /*68100*/  ISETP.LT.AND P4, PT, R14, UR8, !P4 ;  /* 0x000000080e007c0c */ /* 0x000fe2000e781270 */
[----:B------:R-:W-:Y:S01]  /*68110*/  VIADD R78, R10, 0x7 ;  /* 0x000000070a4e7836 */ /* 0x000fe20000000000 */
[----:B------:R-:W-:Y:S01]  /*68120*/  ULDC.64 UR8, c[0x0][0x228] ;  /* 0x00008a0000087ab9 */ /* 0x000fe20000000a00 */
[C---:B-1----:R-:W-:Y:S01]  /*68130*/  IMAD.WIDE R76, R146.reuse, 0x4, R6 ;  /* 0x00000004924c7825 */ /* 0x042fe200078e0206 */
[----:B------:R-:W2:Y:S07]  /*68140*/  LDL.LU R144, [R1+0x2088] ;  /* 0x0020880001907983 */ /* 0x000eae0000300800 */
[----:B---3--:R1:W-:Y:S04]  /*68150*/  @P5 STG.E desc[UR6][R76.64], R145 ;  /* 0x000000914c005986 */ /* 0x0083e8000c101906 */
[----:B-1----:R-:W3:Y:S01]  /*68160*/  LDL.LU R145, [R1+0x1e40] ;  /* 0x001e400001917983 */ /* 0x002ee20000300800 */
[----:B------:R-:W-:-:S05]  /*68170*/  IMAD.WIDE R76, R146, 0x4, R8 ;  /* 0x00000004924c7825 */ /* 0x000fca00078e0208 */
[----:B----4-:R1:W-:Y:S04]  /*68180*/  @P4 STG.E desc[UR6][R76.64], R140 ;  /* 0x0000008c4c004986 */ /* 0x0103e8000c101906 */
[----:B-1----:R-:W4:Y:S01]  /*68190*/  LDL.LU R140, [R1+0x1e30] ;  /* 0x001e3000018c7983 */ /* 0x002f220000300800 */
[----:B------:R-:W-:Y:S01]  /*681a0*/  ISETP.GE.AND P4, PT, R78, UR9, PT ;  /* 0x000000094e007c0c */ /* 0x000fe2000bf86270 */
[----:B------:R-:W-:Y:S01]  /*681b0*/  IMAD.WIDE R76, R142, 0x4, R2 ;  /* 0x000000048e4c7825 */ /* 0x000fe200078e0202 */
[----:B------:R-:W-:Y:S01]  /*681c0*/  ULDC UR9, c[0x0][0x228] ;  /* 0x00008a0000097ab9 */ /* 0x000fe20000000800 */
[----:B------:R-:W4:Y:S01]  /*681d0*/  LDL.LU R148, [R1+0x1c00] ;  /* 0x001c000001947983 */ /* 0x000f220000300800 */
[----:B------:R-:W-:Y:S01]  /*681e0*/  ISETP.LT.AND P5, PT, R11, UR10, !P4 ;  /* 0x0000000a0b007c0c */ /* 0x000fe2000e7a1270 */
[----:B------:R-:W-:Y:S01]  /*681f0*/  VIADD R78, R10, 0x8 ;  /* 0x000000080a4e7836 */ /* 0x000fe20000000000 */
[----:B------:R-:W-:-:S11]  /*68200*/  ULDC UR10, c[0x0][0x228] ;  /* 0x00008a00000a7ab9 */ /* 0x000fd60000000800 */
[----:B------:R1:W-:Y:S01]  /*68210*/  @P5 STG.E desc[UR6][R76.64], R143 ;  /* 0x0000008f4c005986 */ /* 0x0003e2000c101906 */
[----:B------:R-:W-:Y:S01]  /*68220*/  ISETP.LT.AND P5, PT, R12, UR9, !P4 ;  /* 0x000000090c007c0c */ /* 0x000fe2000e7a1270 */
[----:B------:R-:W-:Y:S01]  /*68230*/  ULDC UR9, c[0x0][0x228] ;  /* 0x00008a0000097ab9 */ /* 0x000fe20000000800 */
[----:B-1----:R-:W-:-:S11]  /*68240*/  IMAD.WIDE R76, R142, 0x4, R4 ;  /* 0x000000048e4c7825 */ /* 0x002fd600078e0204 */
[----:B------:R1:W-:Y:S04]  /*68250*/  @P5 STG.E desc[UR6][R76.64], R141 ;  /* 0x0000008d4c005986 */ /* 0x0003e8000c101906 */
[----:B-1----:R-:W4:Y:S04]  /*68260*/  LDL.LU R141, [R1+0x1400] ;  /* 0x00140000018d7983 */ /* 0x002f280000300800 */
[----:B------:R-:W4:Y:S01]  /*68270*/  LDL.LU R146, [R1+0x208c] ;  /* 0x00208c0001927983 */ /* 0x000f220000300800 */
[----:B------:R-:W-:-:S03]  /*68280*/  ISETP.LT.AND P5, PT, R13, UR9, !P4 ;  /* 0x000000090d007c0c */ /* 0x000fc6000e7a1270 */
[----:B------:R-:W4:Y:S01]  /*68290*/  LDL.LU R147, [R1+0xc00] ;  /* 0x000c000001937983 */ /* 0x000f220000300800 */
[----:B------:R-:W-:Y:S01]  /*682a0*/  IMAD.WIDE R76, R142, 0x4, R6 ;  /* 0x000000048e4c7825 */ /* 0x000fe200078e0206 */
[----:B------:R-:W-:Y:S01]  /*682b0*/  ISETP.LT.AND P4, PT, R14, UR8, !P4 ;  /* 0x000000080e007c0c */ /* 0x000fe2000e781270 */
[----:B------:R-:W-:-:S07]  /*682c0*/  ULDC.64 UR8, c[0x0][0x228] ;  /* 0x00008a0000087ab9 */ /* 0x000fce0000000a00 */
[----:B------:R1:W-:Y:S02]  /*682d0*/  @P5 STG.E desc[UR6][R76.64], R247 ;  /* 0x000000f74c005986 */ /* 0x0003e4000c101906 */
[----:B-1----:R-:W-:Y:S02]  /*682e0*/  IMAD.WIDE R76, R142, 0x4, R8 ;  /* 0x000000048e4c7825 */ /* 0x002fe400078e0208 */
[----:B------:R-:W4:Y:S04]  /*682f0*/  LDL.LU R142, [R1+0x400] ;  /* 0x00040000018e7983 */ /* 0x000f280000300800 */
[----:B------:R2:W-:Y:S01]  /*68300*/  @P4 STG.E desc[UR6][R76.64], R243 ;  /* 0x000000f34c004986 */ /* 0x0005e2000c101906 */
[----:B------:R-:W-:Y:S01]  /*68310*/  ISETP.GE.AND P4, PT, R78, UR9, PT ;  /* 0x000000094e007c0c */ /* 0x000fe2000bf86270 */
[----:B------:R-:W-:-:S02]  /*68320*/  ULDC UR9, c[0x0][0x228] ;  /* 0x00008a0000097ab9 */ /* 0x000fc40000000800 */
[----:B------:R-:W4:Y:S01]  /*68330*/  LDL.LU R143, [R1+0x2090] ;  /* 0x00209000018f7983 */ /* 0x000f220000300800 */
[----:B------:R-:W-:Y:S01]  /*68340*/  ISETP.LT.AND P5, PT, R11, UR10, !P4 ;  /* 0x0000000a0b007c0c */ /* 0x000fe2000e7a1270 */
[----:B--2---:R-:W-:Y:S01]  /*68350*/  IMAD.WIDE R76, R144, 0x4, R2 ;  /* 0x00000004904c7825 */ /* 0x004fe200078e0202 */
[----:B------:R-:W-:-:S11]  /*68360*/  ULDC UR10, c[0x0][0x228] ;  /* 0x00008a00000a7ab9 */ /* 0x000fd60000000800 */
[----:B---3--:R1:W-:Y:S01]  /*68370*/  @P5 STG.E desc[UR6][R76.64], R145 ;  /* 0x000000914c005986 */ /* 0x0083e2000c101906 */
[----:B------:R-:W-:Y:S01]  /*68380*/  ISETP.LT.AND P5, PT, R12, UR9, !P4 ;  /* 0x000000090c007c0c */ /* 0x000fe2000e7a1270 */
[----:B------:R-:W-:Y:S02]  /*68390*/  ULDC UR9, c[0x0][0x228] ;  /* 0x00008a0000097ab9 */ /* 0x000fe40000000800 */
[----:B-1----:R-:W2:Y:S01]  /*683a0*/  LDL.LU R145, [R1+0x10] ;  /* 0x0000100001917983 */ /* 0x002ea20000300800 */
[----:B------:R-:W-:-:S09]  /*683b0*/  IMAD.WIDE R76, R144, 0x4, R4 ;  /* 0x00000004904c7825 */ /* 0x000fd200078e0204 */
[----:B----4-:R1:W-:Y:S04]  /*683c0*/  @P5 STG.E desc[UR6][R76.64], R140 ;  /* 0x0000008c4c005986 */ /* 0x0103e8000c101906 */
[----:B-1----:R-:W3:Y:S01]  /*683d0*/  LDL.LU R140, [R1] ;  /* 0x00000000018c7983 */ /* 0x002ee20000300800 */
[----:B------:R-:W-:Y:S01]  /*683e0*/  ISETP.LT.AND P5, PT, R13, UR9, !P4 ;  /* 0x000000090d007c0c */ /* 0x000fe2000e7a1270 */
[----:B------:R-:W-:Y:S01]  /*683f0*/  IMAD.WIDE R76, R144, 0x4, R6 ;  /* 0x00000004904c7825 */ /* 0x000fe200078e0206 */
[----:B------:R-:W-:Y:S01]  /*68400*/  ISETP.LT.AND P4, PT, R14, UR8, !P4 ;  /* 0x000000080e007c0c */ /* 0x000fe2000e781270 */
[----:B------:R-:W-:-:S10]  /*68410*/  ULDC.64 UR8, c[0x0][0x228] ;  /* 0x00008a0000087ab9 */ /* 0x000fd40000000a00 */
[----:B------:R1:W-:Y:S02]  /*68420*/  @P5 STG.E desc[UR6][R76.64], R148 ;  /* 0x000000944c005986 */ /* 0x0003e4000c101906 */
[----:B-1----:R-:W-:Y:S02]  /*68430*/  IMAD.WIDE R76, R144, 0x4, R8 ;  /* 0x00000004904c7825 */ /* 0x002fe400078e0208 */
[----:B------:R-:W4:Y:S04]  /*68440*/  LDL.LU R144, [R1+0x2094] ;  /* 0x0020940001907983 */ /* 0x000f280000300800 */
[----:B------:R-:W4:Y:S04]  /*68450*/  LDL.LU R148, [R1+0x1e44] ;  /* 0x001e440001947983 */ /* 0x000f280000300800 */
[----:B------:R1:W-:Y:S01]  /*68460*/  @P4 STG.E desc[UR6][R76.64], R141 ;  /* 0x0000008d4c004986 */ /* 0x0003e2000c101906 */
[----:B------:R-:W-:-:S03]  /*68470*/  VIADD R78, R10, 0x9 ;  /* 0x000000090a4e7836 */ /* 0x000fc60000000000 */
[----:B-1----:R-:W4:Y:S02]  /*68480*/  LDL.LU R141, [R1+0x1e34] ;  /* 0x001e3400018d7983 */ /* 0x002f240000300800 */
[----:B------:R-:W-:Y:S01]  /*68490*/  ISETP.GE.AND P4, PT, R78, UR9, PT ;  /* 0x000000094e007c0c */ /* 0x000fe2000bf86270 */
[----:B------:R-:W-:Y:S01]  /*684a0*/  IMAD.WIDE R76, R146, 0x4, R2 ;  /* 0x00000004924c7825 */ /* 0x000fe200078e0202 */
[----:B------:R-:W-:Y:S02]  /*684b0*/  ULDC UR9, c[0x0][0x228] ;  /* 0x00008a0000097ab9 */ /* 0x000fe40000000800 */
[----:B------:R-:W-:Y:S01]  /*684c0*/  ISETP.LT.AND P5, PT, R11, UR10, !P4 ;  /* 0x0000000a0b007c0c */ /* 0x000fe2000e7a1270 */
[----:B------:R-:W-:Y:S01]  /*684d0*/  VIADD R78, R10, 0xa ;  /* 0x0000000a0a4e7836 */ /* 0x000fe20000000000 */
[----:B------:R-:W-:-:S11]  /*684e0*/  ULDC UR10, c[0x0][0x228] ;  /* 0x00008a00000a7ab9 */ /* 0x000fd60000000800 */
[----:B------:R1:W-:Y:S01]  /*684f0*/  @P5 STG.E desc[UR6][R76.64], R147 ;  /* 0x000000934c005986 */ /* 0x0003e2000c101906 */
[----:B------:R-:W-:Y:S01]  /*68500*/  ISETP.LT.AND P5, PT, R12, UR9, !P4 ;  /* 0x000000090c007c0c */ /* 0x000fe2000e7a1270 */
[----:B------:R-:W-:Y:S02]  /*68510*/  ULDC UR9, c[0x0][0x228] ;  /* 0x00008a0000097ab9 */ /* 0x000fe40000000800 */
[----:B-1----:R-:W4:Y:S01]  /*68520*/  LDL.LU R147, [R1+0x1c04] ;  /* 0x001c040001937983 */ /* 0x002f220000300800 */
[----:B------:R-:W-:-:S09]  /*68530*/  IMAD.WIDE R76, R146, 0x4, R4 ;  /* 0x00000004924c7825 */ /* 0x000fd200078e0204 */
[----:B------:R1:W-:Y:S04]  /*68540*/  @P5 STG.E desc[UR6][R76.64], R142 ;  /* 0x0000008e4c005986 */ /* 0x0003e8000c101906 */
[----:B-1----:R-:W4:Y:S01]  /*68550*/  LDL.LU R142, [R1+0x1404] ;  /* 0x00140400018e7983 */ /* 0x002f220000300800 */
[----:B------:R-:W-:Y:S01]  /*68560*/  ISETP.LT.AND P5, PT, R13, UR9, !P4 ;  /* 0x000000090d007c0c */ /* 0x000fe2000e7a1270 */
[----:B------:R-:W-:Y:S01]  /*68570*/  IMAD.WIDE R76, R146, 0x4, R6 ;  /* 0x00000004924c7825 */ /* 0x000fe200078e0206 */
[----:B------:R-:W-:Y:S01]  /*68580*/  ISETP.LT.AND P4, PT, R14, UR8, !P4 ;  /* 0x000000080e007c0c */ /* 0x000fe2000e781270 */
[----:B------:R-:W-:-:S10]  /*68590*/  ULDC.64 UR8, c[0x0][0x228] ;  /* 0x00008a0000087ab9 */ /* 0x000fd40000000a00 */
[----:B--2---:R1:W-:Y:S02]  /*685a0*/  @P5 STG.E desc[UR6][R76.64], R145 ;  /* 0x000000914c005986 */ /* 0x0043e4000c101906 */
[----:B-1----:R-:W-:Y:S02]  /*685b0*/  IMAD.WIDE R76, R146, 0x4, R8 ;  /* 0x00000004924c7825 */ /* 0x002fe400078e0208 */
[----:B------:R-:W2:Y:S04]  /*685c0*/  LDL.LU R146, [R1+0x2098] ;  /* 0x0020980001927983 */ /* 0x000ea80000300800 */
[----:B------:R-:W2:Y:S04]  /*685d0*/  LDL.LU R145, [R1+0xc04] ;  /* 0x000c040001917983 */ /* 0x000ea80000300800 */
[----:B---3--:R1:W-:Y:S04]  /*685e0*/  @P4 STG.E desc[UR6][R76.64], R140 ;  /* 0x0000008c4c004986 */ /* 0x0083e8000c101906 */
[----:B-1----:R-:W3:Y:S01]  /*685f0*/  LDL.LU R140, [R1+0x404] ;  /* 0x00040400018c7983 */ /* 0x002ee20000300800 */
[----:B------:R-:W-:Y:S01]  /*68600*/  ISETP.GE.AND P4, PT, R78, UR9, PT ;  /* 0x000000094e007c0c */ /* 0x000fe2000bf86270 */
[----:B------:R-:W-:Y:S01]  /*68610*/  IMAD.WIDE R76, R143, 0x4, R2 ;  /* 0x000000048f4c7825 */ /* 0x000fe200078e0202 */
[----:B------:R-:W-:-:S02]  /*68620*/  ULDC UR9, c[0x0][0x228] ;  /* 0x00008a0000097ab9 */ /* 0x000fc40000000800 */
[----:B------:R-:W-:Y:S01]  /*68630*/  ISETP.LT.AND P5, PT, R11, UR10, !P4 ;  /* 0x0000000a0b007c0c */ /* 0x000fe2000e7a1270 */
[----:B------:R-:W-:Y:S01]  /*68640*/  VIADD R78, R10, 0xb ;  /* 0x0000000b0a4e7836 */ /* 0x000fe20000000000 */
[----:B------:R-:W-:-:S11]  /*68650*/  ULDC UR10, c[0x0][0x228] ;  /* 0x00008a00000a7ab9 */ /* 0x000fd60000000800 */
[----:B----4-:R1:W-:Y:S01]  /*68660*/  @P5 STG.E desc[UR6][R76.64], R148 ;  /* 0x000000944c005986 */ /* 0x0103e2000c101906 */
[----:B------:R-:W-:Y:S01]  /*68670*/  ISETP.LT.AND P5, PT, R12, UR9, !P4 ;  /* 0x000000090c007c0c */ /* 0x000fe2000e7a1270 */
[----:B------:R-:W-:Y:S02]  /*68680*/  ULDC UR9, c[0x0][0x228] ;  /* 0x00008a0000097ab9 */ /* 0x000fe40000000800 */
[----:B-1----:R-:W4:Y:S01]  /*68690*/  LDL.LU R148, [R1+0x14] ;  /* 0x0000140001947983 */ /* 0x002f220000300800 */
[----:B------:R-:W-:-:S09]  /*686a0*/  IMAD.WIDE R76, R143, 0x4, R4 ;  /* 0x000000048f4c7825 */ /* 0x000fd200078e0204 */
[----:B------:R1:W-:Y:S04]  /*686b0*/  @P5 STG.E desc[UR6][R76.64], R141 ;  /* 0x0000008d4c005986 */ /* 0x0003e8000c101906 */
[----:B-1----:R-:W4:Y:S01]  /*686c0*/  LDL.LU R141, [R1+0x4] ;  /* 0x00000400018d7983 */ /* 0x002f220000300800 */
[----:B------:R-:W-:Y:S02]  /*686d0*/  ISETP.LT.AND P5, PT, R13, UR9, !P4 ;  /* 0x000000090d007c0c */ /* 0x000fe4000e7a1270 */
[----:B------:R-:W-:Y:S01]  /*686e0*/  ISETP.LT.AND P4, PT, R14, UR8, !P4 ;  /* 0x000000080e007c0c */ /* 0x000fe2000e781270 */
[----:B------:R-:W-:Y:S01]  /*686f0*/  IMAD.WIDE R76, R143, 0x4, R6 ;  /* 0x000000048f4c7825 */ /* 0x000fe200078e0206 */
[----:B------:R-:W-:-:S09]  /*68700*/  ULDC.64 UR8, c[0x0][0x228] ;  /* 0x00008a0000087ab9 */ /* 0x000fd20000000a00 */
[----:B------:R1:W-:Y:S02]  /*68710*/  @P5 STG.E desc[UR6][R76.64], R147 ;  /* 0x000000934c005986 */ /* 0x0003e4000c101906 */
[----:B-1----:R-:W-:Y:S02]  /*68720*/  IMAD.WIDE R76, R143, 0x4, R8 ;  /* 0x000000048f4c7825 */ /* 0x002fe400078e0208 */
[----:B------:R-:W4:Y:S04]  /*68730*/  LDL.LU R143, [R1+0x209c] ;  /* 0x00209c00018f7983 */ /* 0x000f280000300800 */
[----:B------:R1:W-:Y:S01]  /*68740*/  @P4 STG.E desc[UR6][R76.64], R142 ;  /* 0x0000008e4c004986 */ /* 0x0003e2000c101906 */
[----:B------:R-:W-:Y:S01]  /*68750*/  ISETP.GE.AND P4, PT, R78, UR9, PT ;  /* 0x000000094e007c0c */ /* 0x000fe2000bf86270 */
[----:B------:R-:W-:-:S02]  /*68760*/  ULDC UR9, c[0x0][0x228] ;  /* 0x00008a0000097ab9 */ /* 0x000fc40000000800 */
[----:B-1----:R-:W4:Y:S01]  /*68770*/  LDL.LU R142, [R1+0x1e48] ;  /* 0x001e4800018e7983 */ /* 0x002f220000300800 */
[----:B------:R-:W-:Y:S01]  /*68780*/  ISETP.LT.AND P5, PT, R11, UR10, !P4 ;  /* 0x0000000a0b007c0c */ /* 0x000fe2000e7a1270 */
[----:B------:R-:W-:Y:S01]  /*68790*/  IMAD.WIDE R76, R144, 0x4, R2 ;  /* 0x00000004904c7825 */ /* 0x000fe200078e0202 */
[----:B------:R-:W-:Y:S01]  /*687a0*/  ULDC UR10, c[0x0][0x228] ;  /* 0x00008a00000a7ab9 */ /* 0x000fe20000000800 */
[----:B------:R-:W4:Y:S10]  /*687b0*/  LDL.LU R147, [R1+0x1e38] ;  /* 0x001e380001937983 */ /* 0x000f340000300800 */
[----:B--2---:R1:W-:Y:S01]  /*687c0*/  @P5 STG.E desc[UR6][R76.64], R145 ;  /* 0x000000914c005986 */ /* 0x0043e2000c101906 */
[----:B------:R-:W-:Y:S01]  /*687d0*/  ISETP.LT.AND P5, PT, R12, UR9, !P4 ;  /* 0x000000090c007c0c */ /* 0x000fe2000e7a1270 */
[----:B------:R-:W-:-:S02]  /*687e0*/  ULDC UR9, c[0x0][0x228] ;  /* 0x00008a0000097ab9 */ /* 0x000fc40000000800 */
[----:B-1----:R-:W2:Y:S01]  /*687f0*/  LDL.LU R145, [R1+0x1c08] ;  /* 0x001c080001917983 */ /* 0x002ea20000300800 */
[----:B------:R-:W-:-:S09]  /*68800*/  IMAD.WIDE R76, R144, 0x4, R4 ;  /* 0x00000004904c7825 */ /* 0x000fd200078e0204 */
[----:B---3--:R1:W-:Y:S04]  /*68810*/  @P5 STG.E desc[UR6][R76.64], R140 ;  /* 0x0000008c4c005986 */ /* 0x0083e8000c101906 */
[----:B-1----:R-:W3:Y:S01]  /*68820*/  LDL.LU R140, [R1+0x1408] ;  /* 0x00140800018c7983 */ /* 0x002ee20000300800 */
[----:B------:R-:W-:Y:S02]  /*68830*/  ISETP.LT.AND P5, PT, R13, UR9, !P4 ;  /* 0x000000090d007c0c */ /* 0x000fe4000e7a1270 */
[----:B------:R-:W-:Y:S01]  /*68840*/  ISETP.LT.AND P4, PT, R14, UR8, !P4 ;  /* 0x000000080e007c0c */ /* 0x000fe2000e781270 */
[----:B------:R-:W-:Y:S01]  /*68850*/  IMAD.WIDE R76, R144, 0x4, R6 ;  /* 0x00000004904c7825 */ /* 0x000fe200078e0206 */
[----:B------:R-:W-:-:S09]  /*68860*/  ULDC.64 UR8, c[0x0][0x228] ;  /* 0x00008a0000087ab9 */ /* 0x000fd20000000a00 */
[----:B----4-:R1:W-:Y:S02]  /*68870*/  @P5 STG.E desc[UR6][R76.64], R148 ;  /* 0x000000944c005986 */ /* 0x0103e4000c101906 */
[----:B-1----:R-:W-:Y:S02]  /*68880*/  IMAD.WIDE R76, R144, 0x4, R8 ;  /* 0x00000004904c7825 */ /* 0x002fe400078e0208 */
[----:B------:R-:W4:Y:S04]  /*68890*/  LDL.LU R144, [R1+0x20a0] ;  /* 0x0020a00001907983 */ /* 0x000f280000300800 */
[----:B------:R1:W-:Y:S04]  /*688a0*/  @P4 STG.E desc[UR6][R76.64], R141 ;  /* 0x0000008d4c004986 */ /* 0x0003e8000c101906 */
[----:B-1----:R-:W4:Y:S04]  /*688b0*/  LDL.LU R141, [R1+0xc08] ;  /* 0x000c0800018d7983 */ /* 0x002f280000300800 */
[----:B------:R-:W4:Y:S01]  /*688c0*/  LDL.LU R150, [R1+0x408] ;  /* 0x0004080001967983 */ /* 0x000f220000300800 */
[----:B------:R-:W-:-:S03]  /*688d0*/  VIADD R78, R10, 0xc ;  /* 0x0000000c0a4e7836 */ /* 0x000fc60000000000 */
[----:B------:R-:W4:Y:S02]  /*688e0*/  LDL.LU R148, [R1+0x18] ;  /* 0x0000180001947983 */ /* 0x000f240000300800 */
        /* <DEDUP_REMOVED lines=11> */
[----:B------:R1:W-:Y:S01]  /*689a0*/  @P5 STG.E desc[UR6][R76.64], R147 ;  /* 0x000000934c005986 */ /* 0x0003e2000c101906 */
[----:B------:R-:W-:Y:S02]  /*689b0*/  ISETP.LT.AND P5, PT, R13, UR9, !P4 ;  /* 0x000000090d007c0c */ /* 0x000fe4000e7a1270 */
[----:B------:R-:W-:Y:S01]  /*689c0*/  ISETP.LT.AND P4, PT, R14, UR8, !P4 ;  /* 0x000000080e007c0c */ /* 0x000fe2000e781270 */
[----:B------:R-:W-:Y:S01]  /*689d0*/  ULDC.64 UR8, c[0x0][0x228] ;  /* 0x00008a0000087ab9 */ /* 0x000fe20000000a00 */
[----:B-1----:R-:W-:-:S09]  /*689e0*/  IMAD.WIDE R76, R146, 0x4, R6 ;  /* 0x00000004924c7825 */ /* 0x002fd200078e0206 */
[----:B--2---:R1:W-:Y:S04]  /*689f0*/  @P5 STG.E desc[UR6][R76.64], R145 ;  /* 0x000000914c005986 */ /* 0x0043e8000c101906 */
[----:B-1----:R-:W2:Y:S01]  /*68a00*/  LDL.LU R145, [R1+0x1e4c] ;  /* 0x001e4c0001917983 */ /* 0x002ea20000300800 */
[----:B------:R-:W-:-:S03]  /*68a10*/  IMAD.WIDE R76, R146, 0x4, R8 ;  /* 0x00000004924c7825 */ /* 0x000fc600078e0208 */
[----:B------:R-:W2:Y:S04]  /*68a20*/  LDL.LU R146, [R1+0x20a4] ;  /* 0x0020a40001927983 */ /* 0x000ea80000300800 */
[----:B---3--:R1:W-:Y:S04]  /*68a30*/  @P4 STG.E desc[UR6][R76.64], R140 ;  /* 0x0000008c4c004986 */ /* 0x0083e8000c101906 */
[----:B-1----:R-:W3:Y:S01]  /*68a40*/  LDL.LU R140, [R1+0x1e3c] ;  /* 0x001e3c00018c7983 */ /* 0x002ee20000300800 */
[----:B------:R-:W-:Y:S01]  /*68a50*/  ISETP.GE.AND P4, PT, R78, UR9, PT ;  /* 0x000000094e007c0c */ /* 0x000fe2000bf86270 */
[----:B------:R-:W-:Y:S01]  /*68a60*/  IMAD.WIDE R76, R143, 0x4, R2 ;  /* 0x000000048f4c7825 */ /* 0x000fe200078e0202 */
[----:B------:R-:W-:Y:S01]  /*68a70*/  ULDC UR9, c[0x0][0x228] ;  /* 0x00008a0000097ab9 */ /* 0x000fe20000000800 */
[----:B------:R-:W3:Y:S01]  /*68a80*/  LDL.LU R147, [R1+0x1c0c] ;  /* 0x001c0c0001937983 */ /* 0x000ee20000300800 */
        /* <DEDUP_REMOVED lines=26> */
[----:B------:R-:W-:Y:S01]  /*68c30*/  ULDC UR9, c[0x0][0x228] ;  /* 0x00008a0000097ab9 */ /* 0x000fe20000000800 */
[----:B-1----:R-:W-:-:S11]  /*68c40*/  IMAD.WIDE R76, R144, 0x4, R4 ;  /* 0x00000004904c7825 */ /* 0x002fd600078e0204 */
[----:B---3--:R1:W-:Y:S04]  /*68c50*/  @P5 STG.E desc[UR6][R76.64], R140 ;  /* 0x0000008c4c005986 */ /* 0x0083e8000c101906 */
[----:B-1----:R-:W2:Y:S01]  /*68c60*/  LDL.LU R140, [R1+0xc] ;  /* 0x00000c00018c7983 */ /* 0x002ea20000300800 */
[----:B------:R-:W-:Y:S01]  /*68c70*/  ISETP.LT.AND P5, PT, R13, UR9, !P4 ;  /* 0x000000090d007c0c */ /* 0x000fe2000e7a1270 */
[----:B------:R-:W-:Y:S02]  /*68c80*/  IMAD.WIDE R76, R144, 0x4, R6 ;  /* 0x00000004904c7825 */ /* 0x000fe400078e0206 */
[----:B------:R-:W3:Y:S01]  /*68c90*/  LDL.LU R145, [R1+0x20a8] ;  /* 0x0020a80001917983 */ /* 0x000ee20000300800 */
[----:B------:R-:W-:Y:S01]  /*68ca0*/  ISETP.LT.AND P4, PT, R14, UR8, !P4 ;  /* 0x000000080e007c0c */ /* 0x000fe2000e781270 */
[----:B------:R-:W-:Y:S01]  /*68cb0*/  VIADD R78, R10, 0xf ;  /* 0x0000000f0a4e7836 */ /* 0x000fe20000000000 */
[----:B------:R-:W-:-:S07]  /*68cc0*/  ULDC.64 UR8, c[0x0][0x228] ;  /* 0x00008a0000087ab9 */ /* 0x000fce0000000a00 */
[----:B------:R1:W-:Y:S02]  /*68cd0*/  @P5 STG.E desc[UR6][R76.64], R147 ;  /* 0x000000934c005986 */ /* 0x0003e4000c101906 */
[----:B-1----:R-:W-:Y:S02]  /*68ce0*/  IMAD.WIDE R76, R144, 0x4, R8 ;  /* 0x00000004904c7825 */ /* 0x002fe400078e0208 */
[----:B------:R-:W3:Y:S04]  /*68cf0*/  LDL.LU R144, [R1+0x1c10] ;  /* 0x001c100001907983 */ /* 0x000ee80000300800 */
[----:B----4-:R1:W-:Y:S01]  /*68d00*/  @P4 STG.E desc[UR6][R76.64], R141 ;  /* 0x0000008d4c004986 */ /* 0x0103e2000c101906 */
[----:B------:R-:W-:Y:S01]  /*68d10*/  ISETP.GE.AND P4, PT, R78, UR9, PT ;  /* 0x000000094e007c0c */ /* 0x000fe2000bf86270 */
[----:B------:R-:W-:-:S02]  /*68d20*/  ULDC UR9, c[0x0][0x228] ;  /* 0x00008a0000097ab9 */ /* 0x000fc40000000800 */
[----:B-1----:R-:W4:Y:S01]  /*68d30*/  LDL.LU R141, [R1+0x1810] ;  /* 0x00181000018d7983 */ /* 0x002f220000300800 */
[----:B------:R-:W-:Y:S01]  /*68d40*/  ISETP.LT.AND P5, PT, R11, UR10, !P4 ;  /* 0x0000000a0b007c0c */ /* 0x000fe2000e7a1270 */
[----:B------:R-:W-:Y:S01]  /*68d50*/  IMAD.WIDE R76, R146, 0x4, R2 ;  /* 0x00000004924c7825 */ /* 0x000fe200078e0202 */
[----:B------:R-:W-:Y:S01]  /*68d60*/  ULDC UR10, c[0x0][0x228] ;  /* 0x00008a00000a7ab9 */ /* 0x000fe20000000800 */
[----:B------:R-:W4:Y:S10]  /*68d70*/  LDL.LU R147, [R1+0x1410] ;  /* 0x0014100001937983 */ /* 0x000f340000300800 */
[----:B------:R1:W-:Y:S01]  /*68d80*/  @P5 STG.E desc[UR6][R76.64], R143 ;  /* 0x0000008f4c005986 */ /* 0x0003e2000c101906 */
[----:B------:R-:W-:Y:S01]  /*68d90*/  ISETP.LT.AND P5, PT, R12, UR9, !P4 ;  /* 0x000000090c007c0c */ /* 0x000fe2000e7a1270 */
[----:B------:R-:W-:Y:S01]  /*68da0*/  ULDC UR9, c[0x0][0x228] ;  /* 0x00008a0000097ab9 */ /* 0x000fe20000000800 */
[----:B-1----:R-:W-:-:S11]  /*68db0*/  IMAD.WIDE R76, R146, 0x4, R4 ;  /* 0x00000004924c7825 */ /* 0x002fd600078e0204 */
[----:B------:R1:W-:Y:S04]  /*68dc0*/  @P5 STG.E desc[UR6][R76.64], R142 ;  /* 0x0000008e4c005986 */ /* 0x0003e8000c101906 */
[----:B-1----:R-:W4:Y:S01]  /*68dd0*/  LDL.LU R142, [R1+0x1010] ;  /* 0x00101000018e7983 */ /* 0x002f220000300800 */
[----:B------:R-:W-:Y:S01]  /*68de0*/  ISETP.LT.AND P5, PT, R13, UR9, !P4 ;  /* 0x000000090d007c0c */ /* 0x000fe2000e7a1270 */
[----:B------:R-:W-:Y:S02]  /*68df0*/  IMAD.WIDE R76, R146, 0x4, R6 ;  /* 0x00000004924c7825 */ /* 0x000fe400078e0206 */
[----:B------:R-:W4:Y:S01]  /*68e00*/  LDL.LU R143, [R1+0x20ac] ;  /* 0x0020ac00018f7983 */ /* 0x000f220000300800 */
[----:B------:R-:W-:Y:S01]  /*68e10*/  ISETP.LT.AND P4, PT, R14, UR8, !P4 ;  /* 0x000000080e007c0c */ /* 0x000fe2000e781270 */
[----:B------:R-:W-:Y:S01]  /*68e20*/  VIADD R78, R10, 0x10 ;  /* 0x000000100a4e7836 */ /* 0x000fe20000000000 */
[----:B------:R-:W-:-:S07]  /*68e30*/  ULDC.64 UR8, c[0x0][0x228] ;  /* 0x00008a0000087ab9 */ /* 0x000fce0000000a00 */
[----:B------:R1:W-:Y:S04]  /*68e40*/  @P5 STG.E desc[UR6][R76.64], R148 ;  /* 0x000000944c005986 */ /* 0x0003e8000c101906 */
[----:B-1----:R-:W4:Y:S01]  /*68e50*/  LDL.LU R148, [R1+0xc10] ;  /* 0x000c100001947983 */ /* 0x002f220000300800 */
[----:B------:R-:W-:-:S05]  /*68e60*/  IMAD.WIDE R76, R146, 0x4, R8 ;  /* 0x00000004924c7825 */ /* 0x000fca00078e0208 */
[----:B--2---:R1:W-:Y:S04]  /*68e70*/  @P4 STG.E desc[UR6][R76.64], R140 ;  /* 0x0000008c4c004986 */ /* 0x0043e8000c101906 */
[----:B-1----:R-:W2:Y:S01]  /*68e80*/  LDL.LU R140, [R1+0x810] ;  /* 0x00081000018c7983 */ /* 0x002ea20000300800 */
[----:B------:R-:W-:Y:S01]  /*68e90*/  ISETP.GE.AND P4, PT, R78, UR9, PT ;  /* 0x000000094e007c0c */ /* 0x000fe2000bf86270 */
[----:B---3--:R-:W-:Y:S01]  /*68ea0*/  IMAD.WIDE R76, R145, 0x4, R2 ;  /* 0x00000004914c7825 */ /* 0x008fe200078e0202 */
[----:B------:R-:W-:Y:S01]  /*68eb0*/  ULDC UR9, c[0x0][0x228] ;  /* 0x00008a0000097ab9 */ /* 0x000fe20000000800 */
[----:B------:R-:W3:Y:S01]  /*68ec0*/  LDL.LU R146, [R1+0x20b0] ;  /* 0x0020b00001927983 */ /* 0x000ee20000300800 */
[----:B------:R-:W-:Y:S01]  /*68ed0*/  ISETP.LT.AND P5, PT, R11, UR10, !P4 ;  /* 0x0000000a0b007c0c */ /* 0x000fe2000e7a1270 */
[----:B------:R-:W-:Y:S01]  /*68ee0*/  VIADD R78, R10, 0x11 ;  /* 0x000000110a4e7836 */ /* 0x000fe20000000000 */
[----:B------:R-:W-:-:S11]  /*68ef0*/  ULDC UR10, c[0x0][0x228] ;  /* 0x00008a00000a7ab9 */ /* 0x000fd60000000800 */
[----:B------:R1:W-:Y:S01]  /*68f00*/  @P5 STG.E desc[UR6][R76.64], R144 ;  /* 0x000000904c005986 */ /* 0x0003e2000c101906 */
[----:B------:R-:W-:Y:S01]  /*68f10*/  ISETP.LT.AND P5, PT, R12, UR9, !P4 ;  /* 0x000000090c007c0c */ /* 0x000fe2000e7a1270 */
[----:B------:R-:W-:Y:S02]  /*68f20*/  ULDC UR9, c[0x0][0x228] ;  /* 0x00008a0000097ab9 */ /* 0x000fe40000000800 */
[----:B-1----:R-:W3:Y:S01]  /*68f30*/  LDL.LU R144, [R1+0x410] ;  /* 0x0004100001907983 */ /* 0x002ee20000300800 */
[----:B------:R-:W-:-:S09]  /*68f40*/  IMAD.WIDE R76, R145, 0x4, R4 ;  /* 0x00000004914c7825 */ /* 0x000fd200078e0204 */
[----:B----4-:R1:W-:Y:S04]  /*68f50*/  @P5 STG.E desc[UR6][R76.64], R141 ;  /* 0x0000008d4c005986 */ /* 0x0103e8000c101906 */
[----:B-1----:R-:W4:Y:S01]  /*68f60*/  LDL.LU R141, [R1+0x20] ;  /* 0x00002000018d7983 */ /* 0x002f220000300800 */
        /* <DEDUP_REMOVED lines=9> */
[----:B------:R-:W-:Y:S01]  /*69000*/  ISETP.GE.AND P4, PT, R78, UR9, PT ;  /* 0x000000094e007c0c */ /* 0x000fe2000bf86270 */
[----:B------:R-:W-:-:S02]  /*69010*/  ULDC UR9, c[0x0][0x228] ;  /* 0x00008a0000097ab9 */ /* 0x000fc40000000800 */
[----:B-1----:R-:W4:Y:S01]  /*69020*/  LDL.LU R142, [R1+0x1814] ;  /* 0x00181400018e7983 */ /* 0x002f220000300800 */
[----:B------:R-:W-:Y:S01]  /*69030*/  ISETP.LT.AND P5, PT, R11, UR10, !P4 ;  /* 0x0000000a0b007c0c */ /* 0x000fe2000e7a1270 */
[----:B------:R-:W-:Y:S01]  /*69040*/  IMAD.WIDE R76, R143, 0x4, R2 ;  /* 0x000000048f4c7825 */ /* 0x000fe200078e0202 */
[----:B------:R-:W-:-:S11]  /*69050*/  ULDC UR10, c[0x0][0x228] ;  /* 0x00008a00000a7ab9 */ /* 0x000fd60000000800 */
[----:B------:R1:W-:Y:S01]  /*69060*/  @P5 STG.E desc[UR6][R76.64], R148 ;  /* 0x000000944c005986 */ /* 0x0003e2000c101906 */
[----:B------:R-:W-:Y:S01]  /*69070*/  ISETP.LT.AND P5, PT, R12, UR9, !P4 ;  /* 0x000000090c007c0c */ /* 0x000fe2000e7a1270 */
[----:B------:R-:W-:Y:S02]  /*69080*/  ULDC UR9, c[0x0][0x228] ;  /* 0x00008a0000097ab9 */ /* 0x000fe40000000800 */
[----:B-1----:R-:W4:Y:S01]  /*69090*/  LDL.LU R148, [R1+0x1414] ;  /* 0x0014140001947983 */ /* 0x002f220000300800 */
[----:B------:R-:W-:-:S09]  /*690a0*/  IMAD.WIDE R76, R143, 0x4, R4 ;  /* 0x000000048f4c7825 */ /* 0x000fd200078e0204 */
[----:B--2---:R1:W-:Y:S04]  /*690b0*/  @P5 STG.E desc[UR6][R76.64], R140 ;  /* 0x0000008c4c005986 */ /* 0x0043e8000c101906 */
[----:B-1----:R-:W2:Y:S01]  /*690c0*/  LDL.LU R140, [R1+0x1014] ;  /* 0x00101400018c7983 */ /* 0x002ea20000300800 */
[----:B------:R-:W-:Y:S01]  /*690d0*/  ISETP.LT.AND P5, PT, R13, UR9, !P4 ;  /* 0x000000090d007c0c */ /* 0x000fe2000e7a1270 */
[----:B------:R-:W-:Y:S01]  /*690e0*/  IMAD.WIDE R76, R143, 0x4, R6 ;  /* 0x000000048f4c7825 */ /* 0x000fe200078e0206 */
[----:B------:R-:W-:Y:S01]  /*690f0*/  ISETP.LT.AND P4, PT, R14, UR8, !P4 ;  /* 0x000000080e007c0c */ /* 0x000fe2000e781270 */
[----:B------:R-:W-:-:S10]  /*69100*/  ULDC.64 UR8, c[0x0][0x228] ;  /* 0x00008a0000087ab9 */ /* 0x000fd40000000a00 */
[----:B---3--:R1:W-:Y:S02]  /*69110*/  @P5 STG.E desc[UR6][R76.64], R144 ;  /* 0x000000904c005986 */ /* 0x0083e4000c101906 */
[----:B-1----:R-:W-:Y:S02]  /*69120*/  IMAD.WIDE R76, R143, 0x4, R8 ;  /* 0x000000048f4c7825 */ /* 0x002fe400078e0208 */
[----:B------:R-:W3:Y:S04]  /*69130*/  LDL.LU R143, [R1+0x20b8] ;  /* 0x0020b800018f7983 */ /* 0x000ee80000300800 */
[----:B------:R-:W3:Y:S04]  /*69140*/  LDL.LU R144, [R1+0xc14] ;  /* 0x000c140001907983 */ /* 0x000ee80000300800 */
[----:B----4-:R1:W-:Y:S01]  /*69150*/  @P4 STG.E desc[UR6][R76.64], R141 ;  /* 0x0000008d4c004986 */ /* 0x0103e2000c101906 */
        /* <DEDUP_REMOVED lines=22> */
[----:B--2---:R1:W-:Y:S04]  /*692c0*/  @P4 STG.E desc[UR6][R76.64], R140 ;  /* 0x0000008c4c004986 */ /* 0x0043e8000c101906 */
[----:B-1----:R-:W2:Y:S01]  /*692d0*/  LDL.LU R140, [R1+0x1c18] ;  /* 0x001c1800018c7983 */ /* 0x002ea20000300800 */
[----:B------:R-:W-:Y:S01]  /*692e0*/  ISETP.GE.AND P4, PT, R78, UR9, PT ;  /* 0x000000094e007c0c */ /* 0x000fe2000bf86270 */
[----:B------:R-:W-:Y:S01]  /*692f0*/  IMAD.WIDE R76, R145, 0x4, R2 ;  /* 0x00000004914c7825 */ /* 0x000fe200078e0202 */
[----:B------:R-:W-:Y:S01]  /*69300*/  ULDC UR9, c[0x0][0x228] ;  /* 0x00008a0000097ab9 */ /* 0x000fe20000000800 */
[----:B------:R-:W2:Y:S01]  /*69310*/  LDL.LU R148, [R1+0x1818] ;  /* 0x0018180001947983 */ /* 0x000ea20000300800 */
[----:B------:R-:W-:Y:S01]  /*69320*/  ISETP.LT.AND P5, PT, R11, UR10, !P4 ;  /* 0x0000000a0b007c0c */ /* 0x000fe2000e7a1270 */
[----:B------:R-:W-:Y:S01]  /*69330*/  VIADD R78, R10, 0x14 ;  /* 0x000000140a4e7836 */ /* 0x000fe20000000000 */
[----:B------:R-:W-:-:S11]  /*69340*/  ULDC UR10, c[0x0][0x228] ;  /* 0x00008a00000a7ab9 */ /* 0x000fd60000000800 */
        /* <DEDUP_REMOVED lines=14> */
[----:B------:R1:W-:Y:S04]  /*69430*/  @P4 STG.E desc[UR6][R76.64], R142 ;  /* 0x0000008e4c004986 */ /* 0x0003e8000c101906 */
[----:B-1----:R-:W4:Y:S04]  /*69440*/  LDL.LU R142, [R1+0xc18] ;  /* 0x000c1800018e7983 */ /* 0x002f280000300800 */
[----:B------:R-:W4:Y:S01]  /*69450*/  LDL.LU R150, [R1+0x818] ;  /* 0x0008180001967983 */ /* 0x000f220000300800 */
[----:B------:R-:W-:Y:S01]  /*69460*/  ISETP.GE.AND P4, PT, R78, UR9, PT ;  /* 0x000000094e007c0c */ /* 0x000fe2000bf86270 */
[----:B------:R-:W-:Y:S01]  /*69470*/  IMAD.WIDE R76, R143, 0x4, R2 ;  /* 0x000000048f4c7825 */ /* 0x000fe200078e0202 */
[----:B------:R-:W-:Y:S01]  /*69480*/  ULDC UR9, c[0x0][0x228] ;  /* 0x00008a0000097ab9 */ /* 0x000fe20000000800 */
[----:B------:R-:W4:Y:S01]  /*69490*/  LDL.LU R147, [R1+0x418] ;  /* 0x0004180001937983 */ /* 0x000f220000300800 */
[----:B------:R-:W-:Y:S01]  /*694a0*/  ISETP.LT.AND P5, PT, R11, UR10, !P4 ;  /* 0x0000000a0b007c0c */ /* 0x000fe2000e7a1270 */
[----:B------:R-:W-:Y:S01]  /*694b0*/  VIADD R78, R10, 0x15 ;  /* 0x000000150a4e7836 */ /* 0x000fe20000000000 */
[----:B------:R-:W-:-:S11]  /*694c0*/  ULDC UR10, c[0x0][0x228] ;  /* 0x00008a00000a7ab9 */ /* 0x000fd60000000800 */
[----:B--2---:R1:W-:Y:S04]  /*694d0*/  @P5 STG.E desc[UR6][R76.64], R140 ;  /* 0x0000008c4c005986 */ /* 0x0043e8000c101906 */
[----:B-1----:R-:W2:Y:S01]  /*694e0*/  LDL.LU R140, [R1+0x28] ;  /* 0x00002800018c7983 */ /* 0x002ea20000300800 */
[----:B------:R-:W-:Y:S01]  /*694f0*/  ISETP.LT.AND P5, PT, R12, UR9, !P4 ;  /* 0x000000090c007c0c */ /* 0x000fe2000e7a1270 */
[----:B------:R-:W-:Y:S01]  /*69500*/  IMAD.WIDE R76, R143, 0x4, R4 ;  /* 0x000000048f4c7825 */ /* 0x000fe200078e0204 */
[----:B------:R-:W-:-:S11]  /*69510*/  ULDC UR9, c[0x0][0x228] ;  /* 0x00008a0000097ab9 */ /* 0x000fd60000000800 */
[----:B------:R1:W-:Y:S01]  /*69520*/  @P5 STG.E desc[UR6][R76.64], R148 ;  /* 0x000000944c005986 */ /* 0x0003e2000c101906 */
[----:B------:R-:W-:Y:S02]  /*69530*/  ISETP.LT.AND P5, PT, R13, UR9, !P4 ;  /* 0x000000090d007c0c */ /* 0x000fe4000e7a1270 */
[----:B------:R-:W-:Y:S01]  /*69540*/  ISETP.LT.AND P4, PT, R14, UR8, !P4 ;  /* 0x000000080e007c0c */ /* 0x000fe2000e781270 */
[----:B------:R-:W-:Y:S01]  /*69550*/  ULDC.64 UR8, c[0x0][0x228] ;  /* 0x00008a0000087ab9 */ /* 0x000fe20000000a00 */
[----:B-1----:R-:W-:-:S09]  /*69560*/  IMAD.WIDE R76, R143, 0x4, R6 ;  /* 0x000000048f4c7825 */ /* 0x002fd200078e0206 */
[----:B---3--:R1:W-:Y:S04]  /*69570*/  @P5 STG.E desc[UR6][R76.64], R144 ;  /* 0x000000904c005986 */ /* 0x0083e8000c101906 */
[----:B-1----:R-:W3:Y:S01]  /*69580*/  LDL.LU R144, [R1+0x1c1c] ;  /* 0x001c1c0001907983 */ /* 0x002ee20000300800 */
[----:B------:R-:W-:-:S03]  /*69590*/  IMAD.WIDE R76, R143, 0x4, R8 ;  /* 0x000000048f4c7825 */ /* 0x000fc600078e0208 */
[----:B------:R-:W3:Y:S04]  /*695a0*/  LDL.LU R143, [R1+0x20c4] ;  /* 0x0020c400018f7983 */ /* 0x000ee80000300800 */
        /* <DEDUP_REMOVED lines=33> */
[----:B------:R-:W-:Y:S01]  /*697c0*/  ULDC UR9, c[0x0][0x228] ;  /* 0x00008a0000097ab9 */ /* 0x000fe20000000800 */
[----:B-1----:R-:W-:-:S11]  /*697d0*/  IMAD.WIDE R76, R145, 0x4, R4 ;  /* 0x00000004914c7825 */ /* 0x002fd600078e0204 */
[----:B----4-:R1:W-:Y:S04]  /*697e0*/  @P5 STG.E desc[UR6][R76.64], R141 ;  /* 0x0000008d4c005986 */ /* 0x0103e8000c101906 */
[----:B-1----:R-:W3:Y:S01]  /*697f0*/  LDL.LU R141, [R1+0x2c] ;  /* 0x00002c00018d7983 */ /* 0x002ee20000300800 */
[----:B------:R-:W-:Y:S01]  /*69800*/  ISETP.LT.AND P5, PT, R13, UR9, !P4 ;  /* 0x000000090d007c0c */ /* 0x000fe2000e7a1270 */
[----:B------:R-:W-:Y:S02]  /*69810*/  IMAD.WIDE R76, R145, 0x4, R6 ;  /* 0x00000004914c7825 */ /* 0x000fe400078e0206 */
[----:B------:R-:W4:Y:S01]  /*69820*/  LDL.LU R144, [R1+0x20c8] ;  /* 0x0020c80001907983 */ /* 0x000f220000300800 */
[----:B------:R-:W-:Y:S01]  /*69830*/  ISETP.LT.AND P4, PT, R14, UR8, !P4 ;  /* 0x000000080e007c0c */ /* 0x000fe2000e781270 */
[----:B------:R-:W-:-:S08]  /*69840*/  ULDC.64 UR8, c[0x0][0x228] ;  /* 0x00008a0000087ab9 */ /* 0x000fd00000000a00 */
        /* <DEDUP_REMOVED lines=8> */
[C---:B------:R-:W-:Y:S01]  /*698d0*/  IMAD.WIDE R76, R143.reuse, 0x4, R2 ;  /* 0x000000048f4c7825 */ /* 0x040fe200078e0202 */
[----:B------:R-:W-:Y:S01]  /*698e0*/  ULDC UR10, c[0x0][0x228] ;  /* 0x00008a00000a7ab9 */ /* 0x000fe20000000800 */
[----:B------:R-:W4:Y:S10]  /*698f0*/  LDL.LU R148, [R1+0x1420] ;  /* 0x0014200001947983 */ /* 0x000f340000300800 */
[----:B------:R1:W-:Y:S01]  /*69900*/  @P5 STG.E desc[UR6][R76.64], R146 ;  /* 0x000000924c005986 */ /* 0x0003e2000c101906 */
[----:B------:R-:W-:Y:S01]  /*69910*/  ISETP.LT.AND P5, PT, R12, UR9, !P4 ;  /* 0x000000090c007c0c */ /* 0x000fe2000e7a1270 */
[----:B------:R-:W-:Y:S01]  /*69920*/  ULDC UR9, c[0x0][0x228] ;  /* 0x00008a0000097ab9 */ /* 0x000fe20000000800 */
[----:B-1----:R-:W-:-:S11]  /*69930*/  IMAD.WIDE R76, R143, 0x4, R4 ;  /* 0x000000048f4c7825 */ /* 0x002fd600078e0204 */
[----:B--2---:R1:W-:Y:S04]  /*69940*/  @P5 STG.E desc[UR6][R76.64], R140 ;  /* 0x0000008c4c005986 */ /* 0x0043e8000c101906 */
[----:B-1----:R-:W2:Y:S01]  /*69950*/  LDL.LU R140, [R1+0x1020] ;  /* 0x00102000018c7983 */ /* 0x002ea20000300800 */
[----:B------:R-:W-:Y:S01]  /*69960*/  ISETP.LT.AND P5, PT, R13, UR9, !P4 ;  /* 0x000000090d007c0c */ /* 0x000fe2000e7a1270 */
[----:B------:R-:W-:Y:S02]  /*69970*/  IMAD.WIDE R76, R143, 0x4, R6 ;  /* 0x000000048f4c7825 */ /* 0x000fe400078e0206 */
[----:B------:R-:W2:Y:S01]  /*69980*/  LDL.LU R146, [R1+0x20cc] ;  /* 0x0020cc0001927983 */ /* 0x000ea20000300800 */
[----:B------:R-:W-:Y:S01]  /*69990*/  ISETP.LT.AND P4, PT, R14, UR8, !P4 ;  /* 0x000000080e007c0c */ /* 0x000fe2000e781270 */
[----:B------:R-:W-:Y:S01]  /*699a0*/  VIADD R78, R10, 0x18 ;  /* 0x000000180a4e7836 */ /* 0x000fe20000000000 */
[----:B------:R-:W-:-:S07]  /*699b0*/  ULDC.64 UR8, c[0x0][0x228] ;  /* 0x00008a0000087ab9 */ /* 0x000fce0000000a00 */
[----:B------:R1:W-:Y:S04]  /*699c0*/  @P5 STG.E desc[UR6][R76.64], R147 ;  /* 0x000000934c005986 */ /* 0x0003e8000c101906 */
[----:B-1----:R-:W2:Y:S01]  /*699d0*/  LDL.LU R147, [R1+0xc20] ;  /* 0x000c200001937983 */ /* 0x002ea20000300800 */
[----:B------:R-:W-:-:S05]  /*699e0*/  IMAD.WIDE R76, R143, 0x4, R8 ;  /* 0x000000048f4c7825 */ /* 0x000fca00078e0208 */
[----:B---3--:R1:W-:Y:S01]  /*699f0*/  @P4 STG.E desc[UR6][R76.64], R141 ;  /* 0x0000008d4c004986 */ /* 0x0083e2000c101906 */
[----:B------:R-:W-:Y:S01]  /*69a00*/  ISETP.GE.AND P4, PT, R78, UR9, PT ;  /* 0x000000094e007c0c */ /* 0x000fe2000bf86270 */
[----:B------:R-:W-:Y:S02]  /*69a10*/  ULDC UR9, c[0x0][0x228] ;  /* 0x00008a0000097ab9 */ /* 0x000fe40000000800 */
[----:B-1----:R-:W3:Y:S01]  /*69a20*/  LDL.LU R141, [R1+0x820] ;  /* 0x00082000018d7983 */ /* 0x002ee20000300800 */
[----:B------:R-:W-:Y:S01]  /*69a30*/  ISETP.LT.AND P5, PT, R11, UR10, !P4 ;  /* 0x0000000a0b007c0c */ /* 0x000fe2000e7a1270 */
[----:B----4-:R-:W-:Y:S01]  /*69a40*/  IMAD.WIDE R76, R144, 0x4, R2 ;  /* 0x00000004904c7825 */ /* 0x010fe200078e0202 */
[----:B------:R-:W-:Y:S01]  /*69a50*/  ULDC UR10, c[0x0][0x228] ;  /* 0x00008a00000a7ab9 */ /* 0x000fe20000000800 */
[----:B------:R-:W4:Y:S10]  /*69a60*/  LDL.LU R143, [R1+0x20d0] ;  /* 0x0020d000018f7983 */ /* 0x000f340000300800 */
[----:B------:R1:W-:Y:S01]  /*69a70*/  @P5 STG.E desc[UR6][R76.64], R145 ;  /* 0x000000914c005986 */ /* 0x0003e2000c101906 */
[----:B------:R-:W-:Y:S01]  /*69a80*/  ISETP.LT.AND P5, PT, R12, UR9, !P4 ;  /* 0x000000090c007c0c */ /* 0x000fe2000e7a1270 */
[----:B------:R-:W-:-:S02]  /*69a90*/  ULDC UR9, c[0x0][0x228] ;  /* 0x00008a0000097ab9 */ /* 0x000fc40000000800 */
        /* <DEDUP_REMOVED lines=12> */
[----:B--2---:R1:W-:Y:S04]  /*69b60*/  @P4 STG.E desc[UR6][R76.64], R140 ;  /* 0x0000008c4c004986 */ /* 0x0043e8000c101906 */
[----:B-1----:R-:W2:Y:S01]  /*69b70*/  LDL.LU R140, [R1+0x1824] ;  /* 0x00182400018c7983 */ /* 0x002ea20000300800 */
[----:B------:R-:W-:-:S05]  /*69b80*/  VIADD R78, R10, 0x19 ;  /* 0x000000190a4e7836 */ /* 0x000fca0000000000 */
        /* <DEDUP_REMOVED lines=9> */
[----:B-1----:R-:W2:Y:S01]  /*69c20*/  LDL.LU R147, [R1+0x1424] ;  /* 0x0014240001937983 */ /* 0x002ea20000300800 */
[----:B------:R-:W-:-:S09]  /*69c30*/  IMAD.WIDE R76, R146, 0x4, R4 ;  /* 0x00000004924c7825 */ /* 0x000fd200078e0204 */
[----:B---3--:R1:W-:Y:S04]  /*69c40*/  @P5 STG.E desc[UR6][R76.64], R141 ;  /* 0x0000008d4c005986 */ /* 0x0083e8000c101906 */
[----:B-1----:R-:W3:Y:S01]  /*69c50*/  LDL.LU R141, [R1+0x1024] ;  /* 0x00102400018d7983 */ /* 0x002ee20000300800 */
[----:B------:R-:W-:Y:S01]  /*69c60*/  ISETP.LT.AND P5, PT, R13, UR9, !P4 ;  /* 0x000000090d007c0c */ /* 0x000fe2000e7a1270 */
[----:B------:R-:W-:Y:S01]  /*69c70*/  IMAD.WIDE R76, R146, 0x4, R6 ;  /* 0x00000004924c7825 */ /* 0x000fe200078e0206 */
[----:B------:R-:W-:Y:S01]  /*69c80*/  ISETP.LT.AND P4, PT, R14, UR8, !P4 ;  /* 0x000000080e007c0c */ /* 0x000fe2000e781270 */
[----:B------:R-:W-:-:S10]  /*69c90*/  ULDC.64 UR8, c[0x0][0x228] ;  /* 0x00008a0000087ab9 */ /* 0x000fd40000000a00 */
[----:B----4-:R1:W-:Y:S02]  /*69ca0*/  @P5 STG.E desc[UR6][R76.64], R145 ;  /* 0x000000914c005986 */ /* 0x0103e4000c101906 */
        /* <DEDUP_REMOVED lines=17> */
[----:B------:R-:W-:Y:S02]  /*69dc0*/  ISETP.LT.AND P5, PT, R13, UR9, !P4 ;  /* 0x000000090d007c0c */ /* 0x000fe4000e7a1270 */
[----:B------:R-:W-:Y:S01]  /*69dd0*/  ISETP.LT.AND P4, PT, R14, UR8, !P4 ;  /* 0x000000080e007c0c */ /* 0x000fe2000e781270 */
[----:B------:R-:W-:Y:S01]  /*69de0*/  IMAD.WIDE R76, R143, 0x4, R6 ;  /* 0x000000048f4c7825 */ /* 0x000fe200078e0206 */
[----:B------:R-:W-:-:S03]  /*69df0*/  ULDC.64 UR8, c[0x0][0x228] ;  /* 0x00008a0000087ab9 */ /* 0x000fc60000000a00 */
[----:B------:R-:W-:-:S06]  /*69e00*/  VIADD R78, R10, 0x1b ;  /* 0x0000001b0a4e7836 */ /* 0x000fcc0000000000 */
[----:B------:R1:W-:Y:S02]  /*69e10*/  @P5 STG.E desc[UR6][R76.64], R147 ;  /* 0x000000934c005986 */ /* 0x0003e4000c101906 */
[----:B-1----:R-:W-:Y:S02]  /*69e20*/  IMAD.WIDE R76, R143, 0x4, R8 ;  /* 0x000000048f4c7825 */ /* 0x002fe400078e0208 */
[----:B------:R-:W2:Y:S04]  /*69e30*/  LDL.LU R143, [R1+0x20dc] ;  /* 0x0020dc00018f7983 */ /* 0x000ea80000300800 */
[----:B---3--:R1:W-:Y:S01]  /*69e40*/  @P4 STG.E desc[UR6][R76.64], R141 ;  /* 0x0000008d4c004986 */ /* 0x0083e2000c101906 */
[----:B------:R-:W-:Y:S01]  /*69e50*/  ISETP.GE.AND P4, PT, R78, UR9, PT ;  /* 0x000000094e007c0c */ /* 0x000fe2000bf86270 */
[----:B------:R-:W-:-:S02]  /*69e60*/  ULDC UR9, c[0x0][0x228] ;  /* 0x00008a0000097ab9 */ /* 0x000fc40000000800 */
[----:B-1----:R-:W3:Y:S01]  /*69e70*/  LDL.LU R141, [R1+0x1c28] ;  /* 0x001c2800018d7983 */ /* 0x002ee20000300800 */
[----:B------:R-:W-:Y:S01]  /*69e80*/  ISETP.LT.AND P5, PT, R11, UR10, !P4 ;  /* 0x0000000a0b007c0c */ /* 0x000fe2000e7a1270 */
[----:B------:R-:W-:Y:S01]  /*69e90*/  IMAD.WIDE R76, R144, 0x4, R2 ;  /* 0x00000004904c7825 */ /* 0x000fe200078e0202 */
[----:B------:R-:W-:Y:S01]  /*69ea0*/  ULDC UR10, c[0x0][0x228] ;  /* 0x00008a00000a7ab9 */ /* 0x000fe20000000800 */
[----:B------:R-:W3:Y:S10]  /*69eb0*/  LDL.LU R147, [R1+0x1828] ;  /* 0x0018280001937983 */ /* 0x000ef40000300800 */
[----:B----4-:R1:W-:Y:S01]  /*69ec0*/  @P5 STG.E desc[UR6][R76.64], R145 ;  /* 0x000000914c005986 */ /* 0x0103e2000c101906 */
[----:B------:R-:W-:Y:S01]  /*69ed0*/  ISETP.LT.AND P5, PT, R12, UR9, !P4 ;  /* 0x000000090c007c0c */ /* 0x000fe2000e7a1270 */
[----:B------:R-:W-:-:S02]  /*69ee0*/  ULDC UR9, c[0x0][0x228] ;  /* 0x00008a0000097ab9 */ /* 0x000fc40000000800 */
        /* <DEDUP_REMOVED lines=12> */
[----:B-1----:R-:W2:Y:S04]  /*69fb0*/  LDL.LU R140, [R1+0xc28] ;  /* 0x000c2800018c7983 */ /* 0x002ea80000300800 */
[----:B------:R-:W2:Y:S01]  /*69fc0*/  LDL.LU R150, [R1+0x828] ;  /* 0x0008280001967983 */ /* 0x000ea20000300800 */
[----:B------:R-:W-:-:S03]  /*69fd0*/  VIADD R78, R10, 0x1c ;  /* 0x0000001c0a4e7836 */ /* 0x000fc60000000000 */
[----:B------:R-:W2:Y:S02]  /*69fe0*/  LDL.LU R148, [R1+0x438] ;  /* 0x0004380001947983 */ /* 0x000ea40000300800 */
[----:B------:R-:W-:Y:S01]  /*69ff0*/  ISETP.GE.AND P4, PT, R78, UR9, PT ;  /* 0x000000094e007c0c */ /* 0x000fe2000bf86270 */
[----:B------:R-:W-:Y:S01]  /*6a000*/  IMAD.WIDE R76, R146, 0x4, R2 ;  /* 0x00000004924c7825 */ /* 0x000fe200078e0202 */
[----:B------:R-:W-:Y:S02]  /*6a010*/  ULDC UR9, c[0x0][0x228] ;  /* 0x00008a0000097ab9 */ /* 0x000fe40000000800 */
        /* <DEDUP_REMOVED lines=8> */
[----:B------:R1:W-:Y:S01]  /*6a0a0*/  @P5 STG.E desc[UR6][R76.64], R147 ;  /* 0x000000934c005986 */ /* 0x0003e2000c101906 */
[----:B------:R-:W-:Y:S02]  /*6a0b0*/  ISETP.LT.AND P5, PT, R13, UR9, !P4 ;  /* 0x000000090d007c0c */ /* 0x000fe4000e7a1270 */
[----:B------:R-:W-:Y:S01]  /*6a0c0*/  ISETP.LT.AND P4, PT, R14, UR8, !P4 ;  /* 0x000000080e007c0c */ /* 0x000fe2000e781270 */
[----:B------:R-:W-:Y:S01]  /*6a0d0*/  ULDC.64 UR8, c[0x0][0x228] ;  /* 0x00008a0000087ab9 */ /* 0x000fe20000000a00 */
[----:B-1----:R-:W-:-:S09]  /*6a0e0*/  IMAD.WIDE R76, R146, 0x4, R6 ;  /* 0x00000004924c7825 */ /* 0x002fd200078e0206 */
[----:B----4-:R1:W-:Y:S04]  /*6a0f0*/  @P5 STG.E desc[UR6][R76.64], R145 ;  /* 0x000000914c005986 */ /* 0x0103e8000c101906 */
[----:B-1----:R-:W4:Y:S01]  /*6a100*/  LDL.LU R145, [R1+0x1c2c] ;  /* 0x001c2c0001917983 */ /* 0x002f220000300800 */
[----:B------:R-:W-:-:S03]  /*6a110*/  IMAD.WIDE R76, R146, 0x4, R8 ;  /* 0x00000004924c7825 */ /* 0x000fc600078e0208 */
[----:B------:R-:W4:Y:S04]  /*6a120*/  LDL.LU R146, [R1+0x20e4] ;  /* 0x0020e40001927983 */ /* 0x000f280000300800 */
[----:B------:R1:W-:Y:S04]  /*6a130*/  @P4 STG.E desc[UR6][R76.64], R142 ;  /* 0x0000008e4c004986 */ /* 0x0003e8000c101906 */
        /* <DEDUP_REMOVED lines=53> */
[----:B------:R1:W-:Y:S01]  /*6a490*/  @P5 STG.E desc[UR6][R76.64], R143 ;  /* 0x0000008f4c005986 */ /* 0x0003e2000c101906 */
[----:B------:R-:W-:Y:S01]  /*6a4a0*/  ISETP.LT.AND P5, PT, R12, UR9, !P4 ;  /* 0x000000090c007c0c */ /* 0x000fe2000e7a1270 */
[----:B------:R-:W-:Y:S01]  /*6a4b0*/  ULDC UR9, c[0x0][0x228] ;  /* 0x00008a0000097ab9 */ /* 0x000fe20000000800 */
[----:B-1----:R-:W-:-:S11]  /*6a4c0*/  IMAD.WIDE R76, R146, 0x4, R4 ;  /* 0x00000004924c7825 */ /* 0x002fd600078e0204 */
[----:B---3--:R1:W-:Y:S04]  /*6a4d0*/  @P5 STG.E desc[UR6][R76.64], R141 ;  /* 0x0000008d4c005986 */ /* 0x0083e8000c101906 */
[----:B-1----:R-:W3:Y:S01]  /*6a4e0*/  LDL.LU R141, [R1+0x1030] ;  /* 0x00103000018d7983 */ /* 0x002ee20000300800 */
[----:B------:R-:W-:Y:S01]  /*6a4f0*/  ISETP.LT.AND P5, PT, R13, UR9, !P4 ;  /* 0x000000090d007c0c */ /* 0x000fe2000e7a1270 */
[----:B------:R-:W-:Y:S02]  /*6a500*/  IMAD.WIDE R76, R146, 0x4, R6 ;  /* 0x00000004924c7825 */ /* 0x000fe400078e0206 */
[----:B------:R-:W3:Y:S01]  /*6a510*/  LDL.LU R143, [R1+0x20ec] ;  /* 0x0020ec00018f7983 */ /* 0x000ee20000300800 */
[----:B------:R-:W-:Y:S01]  /*6a520*/  ISETP.LT.AND P4, PT, R14, UR8, !P4 ;  /* 0x000000080e007c0c */ /* 0x000fe2000e781270 */
[----:B------:R-:W-:-:S08]  /*6a530*/  ULDC.64 UR8, c[0x0][0x228] ;  /* 0x00008a0000087ab9 */ /* 0x000fd00000000a00 */
[----:B------:R1:W-:Y:S04]  /*6a540*/  @P5 STG.E desc[UR6][R76.64], R148 ;  /* 0x000000944c005986 */ /* 0x0003e8000c101906 */
[----:B-1----:R-:W3:Y:S01]  /*6a550*/  LDL.LU R148, [R1+0xc30] ;  /* 0x000c300001947983 */ /* 0x002ee20000300800 */
[----:B------:R-:W-:-:S05]  /*6a560*/  IMAD.WIDE R76, R146, 0x4, R8 ;  /* 0x00000004924c7825 */ /* 0x000fca00078e0208 */
[----:B----4-:R1:W-:Y:S01]  /*6a570*/  @P4 STG.E desc[UR6][R76.64], R142 ;  /* 0x0000008e4c004986 */ /* 0x0103e2000c101906 */
[----:B------:R-:W-:Y:S01]  /*6a580*/  ISETP.GE.AND P4, PT, R78, UR9, PT ;  /* 0x000000094e007c0c */ /* 0x000fe2000bf86270 */
[----:B------:R-:W-:Y:S02]  /*6a590*/  ULDC UR9, c[0x0][0x228] ;  /* 0x00008a0000097ab9 */ /* 0x000fe40000000800 */
[----:B-1----:R-:W4:Y:S01]  /*6a5a0*/  LDL.LU R142, [R1+0x830] ;  /* 0x00083000018e7983 */ /* 0x002f220000300800 */
[----:B------:R-:W-:Y:S01]  /*6a5b0*/  ISETP.LT.AND P5, PT, R11, UR10, !P4 ;  /* 0x0000000a0b007c0c */ /* 0x000fe2000e7a1270 */
[----:B------:R-:W-:Y:S01]  /*6a5c0*/  IMAD.WIDE R76, R145, 0x4, R2 ;  /* 0x00000004914c7825 */ /* 0x000fe200078e0202 */
[----:B------:R-:W-:Y:S01]  /*6a5d0*/  ULDC UR10, c[0x0][0x228] ;  /* 0x00008a00000a7ab9 */ /* 0x000fe20000000800 */
[----:B------:R-:W4:Y:S10]  /*6a5e0*/  LDL.LU R146, [R1+0x20f0] ;  /* 0x0020f00001927983 */ /* 0x000f340000300800 */
[----:B------:R1:W-:Y:S01]  /*6a5f0*/  @P5 STG.E desc[UR6][R76.64], R144 ;  /* 0x000000904c005986 */ /* 0x0003e2000c101906 */
[----:B------:R-:W-:Y:S01]  /*6a600*/  ISETP.LT.AND P5, PT, R12, UR9, !P4 ;  /* 0x000000090c007c0c */ /* 0x000fe2000e7a1270 */
[----:B------:R-:W-:-:S02]  /*6a610*/  ULDC UR9, c[0x0][0x228] ;  /* 0x00008a0000097ab9 */ /* 0x000fc40000000800 */
        /* <DEDUP_REMOVED lines=8> */
[----:B------:R1:W-:Y:S02]  /*6a6a0*/  @P5 STG.E desc[UR6][R76.64], R147 ;  /* 0x000000934c005986 */ /* 0x0003e4000c101906 */
[----:B-1----:R-:W-:Y:S02]  /*6a6b0*/  IMAD.WIDE R76, R145, 0x4, R8 ;  /* 0x00000004914c7825 */ /* 0x002fe400078e0208 */
[----:B------:R-:W2:Y:S04]  /*6a6c0*/  LDL.LU R145, [R1+0x20f4] ;  /* 0x0020f40001917983 */ /* 0x000ea80000300800 */
[----:B------:R-:W2:Y:S01]  /*6a6d0*/  LDL.LU R147, [R1+0x1c34] ;  /* 0x001c340001937983 */ /* 0x000ea20000300800 */
[----:B------:R-:W-:-:S03]  /*6a6e0*/  VIADD R78, R10, 0x21 ;  /* 0x000000210a4e7836 */ /* 0x000fc60000000000 */
[----:B---3--:R1:W-:Y:S02]  /*6a6f0*/  @P4 STG.E desc[UR6][R76.64], R141 ;  /* 0x0000008d4c004986 */ /* 0x0083e4000c101906 */
[----:B------:R-:W-:Y:S01]  /*6a700*/  ISETP.GE.AND P4, PT, R78, UR9, PT ;  /* 0x000000094e007c0c */ /* 0x000fe2000bf86270 */
[----:B------:R-:W-:Y:S01]  /*6a710*/  ULDC UR9, c[0x0][0x228] ;  /* 0x00008a0000097ab9 */ /* 0x000fe20000000800 */
[----:B-1----:R-:W3:Y:S02]  /*6a720*/  LDL.LU R141, [R1+0x1834] ;  /* 0x00183400018d7983 */ /* 0x002ee40000300800 */
[----:B------:R-:W-:Y:S01]  /*6a730*/  ISETP.LT.AND P5, PT, R11, UR10, !P4 ;  /* 0x0000000a0b007c0c */ /* 0x000fe2000e7a1270 */
[----:B------:R-:W-:Y:S01]  /*6a740*/  IMAD.WIDE R76, R143, 0x4, R2 ;  /* 0x000000048f4c7825 */ /* 0x000fe200078e0202 */
        /* <DEDUP_REMOVED lines=54> */
[----:B------:R-:W-:Y:S02]  /*6aab0*/  ISETP.LT.AND P5, PT, R13, UR9, !P4 ;  /* 0x000000090d007c0c */ /* 0x000fe4000e7a1270 */
[----:B------:R-:W-:Y:S01]  /*6aac0*/  ISETP.LT.AND P4, PT, R14, UR8, !P4 ;  /* 0x000000080e007c0c */ /* 0x000fe2000e781270 */
[----:B------:R-:W-:Y:S01]  /*6aad0*/  IMAD.WIDE R76, R145, 0x4, R6 ;  /* 0x00000004914c7825 */ /* 0x000fe200078e0206 */
[----:B------:R-:W-:-:S09]  /*6aae0*/  ULDC.64 UR8, c[0x0][0x228] ;  /* 0x00008a0000087ab9 */ /* 0x000fd20000000a00 */
[----:B------:R1:W-:Y:S02]  /*6aaf0*/  @P5 STG.E desc[UR6][R76.64], R147 ;  /* 0x000000934c005986 */ /* 0x0003e4000c101906 */
[----:B-1----:R-:W-:Y:S02]  /*6ab00*/  IMAD.WIDE R76, R145, 0x4, R8 ;  /* 0x00000004914c7825 */ /* 0x002fe400078e0208 */
[----:B------:R-:W2:Y:S04]  /*6ab10*/  LDL.LU R145, [R1+0x2100] ;  /* 0x0021000001917983 */ /* 0x000ea80000300800 */
[----:B---3--:R1:W-:Y:S04]  /*6ab20*/  @P4 STG.E desc[UR6][R76.64], R141 ;  /* 0x0000008d4c004986 */ /* 0x0083e8000c101906 */
[----:B-1----:R-:W3:Y:S04]  /*6ab30*/  LDL.LU R141, [R1+0xc38] ;  /* 0x000c3800018d7983 */ /* 0x002ee80000300800 */
[----:B------:R-:W3:Y:S01]  /*6ab40*/  LDL.LU R150, [R1+0x838] ;  /* 0x0008380001967983 */ /* 0x000ee20000300800 */
[----:B------:R-:W-:-:S03]  /*6ab50*/  VIADD R78, R10, 0x24 ;  /* 0x000000240a4e7836 */ /* 0x000fc60000000000 */
[----:B------:R-:W3:Y:S02]  /*6ab60*/  LDL.LU R147, [R1+0x448] ;  /* 0x0004480001937983 */ /* 0x000ee40000300800 */
[----:B------:R-:W-:Y:S01]  /*6ab70*/  ISETP.GE.AND P4, PT, R78, UR9, PT ;  /* 0x000000094e007c0c */ /* 0x000fe2000bf86270 */
[----:B------:R-:W-:Y:S01]  /*6ab80*/  IMAD.WIDE R76, R143, 0x4, R2 ;  /* 0x000000048f4c7825 */ /* 0x000fe200078e0202 */
[----:B------:R-:W-:Y:S02]  /*6ab90*/  ULDC UR9, c[0x0][0x228] ;  /* 0x00008a0000097ab9 */ /* 0x000fe40000000800 */
        /* <DEDUP_REMOVED lines=13> */
[----:B------:R1:W-:Y:S04]  /*6ac70*/  @P5 STG.E desc[UR6][R76.64], R144 ;  /* 0x000000904c005986 */ /* 0x0003e8000c101906 */
[----:B-1----:R-:W4:Y:S01]  /*6ac80*/  LDL.LU R144, [R1+0x1c3c] ;  /* 0x001c3c0001907983 */ /* 0x002f220000300800 */
[----:B------:R-:W-:-:S03]  /*6ac90*/  IMAD.WIDE R76, R143, 0x4, R8 ;  /* 0x000000048f4c7825 */ /* 0x000fc600078e0208 */
        /* <DEDUP_REMOVED lines=51> */
[C---:B------:R-:W-:Y:S01]  /*6afd0*/  IMAD.WIDE R76, R143.reuse, 0x4, R2 ;  /* 0x000000048f4c7825 */ /* 0x040fe200078e0202 */
[----:B------:R-:W-:Y:S01]  /*6afe0*/  ULDC UR10, c[0x0][0x228] ;  /* 0x00008a00000a7ab9 */ /* 0x000fe20000000800 */
[----:B------:R-:W3:Y:S10]  /*6aff0*/  LDL.LU R148, [R1+0x1440] ;  /* 0x0014400001947983 */ /* 0x000ef40000300800 */
[----:B------:R1:W-:Y:S01]  /*6b000*/  @P5 STG.E desc[UR6][R76.64], R146 ;  /* 0x000000924c005986 */ /* 0x0003e2000c101906 */
[----:B------:R-:W-:Y:S01]  /*6b010*/  ISETP.LT.AND P5, PT, R12, UR9, !P4 ;  /* 0x000000090c007c0c */ /* 0x000fe2000e7a1270 */
[----:B------:R-:W-:Y:S01]  /*6b020*/  ULDC UR9, c[0x0][0x228] ;  /* 0x00008a0000097ab9 */ /* 0x000fe20000000800 */
[----:B-1----:R-:W-:-:S11]  /*6b030*/  IMAD.WIDE R76, R143, 0x4, R4 ;  /* 0x000000048f4c7825 */ /* 0x002fd600078e0204 */
[----:B----4-:R1:W-:Y:S04]  /*6b040*/  @P5 STG.E desc[UR6][R76.64], R142 ;  /* 0x0000008e4c005986 */ /* 0x0103e8000c101906 */
        /* <DEDUP_REMOVED lines=30> */
[----:B------:R1:W-:Y:S02]  /*6b230*/  @P5 STG.E desc[UR6][R76.64], R148 ;  /* 0x000000944c005986 */ /* 0x0003e4000c101906 */
[----:B-1----:R-:W-:Y:S02]  /*6b240*/  IMAD.WIDE R76, R144, 0x4, R8 ;  /* 0x00000004904c7825 */ /* 0x002fe400078e0208 */
[----:B------:R-:W3:Y:S04]  /*6b250*/  LDL.LU R144, [R1+0x2114] ;  /* 0x0021140001907983 */ /* 0x000ee80000300800 */
[----:B------:R-:W3:Y:S04]  /*6b260*/  LDL.LU R148, [R1+0x1c44] ;  /* 0x001c440001947983 */ /* 0x000ee80000300800 */
[----:B----4-:R1:W-:Y:S01]  /*6b270*/  @P4 STG.E desc[UR6][R76.64], R142 ;  /* 0x0000008e4c004986 */ /* 0x0103e2000c101906 */
        /* <DEDUP_REMOVED lines=67> */
[----:B----4-:R1:W-:Y:S04]  /*6b6b0*/  @P4 STG.E desc[UR6][R76.64], R142 ;  /* 0x0000008e4c004986 */ /* 0x0103e8000c101906 */
        /* <DEDUP_REMOVED lines=19> */
[----:B------:R1:W-:Y:S04]  /*6b7f0*/  @P5 STG.E desc[UR6][R76.64], R145 ;  /* 0x000000914c005986 */ /* 0x0003e8000c101906 */
        /* <DEDUP_REMOVED lines=76> */
[----:B------:R-:W-:Y:S01]  /*6bcc0*/  IMAD.WIDE R76, R145, 0x4, R2 ;  /* 0x00000004914c7825 */ /* 0x000fe200078e0202 */
[----:B------:R-:W-:Y:S01]  /*6bcd0*/  ULDC UR10, c[0x0][0x228] ;  /* 0x00008a00000a7ab9 */ /* 0x000fe20000000800 */
[----:B------:R-:W3:Y:S10]  /*6bce0*/  LDL.LU R146, [R1+0x2130] ;  /* 0x0021300001927983 */ /* 0x000ef40000300800 */
[----:B------:R1:W-:Y:S01]  /*6bcf0*/  @P5 STG.E desc[UR6][R76.64], R144 ;  /* 0x000000904c005986 */ /* 0x0003e2000c101906 */
[----:B------:R-:W-:Y:S01]  /*6bd00*/  ISETP.LT.AND P5, PT, R12, UR9, !P4 ;  /* 0x000000090c007c0c */ /* 0x000fe2000e7a1270 */
[----:B------:R-:W-:-:S02]  /*6bd10*/  ULDC UR9, c[0x0][0x228] ;  /* 0x00008a0000097ab9 */ /* 0x000fc40000000800 */
        /* <DEDUP_REMOVED lines=101> */
[----:B------:R1:W-:Y:S04]  /*6c370*/  @P5 STG.E desc[UR6][R76.64], R144 ;  /* 0x000000904c005986 */ /* 0x0003e8000c101906 */
        /* <DEDUP_REMOVED lines=199> */
[----:B-1----:R-:W-:Y:S01]  /*6cff0*/  IMAD.WIDE R76, R143, 0x4, R4 ;  /* 0x000000048f4c7825 */ /* 0x002fe200078e0204 */
[----:B------:R-:W3:Y:S10]  /*6d000*/  LDL.LU R141, [R1+0x106c] ;  /* 0x00106c00018d7983 */ /* 0x000ef40000300800 */
[----:B------:R1:W-:Y:S01]  /*6d010*/  @P5 STG.E desc[UR6][R76.64], R150 ;  /* 0x000000964c005986 */ /* 0x0003e2000c101906 */
[----:B------:R-:W-:-:S02]  /*6d020*/  ISETP.LT.AND P5, PT, R13, UR9, !P4 ;  /* 0x000000090d007c0c */ /* 0x000fc4000e7a1270 */
        /* <DEDUP_REMOVED lines=31> */
[----:B------:R-:W-:-:S03]  /*6d220*/  ULDC UR9, c[0x0][0x228] ;  /* 0x00008a0000097ab9 */ /* 0x000fc60000000800 */
[----:B------:R-:W-:Y:S01]  /*6d230*/  ISETP.LT.AND P5, PT, R11, UR10, !P4 ;  /* 0x0000000a0b007c0c */ /* 0x000fe2000e7a1270 */
[----:B-1----:R-:W3:Y:S01]  /*6d240*/  LDL.LU R141, [R1+0x1870] ;  /* 0x00187000018d7983 */ /* 0x002ee20000300800 */
[----:B------:R-:W-:Y:S01]  /*6d250*/  IMAD.WIDE R76, R146, 0x4, R2 ;  /* 0x00000004924c7825 */ /* 0x000fe200078e0202 */
[----:B------:R-:W-:Y:S02]  /*6d260*/  ULDC UR10, c[0x0][0x228] ;  /* 0x00008a00000a7ab9 */ /* 0x000fe40000000800 */
[----:B------:R-:W3:Y:S08]  /*6d270*/  LDL.LU R147, [R1+0x1470] ;  /* 0x0014700001937983 */ /* 0x000ef00000300800 */
        /* <DEDUP_REMOVED lines=29> */
[----:B---3--:R1:W-:Y:S01]  /*6d450*/  @P5 STG.E desc[UR6][R76.64], R141 ;  /* 0x0000008d4c005986 */ /* 0x0083e2000c101906 */
[----:B------:R-:W-:-:S03]  /*6d460*/  ISETP.LT.AND P5, PT, R13, UR9, !P4 ;  /* 0x000000090d007c0c */ /* 0x000fc6000e7a1270 */
[----:B-1----:R-:W3:Y:S01]  /*6d470*/  LDL.LU R141, [R1+0x480] ;  /* 0x00048000018d7983 */ /* 0x002ee20000300800 */
[----:B------:R-:W-:Y:S01]  /*6d480*/  IMAD.WIDE R76, R145, 0x4, R6 ;  /* 0x00000004914c7825 */ /* 0x000fe200078e0206 */
[----:B------:R-:W-:Y:S01]  /*6d490*/  ISETP.LT.AND P4, PT, R14, UR8, !P4 ;  /* 0x000000080e007c0c */ /* 0x000fe2000e781270 */
[----:B------:R-:W-:-:S07]  /*6d4a0*/  ULDC.64 UR8, c[0x0][0x228] ;  /* 0x00008a0000087ab9 */ /* 0x000fce0000000a00 */
        /* <DEDUP_REMOVED lines=21> */
[----:B------:R-:W-:Y:S02]  /*6d600*/  ULDC.64 UR8, c[0x0][0x228] ;  /* 0x00008a0000087ab9 */ /* 0x000fe40000000a00 */
[----:B------:R-:W-:-:S08]  /*6d610*/  VIADD R78, R10, 0x42 ;  /* 0x000000420a4e7836 */ /* 0x000fd00000000000 */
[----:B------:R1:W-:Y:S02]  /*6d620*/  @P5 STG.E desc[UR6][R76.64], R144 ;  /* 0x000000904c005986 */ /* 0x0003e4000c101906 */
[----:B-1----:R-:W-:Y:S02]  /*6d630*/  IMAD.WIDE R76, R143, 0x4, R8 ;  /* 0x000000048f4c7825 */ /* 0x002fe400078e0208 */
[----:B------:R-:W2:Y:S04]  /*6d640*/  LDL.LU R143, [R1+0x2178] ;  /* 0x00217800018f7983 */ /* 0x000ea80000300800 */
[----:B------:R-:W2:Y:S04]  /*6d650*/  LDL.LU R144, [R1+0xc74] ;  /* 0x000c740001907983 */ /* 0x000ea80000300800 */
[----:B---3--:R1:W-:Y:S01]  /*6d660*/  @P4 STG.E desc[UR6][R76.64], R141 ;  /* 0x0000008d4c004986 */ /* 0x0083e2000c101906 */
[----:B------:R-:W-:Y:S01]  /*6d670*/  ISETP.GE.AND P4, PT, R78, UR9, PT ;  /* 0x000000094e007c0c */ /* 0x000fe2000bf86270 */
[----:B------:R-:W-:-:S03]  /*6d680*/  ULDC UR9, c[0x0][0x228] ;  /* 0x00008a0000097ab9 */ /* 0x000fc60000000800 */
[----:B------:R-:W-:Y:S01]  /*6d690*/  ISETP.LT.AND P5, PT, R11, UR10, !P4 ;  /* 0x0000000a0b007c0c */ /* 0x000fe2000e7a1270 */
[----:B-1----:R-:W3:Y:S01]  /*6d6a0*/  LDL.LU R141, [R1+0x884] ;  /* 0x00088400018d7983 */ /* 0x002ee20000300800 */
[----:B------:R-:W-:Y:S01]  /*6d6b0*/  IMAD.WIDE R76, R146, 0x4, R2 ;  /* 0x00000004924c7825 */ /* 0x000fe200078e0202 */
[----:B------:R-:W-:-:S10]  /*6d6c0*/  ULDC UR10, c[0x0][0x228] ;  /* 0x00008a00000a7ab9 */ /* 0x000fd40000000800 */
        /* <DEDUP_REMOVED lines=32> */
[----:B------:R-:W-:Y:S01]  /*6d8d0*/  ISETP.LT.AND P4, PT, R14, UR8, !P4 ;  /* 0x000000080e007c0c */ /* 0x000fe2000e781270 */
[----:B------:R-:W-:Y:S01]  /*6d8e0*/  IMAD.WIDE R76, R145, 0x4, R6 ;  /* 0x00000004914c7825 */ /* 0x000fe200078e0206 */
[----:B------:R-:W-:-:S07]  /*6d8f0*/  ULDC.64 UR8, c[0x0][0x228] ;  /* 0x00008a0000087ab9 */ /* 0x000fce0000000a00 */
        /* <DEDUP_REMOVED lines=40> */
[----:B------:R1:W-:Y:S01]  /*6db80*/  @P5 STG.E desc[UR6][R76.64], R150 ;  /* 0x000000964c005986 */ /* 0x0003e2000c101906 */
[----:B------:R-:W-:Y:S02]  /*6db90*/  ISETP.LT.AND P5, PT, R13, UR9, !P4 ;  /* 0x000000090d007c0c */ /* 0x000fe4000e7a1270 */
[----:B------:R-:W-:Y:S01]  /*6dba0*/  ISETP.LT.AND P4, PT, R14, UR8, !P4 ;  /* 0x000000080e007c0c */ /* 0x000fe2000e781270 */
[----:B------:R-:W-:Y:S01]  /*6dbb0*/  VIADD R78, R10, 0x46 ;  /* 0x000000460a4e7836 */ /* 0x000fe20000000000 */
[----:B------:R-:W-:Y:S01]  /*6dbc0*/  ULDC.64 UR8, c[0x0][0x228] ;  /* 0x00008a0000087ab9 */ /* 0x000fe20000000a00 */
[----:B-1----:R-:W-:-:S08]  /*6dbd0*/  IMAD.WIDE R76, R146, 0x4, R6 ;  /* 0x00000004924c7825 */ /* 0x002fd000078e0206 */
        /* <DEDUP_REMOVED lines=16> */
[----:B---3--:R1:W-:Y:S01]  /*6dce0*/  @P5 STG.E desc[UR6][R76.64], R141 ;  /* 0x0000008d4c005986 */ /* 0x0083e2000c101906 */
[----:B------:R-:W-:-:S03]  /*6dcf0*/  ISETP.LT.AND P5, PT, R13, UR9, !P4 ;  /* 0x000000090d007c0c */ /* 0x000fc6000e7a1270 */
[----:B-1----:R-:W3:Y:S01]  /*6dd00*/  LDL.LU R141, [R1+0x48c] ;  /* 0x00048c00018d7983 */ /* 0x002ee20000300800 */
[----:B------:R-:W-:-:S03]  /*6dd10*/  IMAD.WIDE R76, R145, 0x4, R6 ;  /* 0x00000004914c7825 */ /* 0x000fc600078e0206 */
[----:B------:R-:W3:Y:S01]  /*6dd20*/  LDL.LU R144, [R1+0x2188] ;  /* 0x0021880001907983 */ /* 0x000ee20000300800 */
[----:B------:R-:W-:Y:S01]  /*6dd30*/  ISETP.LT.AND P4, PT, R14, UR8, !P4 ;  /* 0x000000080e007c0c */ /* 0x000fe2000e781270 */
[----:B------:R-:W-:-:S04]  /*6dd40*/  ULDC.64 UR8, c[0x0][0x228] ;  /* 0x00008a0000087ab9 */ /* 0x000fc80000000a00 */
        /* <DEDUP_REMOVED lines=36> */
[----:B------:R-:W-:-:S02]  /*6df90*/  ULDC UR9, c[0x0][0x228] ;  /* 0x00008a0000097ab9 */ /* 0x000fc40000000800 */
[----:B-1----:R-:W3:Y:S01]  /*6dfa0*/  LDL.LU R145, [R1+0x490] ;  /* 0x0004900001917983 */ /* 0x002ee20000300800 */
[----:B------:R-:W-:-:S09]  /*6dfb0*/  IMAD.WIDE R76, R144, 0x4, R4 ;  /* 0x00000004904c7825 */ /* 0x000fd200078e0204 */
[----:B----4-:R1:W-:Y:S01]  /*6dfc0*/  @P5 STG.E desc[UR6][R76.64], R142 ;  /* 0x0000008e4c005986 */ /* 0x0103e2000c101906 */
[----:B------:R-:W-:-:S03]  /*6dfd0*/  ISETP.LT.AND P5, PT, R13, UR9, !P4 ;  /* 0x000000090d007c0c */ /* 0x000fc6000e7a1270 */
[----:B-1----:R-:W4:Y:S01]  /*6dfe0*/  LDL.LU R142, [R1+0x90] ;  /* 0x00009000018e7983 */ /* 0x002f220000300800 */
[----:B------:R-:W-:-:S09]  /*6dff0*/  IMAD.WIDE R76, R144, 0x4, R6 ;  /* 0x00000004904c7825 */ /* 0x000fd200078e0206 */
[----:B------:R1:W-:Y:S01]  /*6e000*/  @P5 STG.E desc[UR6][R76.64], R148 ;  /* 0x000000944c005986 */ /* 0x0003e2000c101906 */
[----:B------:R-:W-:Y:S01]  /*6e010*/  ISETP.LT.AND P4, PT, R14, UR8, !P4 ;  /* 0x000000080e007c0c */ /* 0x000fe2000e781270 */
[----:B------:R-:W-:Y:S01]  /*6e020*/  VIADD R78, R10, 0x49 ;  /* 0x000000490a4e7836 */ /* 0x000fe20000000000 */
[----:B------:R-:W-:Y:S01]  /*6e030*/  ULDC.64 UR8, c[0x0][0x228] ;  /* 0x00008a0000087ab9 */ /* 0x000fe20000000a00 */
[----:B-1----:R-:W-:Y:S02]  /*6e040*/  IMAD.WIDE R76, R144, 0x4, R8 ;  /* 0x00000004904c7825 */ /* 0x002fe400078e0208 */
[----:B------:R-:W4:Y:S04]  /*6e050*/  LDL.LU R144, [R1+0x2194] ;  /* 0x0021940001907983 */ /* 0x000f280000300800 */
[----:B------:R-:W4:Y:S04]  /*6e060*/  LDL.LU R148, [R1+0x1c84] ;  /* 0x001c840001947983 */ /* 0x000f280000300800 */
[----:B--2---:R1:W-:Y:S04]  /*6e070*/  @P4 STG.E desc[UR6][R76.64], R140 ;  /* 0x0000008c4c004986 */ /* 0x0043e8000c101906 */
[----:B-1----:R-:W2:Y:S01]  /*6e080*/  LDL.LU R140, [R1+0x1884] ;  /* 0x00188400018c7983 */ /* 0x002ea20000300800 */
[----:B------:R-:W-:Y:S01]  /*6e090*/  ISETP.GE.AND P4, PT, R78, UR9, PT ;  /* 0x000000094e007c0c */ /* 0x000fe2000bf86270 */
[----:B------:R-:W-:Y:S01]  /*6e0a0*/  IMAD.WIDE R76, R146, 0x4, R2 ;  /* 0x00000004924c7825 */ /* 0x000fe200078e0202 */
[----:B------:R-:W-:-:S02]  /*6e0b0*/  ULDC UR9, c[0x0][0x228] ;  /* 0x00008a0000097ab9 */ /* 0x000fc40000000800 */
        /* <DEDUP_REMOVED lines=9> */
[----:B------:R-:W-:Y:S01]  /*6e150*/  ISETP.LT.AND P5, PT, R13, UR9, !P4 ;  /* 0x000000090d007c0c */ /* 0x000fe2000e7a1270 */
[----:B------:R-:W-:Y:S02]  /*6e160*/  ULDC UR9, c[0x0][0x228] ;  /* 0x00008a0000097ab9 */ /* 0x000fe40000000800 */
[----:B-1----:R-:W3:Y:S01]  /*6e170*/  LDL.LU R141, [R1+0x1084] ;  /* 0x00108400018d7983 */ /* 0x002ee20000300800 */
[----:B------:R-:W-:Y:S01]  /*6e180*/  IMAD.WIDE R76, R146, 0x4, R6 ;  /* 0x00000004924c7825 */ /* 0x000fe200078e0206 */
[----:B------:R-:W-:Y:S01]  /*6e190*/  ISETP.LT.AND P4, PT, R14, UR8, !P4 ;  /* 0x000000080e007c0c */ /* 0x000fe2000e781270 */
[----:B------:R-:W-:-:S07]  /*6e1a0*/  ULDC UR8, c[0x0][0x22c] ;  /* 0x00008b0000087ab9 */ /* 0x000fce0000000800 */
[----:B------:R1:W-:Y:S02]  /*6e1b0*/  @P5 STG.E desc[UR6][R76.64], R145 ;  /* 0x000000914c005986 */ /* 0x0003e4000c101906 */
[----:B-1----:R-:W-:Y:S02]  /*6e1c0*/  IMAD.WIDE R76, R146, 0x4, R8 ;  /* 0x00000004924c7825 */ /* 0x002fe400078e0208 */
[----:B------:R-:W3:Y:S04]  /*6e1d0*/  LDL.LU R146, [R1+0x2198] ;  /* 0x0021980001927983 */ /* 0x000ee80000300800 */
[----:B------:R-:W3:Y:S04]  /*6e1e0*/  LDL.LU R145, [R1+0xc84] ;  /* 0x000c840001917983 */ /* 0x000ee80000300800 */
[----:B----4-:R1:W-:Y:S01]  /*6e1f0*/  @P4 STG.E desc[UR6][R76.64], R142 ;  /* 0x0000008e4c004986 */ /* 0x0103e2000c101906 */
[----:B------:R-:W-:Y:S01]  /*6e200*/  ISETP.GE.AND P4, PT, R78, UR8, PT ;  /* 0x000000084e007c0c */ /* 0x000fe2000bf86270 */
[----:B------:R-:W-:-:S03]  /*6e210*/  ULDC UR8, c[0x0][0x228] ;  /* 0x00008a0000087ab9 */ /* 0x000fc60000000800 */
[----:B------:R-:W-:Y:S01]  /*6e220*/  ISETP.LT.AND P5, PT, R11, UR9, !P4 ;  /* 0x000000090b007c0c */ /* 0x000fe2000e7a1270 */
[----:B-1----:R-:W4:Y:S01]  /*6e230*/  LDL.LU R142, [R1+0x894] ;  /* 0x00089400018e7983 */ /* 0x002f220000300800 */
[----:B------:R-:W-:Y:S01]  /*6e240*/  IMAD.WIDE R76, R143, 0x4, R2 ;  /* 0x000000048f4c7825 */ /* 0x000fe200078e0202 */
[----:B------:R-:W-:-:S10]  /*6e250*/  ULDC UR9, c[0x0][0x228] ;  /* 0x00008a0000097ab9 */ /* 0x000fd40000000800 */
        /* <DEDUP_REMOVED lines=9> */
[----:B------:R-:W-:Y:S02]  /*6e2f0*/  ULDC UR8, c[0x0][0x228] ;  /* 0x00008a0000087ab9 */ /* 0x000fe40000000800 */
[----:B------:R-:W-:Y:S01]  /*6e300*/  ISETP.LT.AND P4, PT, R14, UR8, !P4 ;  /* 0x000000080e007c0c */ /* 0x000fe2000e781270 */
[----:B------:R-:W-:Y:S01]  /*6e310*/  VIADD R78, R10, 0x4b ;  /* 0x0000004b0a4e7836 */ /* 0x000fe20000000000 */
[----:B------:R-:W-:-:S07]  /*6e320*/  ULDC UR8, c[0x0][0x22c] ;  /* 0x00008b0000087ab9 */ /* 0x000fce0000000800 */
        /* <DEDUP_REMOVED lines=9> */
[----:B------:R-:W-:-:S11]  /*6e3c0*/  IMAD.WIDE R76, R144, 0x4, R2 ;  /* 0x00000004904c7825 */ /* 0x000fd600078e0202 */
[----:B------:R1:W-:Y:S01]  /*6e3d0*/  @P5 STG.E desc[UR6][R76.64], R145 ;  /* 0x000000914c005986 */ /* 0x0003e2000c101906 */
[----:B------:R-:W-:Y:S01]  /*6e3e0*/  ISETP.LT.AND P5, PT, R12, UR8, !P4 ;  /* 0x000000080c007c0c */ /* 0x000fe2000e7a1270 */
[----:B------:R-:W-:Y:S02]  /*6e3f0*/  ULDC UR8, c[0x0][0x228] ;  /* 0x00008a0000087ab9 */ /* 0x000fe40000000800 */
[----:B-1----:R-:W3:Y:S01]  /*6e400*/  LDL.LU R145, [R1+0x1488] ;  /* 0x0014880001917983 */ /* 0x002ee20000300800 */
[----:B------:R-:W-:-:S09]  /*6e410*/  IMAD.WIDE R76, R144, 0x4, R4 ;  /* 0x00000004904c7825 */ /* 0x000fd200078e0204 */
[----:B----4-:R1:W-:Y:S01]  /*6e420*/  @P5 STG.E desc[UR6][R76.64], R142 ;  /* 0x0000008e4c005986 */ /* 0x0103e2000c101906 */
[----:B------:R-:W-:Y:S01]  /*6e430*/  ISETP.LT.AND P5, PT, R13, UR8, !P4 ;  /* 0x000000080d007c0c */ /* 0x000fe2000e7a1270 */
[----:B------:R-:W-:Y:S02]  /*6e440*/  ULDC UR8, c[0x0][0x228] ;  /* 0x00008a0000087ab9 */ /* 0x000fe40000000800 */
[----:B-1----:R-:W4:Y:S01]  /*6e450*/  LDL.LU R142, [R1+0x1088] ;  /* 0x00108800018e7983 */ /* 0x002f220000300800 */
[----:B------:R-:W-:Y:S01]  /*6e460*/  IMAD.WIDE R76, R144, 0x4, R6 ;  /* 0x00000004904c7825 */ /* 0x000fe200078e0206 */
[----:B------:R-:W-:Y:S01]  /*6e470*/  ISETP.LT.AND P4, PT, R14, UR8, !P4 ;  /* 0x000000080e007c0c */ /* 0x000fe2000e781270 */
[----:B------:R-:W-:-:S07]  /*6e480*/  ULDC.64 UR8, c[0x0][0x228] ;  /* 0x00008a0000087ab9 */ /* 0x000fce0000000a00 */
        /* <DEDUP_REMOVED lines=34> */
[----:B------:R-:W-:-:S11]  /*6e6b0*/  IMAD.WIDE R76, R143, 0x4, R2 ;  /* 0x000000048f4c7825 */ /* 0x000fd600078e0202 */
        /* <DEDUP_REMOVED lines=28> */
[----:B----4-:R1:W-:Y:S01]  /*6e880*/  @P5 STG.E desc[UR6][R76.64], R142 ;  /* 0x0000008e4c005986 */ /* 0x0103e2000c101906 */
[----:B------:R-:W-:Y:S01]  /*6e890*/  ISETP.LT.AND P5, PT, R13, UR9, !P4 ;  /* 0x000000090d007c0c */ /* 0x000fe2000e7a1270 */
[----:B------:R-:W-:Y:S02]  /*6e8a0*/  VIADD R78, R10, 0x4f ;  /* 0x0000004f0a4e7836 */ /* 0x000fe40000000000 */
[----:B-1----:R-:W4:Y:S01]  /*6e8b0*/  LDL.LU R142, [R1+0x9c] ;  /* 0x00009c00018e7983 */ /* 0x002f220000300800 */
[----:B------:R-:W-:Y:S01]  /*6e8c0*/  IMAD.WIDE R76, R144, 0x4, R6 ;  /* 0x00000004904c7825 */ /* 0x000fe200078e0206 */
[----:B------:R-:W-:Y:S02]  /*6e8d0*/  ULDC UR9, c[0x0][0x228] ;  /* 0x00008a0000097ab9 */ /* 0x000fe40000000800 */
[----:B------:R-:W4:Y:S01]  /*6e8e0*/  LDL.LU R145, [R1+0x21a8] ;  /* 0x0021a80001917983 */ /* 0x000f220000300800 */
[----:B------:R-:W-:Y:S01]  /*6e8f0*/  ISETP.LT.AND P4, PT, R14, UR8, !P4 ;  /* 0x000000080e007c0c */ /* 0x000fe2000e781270 */
[----:B------:R-:W-:-:S04]  /*6e900*/  ULDC UR8, c[0x0][0x22c] ;  /* 0x00008b0000087ab9 */ /* 0x000fc80000000800 */
        /* <DEDUP_REMOVED lines=15> */
[----:B-1----:R-:W-:Y:S01]  /*6ea00*/  IMAD.WIDE R76, R146, 0x4, R4 ;  /* 0x00000004924c7825 */ /* 0x002fe200078e0204 */
[----:B------:R-:W2:Y:S10]  /*6ea10*/  LDL.LU R143, [R1+0x1090] ;  /* 0x00109000018f7983 */ /* 0x000eb40000300800 */
[----:B---3--:R1:W-:Y:S01]  /*6ea20*/  @P5 STG.E desc[UR6][R76.64], R141 ;  /* 0x0000008d4c005986 */ /* 0x0083e2000c101906 */
[----:B------:R-:W-:Y:S01]  /*6ea30*/  ISETP.LT.AND P5, PT, R13, UR8, !P4 ;  /* 0x000000080d007c0c */ /* 0x000fe2000e7a1270 */
[----:B------:R-:W-:-:S02]  /*6ea40*/  ULDC UR8, c[0x0][0x228] ;  /* 0x00008a0000087ab9 */ /* 0x000fc40000000800 */
[----:B------:R-:W-:Y:S01]  /*6ea50*/  ISETP.LT.AND P4, PT, R14, UR8, !P4 ;  /* 0x000000080e007c0c */ /* 0x000fe2000e781270 */
[----:B------:R-:W-:Y:S01]  /*6ea60*/  ULDC UR8, c[0x0][0x22c] ;  /* 0x00008b0000087ab9 */ /* 0x000fe20000000800 */
[C---:B-1----:R-:W-:Y:S01]  /*6ea70*/  IMAD.WIDE R76, R146.reuse, 0x4, R6 ;  /* 0x00000004924c7825 */ /* 0x042fe200078e0206 */
[----:B------:R-:W3:Y:S07]  /*6ea80*/  LDL.LU R141, [R1+0x21ac] ;  /* 0x0021ac00018d7983 */ /* 0x000eee0000300800 */
[----:B------:R1:W-:Y:S04]  /*6ea90*/  @P5 STG.E desc[UR6][R76.64], R147 ;  /* 0x000000934c005986 */ /* 0x0003e8000c101906 */
[----:B-1----:R-:W3:Y:S01]  /*6eaa0*/  LDL.LU R147, [R1+0xc90] ;  /* 0x000c900001937983 */ /* 0x002ee20000300800 */
[----:B------:R-:W-:-:S05]  /*6eab0*/  IMAD.WIDE R76, R146, 0x4, R8 ;  /* 0x00000004924c7825 */ /* 0x000fca00078e0208 */
[----:B----4-:R1:W-:Y:S01]  /*6eac0*/  @P4 STG.E desc[UR6][R76.64], R142 ;  /* 0x0000008e4c004986 */ /* 0x0103e2000c101906 */
[----:B------:R-:W-:Y:S01]  /*6ead0*/  ISETP.GE.AND P4, PT, R78, UR8, PT ;  /* 0x000000084e007c0c */ /* 0x000fe2000bf86270 */
[----:B------:R-:W-:-:S03]  /*6eae0*/  ULDC UR8, c[0x0][0x228] ;  /* 0x00008a0000087ab9 */ /* 0x000fc60000000800 */
[----:B------:R-:W-:Y:S01]  /*6eaf0*/  ISETP.LT.AND P5, PT, R11, UR9, !P4 ;  /* 0x000000090b007c0c */ /* 0x000fe2000e7a1270 */
[----:B-1----:R-:W4:Y:S01]  /*6eb00*/  LDL.LU R142, [R1+0x8a0] ;  /* 0x0008a000018e7983 */ /* 0x002f220000300800 */
[----:B------:R-:W-:-:S03]  /*6eb10*/  IMAD.WIDE R76, R145, 0x4, R2 ;  /* 0x00000004914c7825 */ /* 0x000fc600078e0202 */
[----:B------:R-:W4:Y:S08]  /*6eb20*/  LDL.LU R146, [R1+0x21b0] ;  /* 0x0021b00001927983 */ /* 0x000f300000300800 */
        /* <DEDUP_REMOVED lines=16> */
[----:B------:R-:W2:Y:S04]  /*6ec30*/  LDL.LU R148, [R1+0x1c94] ;  /* 0x001c940001947983 */ /* 0x000ea80000300800 */
[----:B------:R1:W-:Y:S01]  /*6ec40*/  @P4 STG.E desc[UR6][R76.64], R143 ;  /* 0x0000008f4c004986 */ /* 0x0003e2000c101906 */
[----:B------:R-:W-:Y:S01]  /*6ec50*/  ISETP.GE.AND P4, PT, R78, UR9, PT ;  /* 0x000000094e007c0c */ /* 0x000fe2000bf86270 */
[----:B------:R-:W-:-:S03]  /*6ec60*/  ULDC UR9, c[0x0][0x228] ;  /* 0x00008a0000097ab9 */ /* 0x000fc60000000800 */
[----:B------:R-:W-:Y:S01]  /*6ec70*/  ISETP.LT.AND P5, PT, R11, UR10, !P4 ;  /* 0x0000000a0b007c0c */ /* 0x000fe2000e7a1270 */
[----:B-1----:R-:W2:Y:S01]  /*6ec80*/  LDL.LU R143, [R1+0x1894] ;  /* 0x00189400018f7983 */ /* 0x002ea20000300800 */
[----:B---3--:R-:W-:Y:S01]  /*6ec90*/  IMAD.WIDE R76, R141, 0x4, R2 ;  /* 0x000000048d4c7825 */ /* 0x008fe200078e0202 */
[----:B------:R-:W-:-:S10]  /*6eca0*/  ULDC UR10, c[0x0][0x228] ;  /* 0x00008a00000a7ab9 */ /* 0x000fd40000000800 */
[----:B------:R1:W-:Y:S01]  /*6ecb0*/  @P5 STG.E desc[UR6][R76.64], R147 ;  /* 0x000000934c005986 */ /* 0x0003e2000c101906 */
[----:B------:R-:W-:Y:S01]  /*6ecc0*/  ISETP.LT.AND P5, PT, R12, UR9, !P4 ;  /* 0x000000090c007c0c */ /* 0x000fe2000e7a1270 */
[----:B------:R-:W-:Y:S02]  /*6ecd0*/  ULDC UR9, c[0x0][0x228] ;  /* 0x00008a0000097ab9 */ /* 0x000fe40000000800 */
[----:B-1----:R-:W3:Y:S01]  /*6ece0*/  LDL.LU R147, [R1+0x1494] ;  /* 0x0014940001937983 */ /* 0x002ee20000300800 */
[----:B------:R-:W-:-:S09]  /*6ecf0*/  IMAD.WIDE R76, R141, 0x4, R4 ;  /* 0x000000048d4c7825 */ /* 0x000fd200078e0204 */
[----:B----4-:R1:W-:Y:S01]  /*6ed00*/  @P5 STG.E desc[UR6][R76.64], R142 ;  /* 0x0000008e4c005986 */ /* 0x0103e2000c101906 */
[----:B------:R-:W-:Y:S01]  /*6ed10*/  ISETP.LT.AND P5, PT, R13, UR9, !P4 ;  /* 0x000000090d007c0c */ /* 0x000fe2000e7a1270 */
[----:B------:R-:W-:Y:S02]  /*6ed20*/  VIADD R78, R10, 0x52 ;  /* 0x000000520a4e7836 */ /* 0x000fe40000000000 */
[----:B-1----:R-:W4:Y:S01]  /*6ed30*/  LDL.LU R142, [R1+0x1094] ;  /* 0x00109400018e7983 */ /* 0x002f220000300800 */
[----:B------:R-:W-:Y:S01]  /*6ed40*/  IMAD.WIDE R76, R141, 0x4, R6 ;  /* 0x000000048d4c7825 */ /* 0x000fe200078e0206 */
[----:B------:R-:W-:Y:S01]  /*6ed50*/  ISETP.LT.AND P4, PT, R14, UR8, !P4 ;  /* 0x000000080e007c0c */ /* 0x000fe2000e781270 */
[----:B------:R-:W-:Y:S01]  /*6ed60*/  ULDC UR8, c[0x0][0x22c] ;  /* 0x00008b0000087ab9 */ /* 0x000fe20000000800 */
[----:B------:R-:W-:-:S06]  /*6ed70*/  ULDC UR9, c[0x0][0x228] ;  /* 0x00008a0000097ab9 */ /* 0x000fcc0000000800 */
[----:B------:R1:W-:Y:S02]  /*6ed80*/  @P5 STG.E desc[UR6][R76.64], R144 ;  /* 0x000000904c005986 */ /* 0x0003e4000c101906 */
        /* <DEDUP_REMOVED lines=8> */
[----:B------:R-:W-:-:S13]  /*6ee10*/  ISETP.LT.AND P5, PT, R11, UR9, !P4 ;  /* 0x000000090b007c0c */ /* 0x000fda000e7a1270 */
[----:B------:R1:W-:Y:S01]  /*6ee20*/  @P5 STG.E desc[UR6][R76.64], R148 ;  /* 0x000000944c005986 */ /* 0x0003e2000c101906 */
[----:B------:R-:W-:Y:S01]  /*6ee30*/  ISETP.LT.AND P5, PT, R12, UR8, !P4 ;  /* 0x000000080c007c0c */ /* 0x000fe2000e7a1270 */
[----:B------:R-:W-:Y:S02]  /*6ee40*/  ULDC UR8, c[0x0][0x228] ;  /* 0x00008a0000087ab9 */ /* 0x000fe40000000800 */
[----:B-1----:R-:W2:Y:S01]  /*6ee50*/  LDL.LU R148, [R1+0x4a4] ;  /* 0x0004a40001947983 */ /* 0x002ea20000300800 */
[----:B------:R-:W-:-:S09]  /*6ee60*/  IMAD.WIDE R76, R146, 0x4, R4 ;  /* 0x00000004924c7825 */ /* 0x000fd200078e0204 */
[----:B------:R1:W-:Y:S01]  /*6ee70*/  @P5 STG.E desc[UR6][R76.64], R143 ;  /* 0x0000008f4c005986 */ /* 0x0003e2000c101906 */
[----:B------:R-:W-:Y:S01]  /*6ee80*/  ISETP.LT.AND P5, PT, R13, UR8, !P4 ;  /* 0x000000080d007c0c */ /* 0x000fe2000e7a1270 */
[----:B------:R-:W-:Y:S02]  /*6ee90*/  ULDC UR8, c[0x0][0x228] ;  /* 0x00008a0000087ab9 */ /* 0x000fe40000000800 */
[----:B-1----:R-:W2:Y:S01]  /*6eea0*/  LDL.LU R143, [R1+0xa4] ;  /* 0x0000a400018f7983 */ /* 0x002ea20000300800 */
[----:B------:R-:W-:Y:S01]  /*6eeb0*/  IMAD.WIDE R76, R146, 0x4, R6 ;  /* 0x00000004924c7825 */ /* 0x000fe200078e0206 */
[----:B------:R-:W-:Y:S01]  /*6eec0*/  ISETP.LT.AND P4, PT, R14, UR8, !P4 ;  /* 0x000000080e007c0c */ /* 0x000fe2000e781270 */
[----:B------:R-:W-:Y:S02]  /*6eed0*/  ULDC.64 UR8, c[0x0][0x228] ;  /* 0x00008a0000087ab9 */ /* 0x000fe40000000a00 */
[----:B------:R-:W-:-:S05]  /*6eee0*/  VIADD R78, R10, 0x53 ;  /* 0x000000530a4e7836 */ /* 0x000fca0000000000 */
[----:B---3--:R1:W-:Y:S02]  /*6eef0*/  @P5 STG.E desc[UR6][R76.64], R147 ;  /* 0x000000934c005986 */ /* 0x0083e4000c101906 */
        /* <DEDUP_REMOVED lines=20> */
[----:B------:R-:W-:Y:S01]  /*6f040*/  ULDC UR8, c[0x0][0x22c] ;  /* 0x00008b0000087ab9 */ /* 0x000fe20000000800 */
[----:B------:R-:W-:Y:S01]  /*6f050*/  ULDC UR9, c[0x0][0x228] ;  /* 0x00008a0000097ab9 */ /* 0x000fe20000000800 */
[----:B------:R-:W-:-:S08]  /*6f060*/  VIADD R78, R10, 0x54 ;  /* 0x000000540a4e7836 */ /* 0x000fd00000000000 */
        /* <DEDUP_REMOVED lines=22> */
[----:B------:R-:W-:-:S07]  /*6f1d0*/  ULDC UR8, c[0x0][0x22c] ;  /* 0x00008b0000087ab9 */ /* 0x000fce0000000800 */
        /* <DEDUP_REMOVED lines=24> */
[----:B------:R-:W-:-:S07]  /*6f360*/  ULDC UR8, c[0x0][0x22c] ;  /* 0x00008b0000087ab9 */ /* 0x000fce0000000800 */
[----:B---3--:R1:W-:Y:S02]  /*6f370*/  @P5 STG.E desc[UR6][R76.64], R147 ;  /* 0x000000934c005986 */ /* 0x0083e4000c101906 */
[----:B-1----:R-:W-:Y:S02]  /*6f380*/  IMAD.WIDE R76, R146, 0x4, R8 ;  /* 0x00000004924c7825 */ /* 0x002fe400078e0208 */
[----:B------:R-:W3:Y:S04]  /*6f390*/  LDL.LU R146, [R1+0xc9c] ;  /* 0x000c9c0001927983 */ /* 0x000ee80000300800 */
        /* <DEDUP_REMOVED lines=9> */
[----:B------:R-:W-:Y:S01]  /*6f430*/  ULDC UR8, c[0x0][0x228] ;  /* 0x00008a0000087ab9 */ /* 0x000fe20000000800 */
[----:B-1----:R-:W-:-:S11]  /*6f440*/  IMAD.WIDE R76, R145, 0x4, R4 ;  /* 0x00000004914c7825 */ /* 0x002fd600078e0204 */
[----:B--2---:R1:W-:Y:S04]  /*6f450*/  @P5 STG.E desc[UR6][R76.64], R140 ;  /* 0x0000008c4c005986 */ /* 0x0043e8000c101906 */
[----:B-1----:R-:W2:Y:S01]  /*6f460*/  LDL.LU R140, [R1+0xac] ;  /* 0x0000ac00018c7983 */ /* 0x002ea20000300800 */
[----:B------:R-:W-:Y:S01]  /*6f470*/  ISETP.LT.AND P5, PT, R13, UR8, !P4 ;  /* 0x000000080d007c0c */ /* 0x000fe2000e7a1270 */
[----:B------:R-:W-:Y:S01]  /*6f480*/  IMAD.WIDE R76, R145, 0x4, R6 ;  /* 0x00000004914c7825 */ /* 0x000fe200078e0206 */
[----:B------:R-:W-:Y:S01]  /*6f490*/  ULDC UR8, c[0x0][0x228] ;  /* 0x00008a0000087ab9 */ /* 0x000fe20000000800 */
[----:B------:R-:W2:Y:S01]  /*6f4a0*/  LDL.LU R144, [R1+0x21c8] ;  /* 0x0021c80001907983 */ /* 0x000ea20000300800 */
[----:B------:R-:W-:Y:S01]  /*6f4b0*/  ISETP.LT.AND P4, PT, R14, UR8, !P4 ;  /* 0x000000080e007c0c */ /* 0x000fe2000e781270 */
[----:B------:R-:W-:Y:S01]  /*6f4c0*/  VIADD R78, R10, 0x57 ;  /* 0x000000570a4e7836 */ /* 0x000fe20000000000 */
[----:B------:R-:W-:-:S07]  /*6f4d0*/  ULDC.64 UR8, c[0x0][0x228] ;  /* 0x00008a0000087ab9 */ /* 0x000fce0000000a00 */
[----:B------:R1:W-:Y:S02]  /*6f4e0*/  @P5 STG.E desc[UR6][R76.64], R148 ;  /* 0x000000944c005986 */ /* 0x0003e4000c101906 */
[----:B-1----:R-:W-:Y:S02]  /*6f4f0*/  IMAD.WIDE R76, R145, 0x4, R8 ;  /* 0x00000004914c7825 */ /* 0x002fe400078e0208 */
[----:B------:R-:W2:Y:S04]  /*6f500*/  LDL.LU R145, [R1+0x1e50] ;  /* 0x001e500001917983 */ /* 0x000ea80000300800 */
[----:B------:R1:W-:Y:S01]  /*6f510*/  @P4 STG.E desc[UR6][R76.64], R143 ;  /* 0x0000008f4c004986 */ /* 0x0003e2000c101906 */
[----:B------:R-:W-:Y:S01]  /*6f520*/  ISETP.GE.AND P4, PT, R78, UR9, PT ;  /* 0x000000094e007c0c */ /* 0x000fe2000bf86270 */
[----:B------:R-:W-:-:S03]  /*6f530*/  ULDC UR9, c[0x0][0x228] ;  /* 0x00008a0000097ab9 */ /* 0x000fc60000000800 */
[----:B------:R-:W-:Y:S01]  /*6f540*/  ISETP.LT.AND P5, PT, R11, UR10, !P4 ;  /* 0x0000000a0b007c0c */ /* 0x000fe2000e7a1270 */
[----:B-1----:R-:W2:Y:S01]  /*6f550*/  LDL.LU R143, [R1+0x1ca0] ;  /* 0x001ca000018f7983 */ /* 0x002ea20000300800 */
[C---:B------:R-:W-:Y:S01]  /*6f560*/  IMAD.WIDE R76, R141.reuse, 0x4, R2 ;  /* 0x000000048d4c7825 */ /* 0x040fe200078e0202 */
[----:B------:R-:W-:Y:S02]  /*6f570*/  ULDC UR10, c[0x0][0x228] ;  /* 0x00008a00000a7ab9 */ /* 0x000fe40000000800 */
[----:B------:R-:W2:Y:S08]  /*6f580*/  LDL.LU R148, [R1+0x18a0] ;  /* 0x0018a00001947983 */ /* 0x000eb00000300800 */
[----:B---3--:R1:W-:Y:S01]  /*6f590*/  @P5 STG.E desc[UR6][R76.64], R146 ;  /* 0x000000924c005986 */ /* 0x0083e2000c101906 */
[----:B------:R-:W-:Y:S01]  /*6f5a0*/  ISETP.LT.AND P5, PT, R12, UR9, !P4 ;  /* 0x000000090c007c0c */ /* 0x000fe2000e7a1270 */
[----:B------:R-:W-:Y:S01]  /*6f5b0*/  ULDC UR9, c[0x0][0x228] ;  /* 0x00008a0000097ab9 */ /* 0x000fe20000000800 */
[----:B-1----:R-:W-:-:S11]  /*6f5c0*/  IMAD.WIDE R76, R141, 0x4, R4 ;  /* 0x000000048d4c7825 */ /* 0x002fd600078e0204 */
[----:B----4-:R1:W-:Y:S01]  /*6f5d0*/  @P5 STG.E desc[UR6][R76.64], R142 ;  /* 0x0000008e4c005986 */ /* 0x0103e2000c101906 */
[----:B------:R-:W-:Y:S01]  /*6f5e0*/  ISETP.LT.AND P5, PT, R13, UR9, !P4 ;  /* 0x000000090d007c0c */ /* 0x000fe2000e7a1270 */
[----:B------:R-:W-:Y:S02]  /*6f5f0*/  VIADD R78, R10, 0x58 ;  /* 0x000000580a4e7836 */ /* 0x000fe40000000000 */
[----:B-1----:R-:W3:Y:S01]  /*6f600*/  LDL.LU R142, [R1+0x14a0] ;  /* 0x0014a000018e7983 */ /* 0x002ee20000300800 */
[----:B------:R-:W-:Y:S01]  /*6f610*/  IMAD.WIDE R76, R141, 0x4, R6 ;  /* 0x000000048d4c7825 */ /* 0x000fe200078e0206 */
[----:B------:R-:W-:Y:S02]  /*6f620*/  ULDC UR9, c[0x0][0x228] ;  /* 0x00008a0000097ab9 */ /* 0x000fe40000000800 */
[----:B------:R-:W4:Y:S06]  /*6f630*/  LDL.LU R146, [R1+0x21cc] ;  /* 0x0021cc0001927983 */ /* 0x000f2c0000300800 */
[----:B------:R1:W-:Y:S01]  /*6f640*/  @P5 STG.E desc[UR6][R76.64], R147 ;  /* 0x000000934c005986 */ /* 0x0003e2000c101906 */
[----:B------:R-:W-:Y:S01]  /*6f650*/  ISETP.LT.AND P4, PT, R14, UR8, !P4 ;  /* 0x000000080e007c0c */ /* 0x000fe2000e781270 */
[----:B------:R-:W-:-:S02]  /*6f660*/  ULDC UR8, c[0x0][0x22c] ;  /* 0x00008b0000087ab9 */ /* 0x000fc40000000800 */
[----:B-1----:R-:W4:Y:S01]  /*6f670*/  LDL.LU R147, [R1+0x10a0] ;  /* 0x0010a00001937983 */ /* 0x002f220000300800 */
[----:B------:R-:W-:-:S09]  /*6f680*/  IMAD.WIDE R76, R141, 0x4, R8 ;  /* 0x000000048d4c7825 */ /* 0x000fd200078e0208 */
[----:B--2---:R1:W-:Y:S04]  /*6f690*/  @P4 STG.E desc[UR6][R76.64], R140 ;  /* 0x0000008c4c004986 */ /* 0x0043e8000c101906 */
[----:B-1----:R-:W2:Y:S01]  /*6f6a0*/  LDL.LU R140, [R1+0xca0] ;  /* 0x000ca000018c7983 */ /* 0x002ea20000300800 */
[----:B------:R-:W-:Y:S01]  /*6f6b0*/  ISETP.GE.AND P4, PT, R78, UR8, PT ;  /* 0x000000084e007c0c */ /* 0x000fe2000bf86270 */
[----:B------:R-:W-:Y:S01]  /*6f6c0*/  IMAD.WIDE R76, R144, 0x4, R2 ;  /* 0x00000004904c7825 */ /* 0x000fe200078e0202 */
[----:B------:R-:W-:Y:S01]  /*6f6d0*/  ULDC UR8, c[0x0][0x228] ;  /* 0x00008a0000087ab9 */ /* 0x000fe20000000800 */
[----:B------:R-:W2:Y:S01]  /*6f6e0*/  LDL.LU R141, [R1+0x21d0] ;  /* 0x0021d000018d7983 */ /* 0x000ea20000300800 */
        /* <DEDUP_REMOVED lines=12> */
[----:B------:R-:W-:-:S07]  /*6f7b0*/  ULDC.64 UR8, c[0x0][0x228] ;  /* 0x00008a0000087ab9 */ /* 0x000fce0000000a00 */
[----:B------:R1:W-:Y:S01]  /*6f7c0*/  @P5 STG.E desc[UR6][R76.64], R148 ;  /* 0x000000944c005986 */ /* 0x0003e2000c101906 */
[----:B------:R-:W-:Y:S02]  /*6f7d0*/  VIADD R78, R10, 0x59 ;  /* 0x000000590a4e7836 */ /* 0x000fe40000000000 */
        /* <DEDUP_REMOVED lines=8> */
[----:B----4-:R-:W-:Y:S01]  /*6f860*/  IMAD.WIDE R76, R146, 0x4, R2 ;  /* 0x00000004924c7825 */ /* 0x010fe200078e0202 */
        /* <DEDUP_REMOVED lines=24> */
[----:B------:R1:W-:Y:S01]  /*6f9f0*/  @P5 STG.E desc[UR6][R76.64], R148 ;  /* 0x000000944c005986 */ /* 0x0003e2000c101906 */
[----:B------:R-:W-:Y:S01]  /*6fa00*/  ISETP.LT.AND P5, PT, R12, UR9, !P4 ;  /* 0x000000090c007c0c */ /* 0x000fe2000e7a1270 */
[----:B------:R-:W-:Y:S02]  /*6fa10*/  ULDC UR9, c[0x0][0x228] ;  /* 0x00008a0000097ab9 */ /* 0x000fe40000000800 */
[----:B-1----:R-:W2:Y:S01]  /*6fa20*/  LDL.LU R148, [R1+0x8b4] ;  /* 0x0008b40001947983 */ /* 0x002ea20000300800 */
[----:B------:R-:W-:-:S09]  /*6fa30*/  IMAD.WIDE R76, R141, 0x4, R4 ;  /* 0x000000048d4c7825 */ /* 0x000fd200078e0204 */
[----:B---3--:R1:W-:Y:S01]  /*6fa40*/  @P5 STG.E desc[UR6][R76.64], R142 ;  /* 0x0000008e4c005986 */ /* 0x0083e2000c101906 */
[----:B------:R-:W-:Y:S01]  /*6fa50*/  ISETP.LT.AND P5, PT, R13, UR9, !P4 ;  /* 0x000000090d007c0c */ /* 0x000fe2000e7a1270 */
[----:B------:R-:W-:Y:S02]  /*6fa60*/  VIADD R78, R10, 0x5b ;  /* 0x0000005b0a4e7836 */ /* 0x000fe40000000000 */
[----:B-1----:R-:W3:Y:S01]  /*6fa70*/  LDL.LU R142, [R1+0x4b4] ;  /* 0x0004b400018e7983 */ /* 0x002ee20000300800 */
[----:B------:R-:W-:Y:S01]  /*6fa80*/  IMAD.WIDE R76, R141, 0x4, R6 ;  /* 0x000000048d4c7825 */ /* 0x000fe200078e0206 */
[----:B------:R-:W-:Y:S01]  /*6fa90*/  ISETP.LT.AND P4, PT, R14, UR8, !P4 ;  /* 0x000000080e007c0c */ /* 0x000fe2000e781270 */
[----:B------:R-:W-:Y:S01]  /*6faa0*/  ULDC UR8, c[0x0][0x22c] ;  /* 0x00008b0000087ab9 */ /* 0x000fe20000000800 */
[----:B------:R-:W-:-:S06]  /*6fab0*/  ULDC UR9, c[0x0][0x228] ;  /* 0x00008a0000097ab9 */ /* 0x000fcc0000000800 */
[----:B----4-:R1:W-:Y:S02]  /*6fac0*/  @P5 STG.E desc[UR6][R76.64], R147 ;  /* 0x000000934c005986 */ /* 0x0103e4000c101906 */
        /* <DEDUP_REMOVED lines=33> */
[----:B----4-:R1:W-:Y:S01]  /*6fce0*/  @P5 STG.E desc[UR6][R76.64], R147 ;  /* 0x000000934c005986 */ /* 0x0103e2000c101906 */
        /* <DEDUP_REMOVED lines=35> */
[----:B----4-:R1:W-:Y:S02]  /*6ff20*/  @P5 STG.E desc[UR6][R76.64], R147 ;  /* 0x000000934c005986 */ /* 0x0103e4000c101906 */
[----:B-1----:R-:W-:Y:S02]  /*6ff30*/  IMAD.WIDE R76, R141, 0x4, R8 ;  /* 0x000000048d4c7825 */ /* 0x002fe400078e0208 */
        /* <DEDUP_REMOVED lines=18> */
[----:B------:R-:W-:Y:S01]  /*70060*/  ISETP.LT.AND P4, PT, R14, UR8, !P4 ;  /* 0x000000080e007c0c */ /* 0x000fe2000e781270 */
[----:B------:R-:W-:Y:S01]  /*70070*/  ULDC UR8, c[0x0][0x22c] ;  /* 0x00008b0000087ab9 */ /* 0x000fe20000000800 */
[----:B-1----:R-:W2:Y:S01]  /*70080*/  LDL.LU R143, [R1+0x4bc] ;  /* 0x0004bc00018f7983 */ /* 0x002ea20000300800 */
[----:B------:R-:W-:-:S03]  /*70090*/  IMAD.WIDE R76, R144, 0x4, R6 ;  /* 0x00000004904c7825 */ /* 0x000fc600078e0206 */
[----:B------:R-:W2:Y:S04]  /*700a0*/  LDL.LU R147, [R1+0x21e8] ;  /* 0x0021e80001937983 */ /* 0x000ea80000300800 */
        /* <DEDUP_REMOVED lines=8> */
[----:B------:R-:W-:-:S03]  /*70130*/  IMAD.WIDE R76, R146, 0x4, R2 ;  /* 0x00000004924c7825 */ /* 0x000fc600078e0202 */
[----:B------:R-:W3:Y:S08]  /*70140*/  LDL.LU R148, [R1+0x14b0] ;  /* 0x0014b00001947983 */ /* 0x000ef00000300800 */
[----:B----4-:R1:W-:Y:S01]  /*70150*/  @P5 STG.E desc[UR6][R76.64], R141 ;  /* 0x0000008d4c005986 */ /* 0x0103e2000c101906 */
[----:B------:R-:W-:Y:S01]  /*70160*/  ISETP.LT.AND P5, PT, R12, UR8, !P4 ;  /* 0x000000080c007c0c */ /* 0x000fe2000e7a1270 */
[----:B------:R-:W-:Y:S01]  /*70170*/  ULDC UR8, c[0x0][0x228] ;  /* 0x00008a0000087ab9 */ /* 0x000fe20000000800 */
[----:B-1----:R-:W-:-:S11]  /*70180*/  IMAD.WIDE R76, R146, 0x4, R4 ;  /* 0x00000004924c7825 */ /* 0x002fd600078e0204 */
[----:B--2---:R1:W-:Y:S04]  /*70190*/  @P5 STG.E desc[UR6][R76.64], R140 ;  /* 0x0000008c4c005986 */ /* 0x0043e8000c101906 */
[----:B-1----:R-:W2:Y:S01]  /*701a0*/  LDL.LU R140, [R1+0x10b0] ;  /* 0x0010b000018c7983 */ /* 0x002ea20000300800 */
[----:B------:R-:W-:Y:S01]  /*701b0*/  ISETP.LT.AND P5, PT, R13, UR8, !P4 ;  /* 0x000000080d007c0c */ /* 0x000fe2000e7a1270 */
[----:B------:R-:W-:Y:S01]  /*701c0*/  ULDC UR8, c[0x0][0x228] ;  /* 0x00008a0000087ab9 */ /* 0x000fe20000000800 */
[----:B------:R-:W-:Y:S01]  /*701d0*/  IMAD.WIDE R76, R146, 0x4, R6 ;  /* 0x00000004924c7825 */ /* 0x000fe200078e0206 */
[----:B------:R-:W-:Y:S01]  /*701e0*/  ISETP.LT.AND P4, PT, R14, UR8, !P4 ;  /* 0x000000080e007c0c */ /* 0x000fe2000e781270 */
[----:B------:R-:W4:Y:S01]  /*701f0*/  LDL.LU R141, [R1+0x21ec] ;  /* 0x0021ec00018d7983 */ /* 0x000f220000300800 */
[----:B------:R-:W-:Y:S01]  /*70200*/  ULDC.64 UR8, c[0x0][0x228] ;  /* 0x00008a0000087ab9 */ /* 0x000fe20000000a00 */
[----:B------:R-:W-:-:S07]  /*70210*/  VIADD R78, R10, 0x60 ;  /* 0x000000600a4e7836 */ /* 0x000fce0000000000 */
[----:B------:R1:W-:Y:S04]  /*70220*/  @P5 STG.E desc[UR6][R76.64], R145 ;  /* 0x000000914c005986 */ /* 0x0003e8000c101906 */
[----:B-1----:R-:W4:Y:S01]  /*70230*/  LDL.LU R145, [R1+0xcb0] ;  /* 0x000cb00001917983 */ /* 0x002f220000300800 */
[----:B------:R-:W-:-:S05]  /*70240*/  IMAD.WIDE R76, R146, 0x4, R8 ;  /* 0x00000004924c7825 */ /* 0x000fca00078e0208 */
[----:B------:R1:W-:Y:S01]  /*70250*/  @P4 STG.E desc[UR6][R76.64], R143 ;  /* 0x0000008f4c004986 */ /* 0x0003e2000c101906 */
[----:B------:R-:W-:Y:S01]  /*70260*/  ISETP.GE.AND P4, PT, R78, UR9, PT ;  /* 0x000000094e007c0c */ /* 0x000fe2000bf86270 */
[----:B------:R-:W-:-:S03]  /*70270*/  ULDC UR9, c[0x0][0x228] ;  /* 0x00008a0000097ab9 */ /* 0x000fc60000000800 */
[----:B------:R-:W-:Y:S01]  /*70280*/  ISETP.LT.AND P5, PT, R11, UR10, !P4 ;  /* 0x0000000a0b007c0c */ /* 0x000fe2000e7a1270 */
[----:B-1----:R-:W4:Y:S01]  /*70290*/  LDL.LU R143, [R1+0x8c0] ;  /* 0x0008c000018f7983 */ /* 0x002f220000300800 */
[----:B------:R-:W-:Y:S01]  /*702a0*/  IMAD.WIDE R76, R147, 0x4, R2 ;  /* 0x00000004934c7825 */ /* 0x000fe200078e0202 */
[----:B------:R-:W-:Y:S02]  /*702b0*/  ULDC UR10, c[0x0][0x228] ;  /* 0x00008a00000a7ab9 */ /* 0x000fe40000000800 */
[----:B------:R-:W4:Y:S08]  /*702c0*/  LDL.LU R146, [R1+0x21f0] ;  /* 0x0021f00001927983 */ /* 0x000f300000300800 */
[----:B------:R1:W-:Y:S01]  /*702d0*/  @P5 STG.E desc[UR6][R76.64], R144 ;  /* 0x000000904c005986 */ /* 0x0003e2000c101906 */
[----:B------:R-:W-:Y:S01]  /*702e0*/  ISETP.LT.AND P5, PT, R12, UR9, !P4 ;  /* 0x000000090c007c0c */ /* 0x000fe2000e7a1270 */
[----:B------:R-:W-:-:S02]  /*702f0*/  ULDC UR9, c[0x0][0x228] ;  /* 0x00008a0000097ab9 */ /* 0x000fc40000000800 */
[----:B-1----:R-:W4:Y:S01]  /*70300*/  LDL.LU R144, [R1+0x4c0] ;  /* 0x0004c00001907983 */ /* 0x002f220000300800 */
[----:B------:R-:W-:-:S09]  /*70310*/  IMAD.WIDE R76, R147, 0x4, R4 ;  /* 0x00000004934c7825 */ /* 0x000fd200078e0204 */
[----:B---3--:R1:W-:Y:S01]  /*70320*/  @P5 STG.E desc[UR6][R76.64], R142 ;  /* 0x0000008e4c005986 */ /* 0x0083e2000c101906 */
[----:B------:R-:W-:Y:S01]  /*70330*/  ISETP.LT.AND P5, PT, R13, UR9, !P4 ;  /* 0x000000090d007c0c */ /* 0x000fe2000e7a1270 */
[----:B------:R-:W-:Y:S01]  /*70340*/  VIADD R78, R10, 0x61 ;  /* 0x000000610a4e7836 */ /* 0x000fe20000000000 */
[----:B------:R-:W-:Y:S01]  /*70350*/  ISETP.LT.AND P4, PT, R14, UR8, !P4 ;  /* 0x000000080e007c0c */ /* 0x000fe2000e781270 */
[----:B------:R-:W-:Y:S01]  /*70360*/  ULDC UR8, c[0x0][0x22c] ;  /* 0x00008b0000087ab9 */ /* 0x000fe20000000800 */
[----:B------:R-:W-:Y:S01]  /*70370*/  ULDC UR9, c[0x0][0x228] ;  /* 0x00008a0000097ab9 */ /* 0x000fe20000000800 */
[----:B-1----:R-:W3:Y:S01]  /*70380*/  LDL.LU R142, [R1+0xc0] ;  /* 0x0000c000018e7983 */ /* 0x002ee20000300800 */
[----:B------:R-:W-:-:S03]  /*70390*/  IMAD.WIDE R76, R147, 0x4, R6 ;  /* 0x00000004934c7825 */ /* 0x000fc600078e0206 */
[----:B------:R-:W3:Y:S04]  /*703a0*/  LDL.LU R149, [R1+0x21f4] ;  /* 0x0021f40001957983 */ /* 0x000ee80000300800 */
[----:B------:R1:W-:Y:S02]  /*703b0*/  @P5 STG.E desc[UR6][R76.64], R148 ;  /* 0x000000944c005986 */ /* 0x0003e4000c101906 */
[----:B-1----:R-:W-:-:S05]  /*703c0*/  IMAD.WIDE R76, R147, 0x4, R8 ;  /* 0x00000004934c7825 */ /* 0x002fca00078e0208 */
[----:B--2---:R1:W-:Y:S04]  /*703d0*/  @P4 STG.E desc[UR6][R76.64], R140 ;  /* 0x0000008c4c004986 */ /* 0x0043e8000c101906 */
[----:B-1----:R-:W2:Y:S01]  /*703e0*/  LDL.LU R140, [R1+0x1cb4] ;  /* 0x001cb400018c7983 */ /* 0x002ea20000300800 */
[----:B------:R-:W-:Y:S01]  /*703f0*/  ISETP.GE.AND P4, PT, R78, UR8, PT ;  /* 0x000000084e007c0c */ /* 0x000fe2000bf86270 */
[----:B----4-:R-:W-:Y:S01]  /*70400*/  IMAD.WIDE R76, R141, 0x4, R2 ;  /* 0x000000048d4c7825 */ /* 0x010fe200078e0202 */
[----:B------:R-:W-:Y:S01]  /*70410*/  ULDC UR8, c[0x0][0x228] ;  /* 0x00008a0000087ab9 */ /* 0x000fe20000000800 */
[----:B------:R-:W4:Y:S01]  /*70420*/  LDL.LU R147, [R1+0x18b4] ;  /* 0x0018b40001937983 */ /* 0x000f220000300800 */
[----:B------:R-:W-:-:S13]  /*70430*/  ISETP.LT.AND P5, PT, R11, UR9, !P4 ;  /* 0x000000090b007c0c */ /* 0x000fda000e7a1270 */
[----:B------:R1:W-:Y:S01]  /*70440*/  @P5 STG.E desc[UR6][R76.64], R145 ;  /* 0x000000914c005986 */ /* 0x0003e2000c101906 */
[----:B------:R-:W-:Y:S01]  /*70450*/  ISETP.LT.AND P5, PT, R12, UR8, !P4 ;  /* 0x000000080c007c0c */ /* 0x000fe2000e7a1270 */
[----:B------:R-:W-:Y:S02]  /*70460*/  ULDC UR8, c[0x0][0x228] ;  /* 0x00008a0000087ab9 */ /* 0x000fe40000000800 */
[----:B-1----:R-:W4:Y:S01]  /*70470*/  LDL.LU R145, [R1+0x14b4] ;  /* 0x0014b40001917983 */ /* 0x002f220000300800 */
[----:B------:R-:W-:-:S09]  /*70480*/  IMAD.WIDE R76, R141, 0x4, R4 ;  /* 0x000000048d4c7825 */ /* 0x000fd200078e0204 */
[----:B------:R1:W-:Y:S01]  /*70490*/  @P5 STG.E desc[UR6][R76.64], R143 ;  /* 0x0000008f4c005986 */ /* 0x0003e2000c101906 */
[----:B------:R-:W-:Y:S01]  /*704a0*/  ISETP.LT.AND P5, PT, R13, UR8, !P4 ;  /* 0x000000080d007c0c */ /* 0x000fe2000e7a1270 */
[----:B------:R-:W-:Y:S02]  /*704b0*/  ULDC UR8, c[0x0][0x228] ;  /* 0x00008a0000087ab9 */ /* 0x000fe40000000800 */
[----:B-1----:R-:W4:Y:S01]  /*704c0*/  LDL.LU R143, [R1+0x10b4] ;  /* 0x0010b400018f7983 */ /* 0x002f220000300800 */
[----:B------:R-:W-:Y:S01]  /*704d0*/  IMAD.WIDE R76, R141, 0x4, R6 ;  /* 0x000000048d4c7825 */ /* 0x000fe200078e0206 */
[----:B------:R-:W-:Y:S01]  /*704e0*/  ISETP.LT.AND P4, PT, R14, UR8, !P4 ;  /* 0x000000080e007c0c */ /* 0x000fe2000e781270 */
[----:B------:R-:W-:-:S07]  /*704f0*/  ULDC.64 UR8, c[0x0][0x228] ;  /* 0x00008a0000087ab9 */ /* 0x000fce0000000a00 */
[----:B------:R1:W-:Y:S01]  /*70500*/  @P5 STG.E desc[UR6][R76.64], R144 ;  /* 0x000000904c005986 */ /* 0x0003e2000c101906 */
[----:B------:R-:W-:Y:S02]  /*70510*/  VIADD R78, R10, 0x62 ;  /* 0x000000620a4e7836 */ /* 0x000fe40000000000 */
[----:B-1----:R-:W-:Y:S01]  /*70520*/  IMAD.WIDE R76, R141, 0x4, R8 ;  /* 0x000000048d4c7825 */ /* 0x002fe200078e0208 */
[----:B------:R-:W4:Y:S04]  /*70530*/  LDL.LU R144, [R1+0x21f8] ;  /* 0x0021f80001907983 */ /* 0x000f280000300800 */
[----:B------:R-:W4:Y:S04]  /*70540*/  LDL.LU R141, [R1+0xcb4] ;  /* 0x000cb400018d7983 */ /* 0x000f280000300800 */
[----:B---3--:R1:W-:Y:S01]  /*70550*/  @P4 STG.E desc[UR6][R76.64], R142 ;  /* 0x0000008e4c004986 */ /* 0x0083e2000c101906 */
[----:B------:R-:W-:Y:S01]  /*70560*/  ISETP.GE.AND P4, PT, R78, UR9, PT ;  /* 0x000000094e007c0c */ /* 0x000fe2000bf86270 */
[----:B------:R-:W-:-:S03]  /*70570*/  ULDC UR9, c[0x0][0x228] ;  /* 0x00008a0000097ab9 */ /* 0x000fc60000000800 */
[----:B------:R-:W-:Y:S01]  /*70580*/  ISETP.LT.AND P5, PT, R11, UR10, !P4 ;  /* 0x0000000a0b007c0c */ /* 0x000fe2000e7a1270 */
[----:B-1----:R-:W3:Y:S01]  /*70590*/  LDL.LU R142, [R1+0x8c4] ;  /* 0x0008c400018e7983 */ /* 0x002ee20000300800 */
[----:B------:R-:W-:-:S11]  /*705a0*/  IMAD.WIDE R76, R146, 0x4, R2 ;  /* 0x00000004924c7825 */ /* 0x000fd600078e0202 */
[----:B--2---:R1:W-:Y:S04]  /*705b0*/  @P5 STG.E desc[UR6][R76.64], R140 ;  /* 0x0000008c4c005986 */ /* 0x0043e8000c101906 */
[----:B-1----:R-:W2:Y:S01]  /*705c0*/  LDL.LU R140, [R1+0x4c4] ;  /* 0x0004c400018c7983 */ /* 0x002ea20000300800 */
[----:B------:R-:W-:Y:S01]  /*705d0*/  ISETP.LT.AND P5, PT, R12, UR9, !P4 ;  /* 0x000000090c007c0c */ /* 0x000fe2000e7a1270 */
[----:B------:R-:W-:Y:S01]  /*705e0*/  IMAD.WIDE R76, R146, 0x4, R4 ;  /* 0x00000004924c7825 */ /* 0x000fe200078e0204 */
[----:B------:R-:W-:Y:S01]  /*705f0*/  ULDC UR9, c[0x0][0x228] ;  /* 0x00008a0000097ab9 */ /* 0x000fe20000000800 */
[----:B------:R-:W2:Y:S10]  /*70600*/  LDL.LU R150, [R1+0xc4] ;  /* 0x0000c40001967983 */ /* 0x000eb40000300800 */
[----:B----4-:R1:W-:Y:S01]  /*70610*/  @P5 STG.E desc[UR6][R76.64], R147 ;  /* 0x000000934c005986 */ /* 0x0103e2000c101906 */
[----:B------:R-:W-:Y:S01]  /*70620*/  ISETP.LT.AND P5, PT, R13, UR9, !P4 ;  /* 0x000000090d007c0c */ /* 0x000fe2000e7a1270 */
[----:B------:R-:W-:Y:S01]  /*70630*/  VIADD R78, R10, 0x63 ;  /* 0x000000630a4e7836 */ /* 0x000fe20000000000 */
[----:B------:R-:W-:Y:S01]  /*70640*/  ISETP.LT.AND P4, PT, R14, UR8, !P4 ;  /* 0x000000080e007c0c */ /* 0x000fe2000e781270 */
[----:B------:R-:W-:Y:S01]  /*70650*/  ULDC UR8, c[0x0][0x22c] ;  /* 0x00008b0000087ab9 */ /* 0x000fe20000000800 */
[----:B------:R-:W-:Y:S01]  /*70660*/  ULDC UR9, c[0x0][0x228] ;  /* 0x00008a0000097ab9 */ /* 0x000fe20000000800 */
[C---:B-1----:R-:W-:Y:S01]  /*70670*/  IMAD.WIDE R76, R146.reuse, 0x4, R6 ;  /* 0x00000004924c7825 */ /* 0x042fe200078e0206 */
[----:B------:R-:W4:Y:S04]  /*70680*/  LDL.LU R147, [R1+0x21fc] ;  /* 0x0021fc0001937983 */ /* 0x000f280000300800 */
[----:B------:R-:W4:Y:S04]  /*70690*/  LDL.LU R148, [R1+0x1cb8] ;  /* 0x001cb80001947983 */ /* 0x000f280000300800 */
[----:B------:R1:W-:Y:S02]  /*706a0*/  @P5 STG.E desc[UR6][R76.64], R145 ;  /* 0x000000914c005986 */ /* 0x0003e4000c101906 */
[----:B-1----:R-:W-:-:S02]  /*706b0*/  IMAD.WIDE R76, R146, 0x4, R8 ;  /* 0x00000004924c7825 */ /* 0x002fc400078e0208 */
[----:B------:R-:W4:Y:S04]  /*706c0*/  LDL.LU R145, [R1+0x18b8] ;  /* 0x0018b80001917983 */ /* 0x000f280000300800 */
[----:B------:R-:W4:Y:S04]  /*706d0*/  LDL.LU R146, [R1+0x14b8] ;  /* 0x0014b80001927983 */ /* 0x000f280000300800 */
[----:B------:R1:W-:Y:S01]  /*706e0*/  @P4 STG.E desc[UR6][R76.64], R143 ;  /* 0x0000008f4c004986 */ /* 0x0003e2000c101906 */
[----:B------:R-:W-:Y:S01]  /*706f0*/  ISETP.GE.AND P4, PT, R78, UR8, PT ;  /* 0x000000084e007c0c */ /* 0x000fe2000bf86270 */
[----:B------:R-:W-:-:S03]  /*70700*/  ULDC UR8, c[0x0][0x228] ;  /* 0x00008a0000087ab9 */ /* 0x000fc60000000800 */
[----:B------:R-:W-:Y:S01]  /*70710*/  ISETP.LT.AND P5, PT, R11, UR9, !P4 ;  /* 0x000000090b007c0c */ /* 0x000fe2000e7a1270 */
[----:B-1----:R-:W-:Y:S01]  /*70720*/  IMAD.WIDE R76, R149, 0x4, R2 ;  /* 0x00000004954c7825 */ /* 0x002fe200078e0202 */
[----:B------:R-:W4:Y:S01]  /*70730*/  LDL.LU R143, [R1+0x10b8] ;  /* 0x0010b800018f7983 */ /* 0x000f220000300800 */
[----:B------:R-:W-:-:S10]  /*70740*/  ULDC UR9, c[0x0][0x228] ;  /* 0x00008a0000097ab9 */ /* 0x000fd40000000800 */
[----:B------:R1:W-:Y:S01]  /*70750*/  @P5 STG.E desc[UR6][R76.64], R141 ;  /* 0x0000008d4c005986 */ /* 0x0003e2000c101906 */
[----:B------:R-:W-:Y:S01]  /*70760*/  ISETP.LT.AND P5, PT, R12, UR8, !P4 ;  /* 0x000000080c007c0c */ /* 0x000fe2000e7a1270 */
[----:B------:R-:W-:Y:S01]  /*70770*/  ULDC UR8, c[0x0][0x228] ;  /* 0x00008a0000087ab9 */ /* 0x000fe20000000800 */
[----:B-1----:R-:W-:Y:S01]  /*70780*/  IMAD.WIDE R76, R149, 0x4, R4 ;  /* 0x00000004954c7825 */ /* 0x002fe200078e0204 */
[----:B------:R-:W4:Y:S10]  /*70790*/  LDL.LU R141, [R1+0xcb8] ;  /* 0x000cb800018d7983 */ /* 0x000f340000300800 */
[----:B---3--:R1:W-:Y:S01]  /*707a0*/  @P5 STG.E desc[UR6][R76.64], R142 ;  /* 0x0000008e4c005986 */ /* 0x0083e2000c101906 */
[----:B------:R-:W-:Y:S01]  /*707b0*/  ISETP.LT.AND P5, PT, R13, UR8, !P4 ;  /* 0x000000080d007c0c */ /* 0x000fe2000e7a1270 */
[----:B------:R-:W-:Y:S01]  /*707c0*/  ULDC UR8, c[0x0][0x228] ;  /* 0x00008a0000087ab9 */ /* 0x000fe20000000800 */
[C---:B-1----:R-:W-:Y:S01]  /*707d0*/  IMAD.WIDE R76, R149.reuse, 0x4, R6 ;  /* 0x00000004954c7825 */ /* 0x042fe200078e0206 */
[----:B------:R-:W3:Y:S10]  /*707e0*/  LDL.LU R142, [R1+0x8c8] ;  /* 0x0008c800018e7983 */ /* 0x000ef40000300800 */
[----:B--2---:R1:W-:Y:S04]  /*707f0*/  @P5 STG.E desc[UR6][R76.64], R140 ;  /* 0x0000008c4c005986 */ /* 0x0043e8000c101906 */
[----:B-1----:R-:W2:Y:S01]  /*70800*/  LDL.LU R140, [R1+0x4c8] ;  /* 0x0004c800018c7983 */ /* 0x002ea20000300800 */
[----:B------:R-:W-:Y:S01]  /*70810*/  ISETP.LT.AND P4, PT, R14, UR8, !P4 ;  /* 0x000000080e007c0c */ /* 0x000fe2000e781270 */
[----:B------:R-:W-:Y:S01]  /*70820*/  IMAD.WIDE R76, R149, 0x4, R8 ;  /* 0x00000004954c7825 */ /* 0x000fe200078e0208 */
[----:B------:R-:W-:Y:S01]  /*70830*/  ULDC UR8, c[0x0][0x22c] ;  /* 0x00008b0000087ab9 */ /* 0x000fe20000000800 */
[----:B------:R-:W2:Y:S02]  /*70840*/  LDL.LU R244, [R1+0x2204] ;  /* 0x0022040001f47983 */ /* 0x000ea40000300800 */
[----:B------:R-:W-:-:S08]  /*70850*/  VIADD R78, R10, 0x64 ;  /* 0x000000640a4e7836 */ /* 0x000fd00000000000 */
[----:B------:R1:W-:Y:S01]  /*70860*/  @P4 STG.E desc[UR6][R76.64], R150 ;  /* 0x000000964c004986 */ /* 0x0003e2000c101906 */
[----:B------:R-:W-:Y:S01]  /*70870*/  ISETP.GE.AND P4, PT, R78, UR8, PT ;  /* 0x000000084e007c0c */ /* 0x000fe2000bf86270 */
[----:B------:R-:W-:-:S03]  /*70880*/  ULDC UR8, c[0x0][0x228] ;  /* 0x00008a0000087ab9 */ /* 0x000fc60000000800 */
[----:B------:R-:W-:Y:S01]  /*70890*/  ISETP.LT.AND P5, PT, R11, UR9, !P4 ;  /* 0x000000090b007c0c */ /* 0x000fe2000e7a1270 */
[----:B-1----:R-:W-:-:S12]  /*708a0*/  IMAD.WIDE R76, R144, 0x4, R2 ;  /* 0x00000004904c7825 */ /* 0x002fd800078e0202 */
[----:B----4-:R1:W-:Y:S01]  /*708b0*/  @P5 STG.E desc[UR6][R76.64], R148 ;  /* 0x000000944c005986 */ /* 0x0103e2000c101906 */
[----:B------:R-:W-:Y:S01]  /*708c0*/  ISETP.LT.AND P5, PT, R12, UR8, !P4 ;  /* 0x000000080c007c0c */ /* 0x000fe2000e7a1270 */
[----:B------:R-:W-:Y:S01]  /*708d0*/  ULDC UR8, c[0x0][0x228] ;  /* 0x00008a0000087ab9 */ /* 0x000fe20000000800 */
[----:B-1----:R-:W-:-:S11]  /*708e0*/  IMAD.WIDE R76, R144, 0x4, R4 ;  /* 0x00000004904c7825 */ /* 0x002fd600078e0204 */
[----:B------:R1:W-:Y:S01]  /*708f0*/  @P5 STG.E desc[UR6][R76.64], R145 ;  /* 0x000000914c005986 */ /* 0x0003e2000c101906 */
[----:B------:R-:W-:Y:S01]  /*70900*/  ISETP.LT.AND P5, PT, R13, UR8, !P4 ;  /* 0x000000080d007c0c */ /* 0x000fe2000e7a1270 */
[----:B------:R-:W-:Y:S02]  /*70910*/  ULDC UR8, c[0x0][0x228] ;  /* 0x00008a0000087ab9 */ /* 0x000fe40000000800 */
[----:B------:R-:W-:Y:S01]  /*70920*/  ISETP.LT.AND P4, PT, R14, UR8, !P4 ;  /* 0x000000080e007c0c */ /* 0x000fe2000e781270 */
[----:B-1----:R-:W-:-:S09]  /*70930*/  IMAD.WIDE R76, R144, 0x4, R6 ;  /* 0x00000004904c7825 */ /* 0x002fd200078e0206 */
[----:B------:R1:W-:Y:S02]  /*70940*/  @P5 STG.E desc[UR6][R76.64], R146 ;  /* 0x000000924c005986 */ /* 0x0003e4000c101906 */
[----:B-1----:R-:W-:-:S05]  /*70950*/  IMAD.WIDE R76, R144, 0x4, R8 ;  /* 0x00000004904c7825 */ /* 0x002fca00078e0208 */
[----:B------:R1:W-:Y:S02]  /*70960*/  @P4 STG.E desc[UR6][R76.64], R143 ;  /* 0x0000008f4c004986 */ /* 0x0003e4000c101906 */
[----:B-1----:R-:W-:-:S05]  /*70970*/  IMAD.WIDE R76, R147, 0x4, R2 ;  /* 0x00000004934c7825 */ /* 0x002fca00078e0202 */
[----:B------:R1:W-:Y:S02]  /*70980*/  @P3 STG.E desc[UR6][R76.64], R141 ;  /* 0x0000008d4c003986 */ /* 0x0003e4000c101906 */
[----:B-1----:R-:W-:-:S05]  /*70990*/  IMAD.WIDE R76, R147, 0x4, R4 ;  /* 0x00000004934c7825 */ /* 0x002fca00078e0204 */
[----:B---3--:R1:W-:Y:S02]  /*709a0*/  @P2 STG.E desc[UR6][R76.64], R142 ;  /* 0x0000008e4c002986 */ /* 0x0083e4000c101906 */
[C---:B-1----:R-:W-:Y:S02]  /*709b0*/  IMAD.WIDE R76, R147.reuse, 0x4, R6 ;  /* 0x00000004934c7825 */ /* 0x042fe400078e0206 */
[----:B------:R-:W3:Y:S04]  /*709c0*/  LDL.LU R142, [R1+0xc8] ;  /* 0x0000c800018e7983 */ /* 0x000ee80000300800 */
[----:B--2---:R1:W-:Y:S04]  /*709d0*/  @P1 STG.E desc[UR6][R76.64], R140 ;  /* 0x0000008c4c001986 */ /* 0x0043e8000c101906 */
[----:B-1----:R-:W2:Y:S04]  /*709e0*/  LDL.LU R140, [R1+0x1cbc] ;  /* 0x001cbc00018c7983 */ /* 0x002ea80000300800 */
[----:B------:R-:W4:Y:S04]  /*709f0*/  LDL.LU R145, [R1+0x18bc] ;  /* 0x0018bc0001917983 */ /* 0x000f280000300800 */
[----:B------:R-:W4:Y:S04]  /*70a00*/  LDL.LU R146, [R1+0x14bc] ;  /* 0x0014bc0001927983 */ /* 0x000f280000300800 */
[----:B------:R-:W2:Y:S04]  /*70a10*/  LDL.LU R144, [R1+0x2200] ;  /* 0x0022000001907983 */ /* 0x000ea80000300800 */
[----:B------:R-:W4:Y:S04]  /*70a20*/  LDL.LU R143, [R1+0x10bc] ;  /* 0x0010bc00018f7983 */ /* 0x000f280000300800 */
[----:B------:R-:W4:Y:S01]  /*70a30*/  LDL.LU R141, [R1+0xcbc] ;  /* 0x000cbc00018d7983 */ /* 0x000f220000300800 */
[----:B------:R-:W-:-:S05]  /*70a40*/  IMAD.WIDE R76, R147, 0x4, R8 ;  /* 0x00000004934c7825 */ /* 0x000fca00078e0208 */
[----:B---3--:R1:W-:Y:S04]  /*70a50*/  @P0 STG.E desc[UR6][R76.64], R142 ;  /* 0x0000008e4c000986 */ /* 0x0083e8000c101906 */
[----:B-1----:R-:W3:Y:S01]  /*70a60*/  LDL.LU R142, [R1+0x8cc] ;  /* 0x0008cc00018e7983 */ /* 0x002ee20000300800 */
[----:B------:R-:W-:Y:S02]  /*70a70*/  LOP3.LUT P1, RZ, R153, 0x4000, RZ, 0xc0, !PT ;  /* 0x0000400099ff7812 */ /* 0x000fe4000782c0ff */
[----:B------:R-:W-:-:S11]  /*70a80*/  LOP3.LUT R80, R80, 0xfffffdff, RZ, 0xc0, !PT ;  /* 0xfffffdff50507812 */ /* 0x000fd600078ec0ff */
[----:B------:R-:W-:Y:S01]  /*70a90*/  @P1 LOP3.LUT R80, R80, 0x200, RZ, 0xfc, !PT ;  /* 0x0000020050501812 */ /* 0x000fe200078efcff */
[----:B--2---:R-:W-:-:S05]  /*70aa0*/  IMAD.WIDE R76, R144, 0x4, R2 ;  /* 0x00000004904c7825 */ /* 0x004fca00078e0202 */
[----:B------:R1:W-:Y:S04]  /*70ab0*/  @P6 STG.E desc[UR6][R76.64], R140 ;  /* 0x0000008c4c006986 */ /* 0x0003e8000c101906 */
[----:B-1----:R-:W2:Y:S01]  /*70ac0*/  LDL.LU R140, [R1+0x4cc] ;  /* 0x0004cc00018c7983 */ /* 0x002ea20000300800 */
[----:B------:R-:W-:Y:S02]  /*70ad0*/  LOP3.LUT P1, RZ, R153, 0x800, RZ, 0xc0, !PT ;  /* 0x0000080099ff7812 */ /* 0x000fe4000782c0ff */
[----:B------:R-:W-:Y:S01]  /*70ae0*/  LOP3.LUT R80, R80, 0xfffffbff, RZ, 0xc0, !PT ;  /* 0xfffffbff50507812 */ /* 0x000fe200078ec0ff */
[----:B------:R-:W2:Y:S04]  /*70af0*/  LDL.LU R82, [R1+0xcc] ;  /* 0x0000cc0001527983 */ /* 0x000ea80000300800 */
[----:B------:R-:W2:Y:S04]  /*70b00*/  LDL.LU R83, [R1+0x1e60] ;  /* 0x001e600001537983 */ /* 0x000ea80000300800 */
[----:B------:R-:W2:Y:S02]  /*70b10*/  LDL.LU R149, [R1+0x2208] ;  /* 0x0022080001957983 */ /* 0x000ea40000300800 */
[----:B------:R-:W-:-:S02]  /*70b20*/  @P1 LOP3.LUT R80, R80, 0x400, RZ, 0xfc, !PT ;  /* 0x0000040050501812 */ /* 0x000fc400078efcff */
[C---:B------:R-:W-:Y:S01]  /*70b30*/  LOP3.LUT P1, RZ, R153.reuse, 0x400, RZ, 0xc0, !PT ;  /* 0x0000040099ff7812 */ /* 0x040fe2000782c0ff */
[----:B------:R-:W2:Y:S01]  /*70b40*/  LDL.LU R79, [R1+0x1cc0] ;  /* 0x001cc000014f7983 */ /* 0x000ea20000300800 */
[----:B------:R-:W-:Y:S02]  /*70b50*/  LOP3.LUT R80, R80, 0xfffff7ff, RZ, 0xc0, !PT ;  /* 0xfffff7ff50507812 */ /* 0x000fe400078ec0ff */
[C---:B------:R-:W-:Y:S01]  /*70b60*/  LOP3.LUT P3, RZ, R153.reuse, 0x1, RZ, 0xc0, !PT ;  /* 0x0000000199ff7812 */ /* 0x040fe2000786c0ff */
[----:B------:R-:W2:Y:S01]  /*70b70*/  LDL.LU R151, [R1+0x18c0] ;  /* 0x0018c00001977983 */ /* 0x000ea20000300800 */
[C---:B------:R-:W-:Y:S01]  /*70b80*/  LOP3.LUT P4, RZ, R153.reuse, 0x2, RZ, 0xc0, !PT ;  /* 0x0000000299ff7812 */ /* 0x040fe2000788c0ff */
[----:B------:R-:W-:Y:S01]  /*70b90*/  IMAD.WIDE R76, R144, 0x4, R4 ;  /* 0x00000004904c7825 */ /* 0x000fe200078e0204 */
[----:B------:R-:W-:Y:S01]  /*70ba0*/  LOP3.LUT P5, RZ, R153, 0x8, RZ, 0xc0, !PT ;  /* 0x0000000899ff7812 */ /* 0x000fe200078ac0ff */
[----:B------:R-:W2:Y:S04]  /*70bb0*/  LDL.LU R150, [R1+0x14c0] ;  /* 0x0014c00001967983 */ /* 0x000ea80000300800 */
[----:B------:R-:W-:-:S02]  /*70bc0*/  @P1 LOP3.LUT R80, R80, 0x800, RZ, 0xfc, !PT ;  /* 0x0000080050501812 */ /* 0x000fc400078efcff */
[----:B------:R-:W-:Y:S02]  /*70bd0*/  LOP3.LUT P1, RZ, R153, 0x200, RZ, 0xc0, !PT ;  /* 0x0000020099ff7812 */ /* 0x000fe4000782c0ff */
[----:B------:R-:W-:-:S11]  /*70be0*/  LOP3.LUT R80, R80, 0xffffefff, RZ, 0xc0, !PT ;  /* 0xffffefff50507812 */ /* 0x000fd600078ec0ff */
[----:B------:R-:W-:Y:S02]  /*70bf0*/  @P1 LOP3.LUT R80, R80, 0x1000, RZ, 0xfc, !PT ;  /* 0x0000100050501812 */ /* 0x000fe400078efcff */
[----:B------:R-:W-:Y:S02]  /*70c00*/  LOP3.LUT P1, RZ, R153, 0x100, RZ, 0xc0, !PT ;  /* 0x0000010099ff7812 */ /* 0x000fe4000782c0ff */
[----:B------:R-:W-:-:S11]  /*70c10*/  LOP3.LUT R80, R80, 0xffffdfff, RZ, 0xc0, !PT ;  /* 0xffffdfff50507812 */ /* 0x000fd600078ec0ff */
[----:B------:R-:W-:Y:S02]  /*70c20*/  @P1 LOP3.LUT R80, R80, 0x2000, RZ, 0xfc, !PT ;  /* 0x0000200050501812 */ /* 0x000fe400078efcff */
[----:B------:R-:W-:Y:S02]  /*70c30*/  LOP3.LUT P1, RZ, R153, 0x80, RZ, 0xc0, !PT ;  /* 0x0000008099ff7812 */ /* 0x000fe4000782c0ff */
[----:B------:R-:W-:-:S11]  /*70c40*/  LOP3.LUT R80, R80, 0xffffbfff, RZ, 0xc0, !PT ;  /* 0xffffbfff50507812 */ /* 0x000fd600078ec0ff */
[----:B------:R-:W-:Y:S02]  /*70c50*/  @P1 LOP3.LUT R80, R80, 0x4000, RZ, 0xfc, !PT ;  /* 0x0000400050501812 */ /* 0x000fe400078efcff */
[----:B------:R-:W-:Y:S02]  /*70c60*/  LOP3.LUT P1, RZ, R153, 0x40, RZ, 0xc0, !PT ;  /* 0x0000004099ff7812 */ /* 0x000fe4000782c0ff */
[----:B------:R-:W-:Y:S01]  /*70c70*/  LOP3.LUT R80, R80, 0xffff7fff, RZ, 0xc0, !PT ;  /* 0xffff7fff50507812 */ /* 0x000fe200078ec0ff */
[----:B----4-:R1:W-:Y:S10]  /*70c80*/  @P3 STG.E desc[UR6][R76.64], R145 ;  /* 0x000000914c003986 */ /* 0x0103f4000c101906 */
[----:B------:R-:W-:-:S02]  /*70c90*/  @P1 LOP3.LUT R80, R80, 0x8000, RZ, 0xfc, !PT ;  /* 0x0000800050501812 */ /* 0x000fc400078efcff */
[----:B------:R-:W-:Y:S01]  /*70ca0*/  LOP3.LUT P1, RZ, R153, 0x20, RZ, 0xc0, !PT ;  /* 0x0000002099ff7812 */ /* 0x000fe2000782c0ff */
[----:B-1----:R-:W-:Y:S01]  /*70cb0*/  IMAD.WIDE R76, R144, 0x4, R6 ;  /* 0x00000004904c7825 */ /* 0x002fe200078e0206 */
[----:B------:R-:W-:-:S04]  /*70cc0*/  LOP3.LUT R80, R80, 0xfffeffff, RZ, 0xc0, !PT ;  /* 0xfffeffff50507812 */ /* 0x000fc800078ec0ff */
[----:B------:R1:W-:Y:S07]  /*70cd0*/  @P4 STG.E desc[UR6][R76.64], R146 ;  /* 0x000000924c004986 */ /* 0x0003ee000c101906 */
[----:B------:R-:W-:Y:S02]  /*70ce0*/  @P1 LOP3.LUT R80, R80, 0x10000, RZ, 0xfc, !PT ;  /* 0x0001000050501812 */ /* 0x000fe400078efcff */
[----:B------:R-:W-:Y:S01]  /*70cf0*/  LOP3.LUT P1, RZ, R153, 0x10, RZ, 0xc0, !PT ;  /* 0x0000001099ff7812 */ /* 0x000fe2000782c0ff */
[----:B-1----:R-:W4:Y:S01]  /*70d00*/  LDL.LU R146, [R1+0x220c] ;  /* 0x00220c0001927983 */ /* 0x002f220000300800 */
[----:B------:R-:W-:-:S03]  /*70d10*/  IMAD.WIDE R76, R144, 0x4, R8 ;  /* 0x00000004904c7825 */ /* 0x000fc600078e0208 */
[----:B------:R-:W4:Y:S04]  /*70d20*/  LDL.LU R148, [R1+0x10c0] ;  /* 0x0010c00001947983 */ /* 0x000f280000300800 */
[----:B------:R1:W-:Y:S04]  /*70d30*/  @P5 STG.E desc[UR6][R76.64], R143 ;  /* 0x0000008f4c005986 */ /* 0x0003e8000c101906 */
[----:B------:R-:W4:Y:S04]  /*70d40*/  LDL.LU R147, [R1+0xcc0] ;  /* 0x000cc00001937983 */ /* 0x000f280000300800 */
[----:B------:R-:W4:Y:S01]  /*70d50*/  LDL.LU R145, [R1+0x8d0] ;  /* 0x0008d00001917983 */ /* 0x000f220000300800 */
[----:B-1----:R-:W-:-:S03]  /*70d60*/  IMAD.WIDE R76, R244, 0x4, R2 ;  /* 0x00000004f44c7825 */ /* 0x002fc600078e0202 */
[----:B------:R-:W4:Y:S04]  /*70d70*/  LDL.LU R144, [R1+0x4d0] ;  /* 0x0004d00001907983 */ /* 0x000f280000300800 */
[----:B------:R1:W-:Y:S01]  /*70d80*/  @P1 STG.E desc[UR6][R76.64], R141 ;  /* 0x0000008d4c001986 */ /* 0x0003e2000c101906 */
[----:B------:R-:W-:-:S03]  /*70d90*/  LOP3.LUT P1, RZ, R80, 0x10000, RZ, 0xc0, !PT ;  /* 0x0001000050ff7812 */ /* 0x000fc6000782c0ff */
[----:B------:R-:W4:Y:S01]  /*70da0*/  LDL.LU R143, [R1+0x2210] ;  /* 0x00221000018f7983 */ /* 0x000f220000300800 */
[----:B-1----:R-:W-:-:S03]  /*70db0*/  IMAD.WIDE R76, R244, 0x4, R4 ;  /* 0x00000004f44c7825 */ /* 0x002fc600078e0204 */
[----:B------:R-:W4:Y:S06]  /*70dc0*/  LDL.LU R141, [R1+0x1e64] ;  /* 0x001e6400018d7983 */ /* 0x000f2c0000300800 */
[----:B---3--:R1:W-:Y:S01]  /*70dd0*/  @P1 STG.E desc[UR6][R76.64], R142 ;  /* 0x0000008e4c001986 */ /* 0x0083e2000c101906 */
[----:B------:R-:W-:-:S03]  /*70de0*/  LOP3.LUT P1, RZ, R80, 0x8000, RZ, 0xc0, !PT ;  /* 0x0000800050ff7812 */ /* 0x000fc6000782c0ff */
[----:B-1----:R-:W3:Y:S01]  /*70df0*/  LDL.LU R142, [R1+0x1cc4] ;  /* 0x001cc400018e7983 */ /* 0x002ee20000300800 */
[----:B------:R-:W-:-:S09]  /*70e00*/  IMAD.WIDE R76, R244, 0x4, R6 ;  /* 0x00000004f44c7825 */ /* 0x000fd200078e0206 */
[----:B--2---:R1:W-:Y:S04]  /*70e10*/  @P1 STG.E desc[UR6][R76.64], R140 ;  /* 0x0000008c4c001986 */ /* 0x0043e8000c101906 */
[----:B-1----:R-:W2:Y:S01]  /*70e20*/  LDL.LU R140, [R1+0x18c4] ;  /* 0x0018c400018c7983 */ /* 0x002ea20000300800 */
[----:B------:R-:W-:Y:S01]  /*70e30*/  LOP3.LUT P1, RZ, R80, 0x4000, RZ, 0xc0, !PT ;  /* 0x0000400050ff7812 */ /* 0x000fe2000782c0ff */
[----:B------:R-:W-:-:S12]  /*70e40*/  IMAD.WIDE R76, R244, 0x4, R8 ;  /* 0x00000004f44c7825 */ /* 0x000fd800078e0208 */
[----:B------:R1:W-:Y:S01]  /*70e50*/  @P1 STG.E desc[UR6][R76.64], R82 ;  /* 0x000000524c001986 */ /* 0x0003e2000c101906 */
[----:B------:R-:W-:Y:S01]  /*70e60*/  LOP3.LUT P1, RZ, R80, 0x2000, RZ, 0xc0, !PT ;  /* 0x0000200050ff7812 */ /* 0x000fe2000782c0ff */
[----:B-1----:R-:W-:-:S12]  /*70e70*/  IMAD.WIDE R76, R149, 0x4, R2 ;  /* 0x00000004954c7825 */ /* 0x002fd800078e0202 */
[----:B------:R1:W-:Y:S01]  /*70e80*/  @P1 STG.E desc[UR6][R76.64], R83 ;  /* 0x000000534c001986 */ /* 0x0003e2000c101906 */
[----:B------:R-:W-:Y:S01]  /*70e90*/  LOP3.LUT P1, RZ, R80, 0x1000, RZ, 0xc0, !PT ;  /* 0x0000100050ff7812 */ /* 0x000fe2000782c0ff */
[----:B-1----:R-:W-:-:S12]  /*70ea0*/  IMAD.WIDE R76, R149, 0x4, R4 ;  /* 0x00000004954c7825 */ /* 0x002fd800078e0204 */
[----:B------:R1:W-:Y:S01]  /*70eb0*/  @P1 STG.E desc[UR6][R76.64], R79 ;  /* 0x0000004f4c001986 */ /* 0x0003e2000c101906 */
[----:B------:R-:W-:Y:S01]  /*70ec0*/  LOP3.LUT P1, RZ, R80, 0x800, RZ, 0xc0, !PT ;  /* 0x0000080050ff7812 */ /* 0x000fe2000782c0ff */
[----:B-1----:R-:W-:-:S12]  /*70ed0*/  IMAD.WIDE R76, R149, 0x4, R6 ;  /* 0x00000004954c7825 */ /* 0x002fd800078e0206 */
[----:B------:R1:W-:Y:S01]  /*70ee0*/  @P1 STG.E desc[UR6][R76.64], R151 ;  /* 0x000000974c001986 */ /* 0x0003e2000c101906 */
[----:B------:R-:W-:Y:S02]  /*70ef0*/  LOP3.LUT P1, RZ, R80, 0x400, RZ, 0xc0, !PT ;  /* 0x0000040050ff7812 */ /* 0x000fe4000782c0ff */
[C---:B------:R-:W-:Y:S02]  /*70f00*/  LOP3.LUT P6, RZ, R153.reuse, 0x1000, RZ, 0xc0, !PT ;  /* 0x0000100099ff7812 */ /* 0x040fe400078cc0ff */
[----:B------:R-:W-:Y:S01]  /*70f10*/  LOP3.LUT P0, RZ, R153, 0x2000, RZ, 0xc0, !PT ;  /* 0x0000200099ff7812 */ /* 0x000fe2000780c0ff */
[----:B-1----:R-:W-:-:S08]  /*70f20*/  IMAD.WIDE R76, R149, 0x4, R8 ;  /* 0x00000004954c7825 */ /* 0x002fd000078e0208 */
[----:B------:R4:W-:Y:S01]  /*70f30*/  @P1 STG.E desc[UR6][R76.64], R150 ;  /* 0x000000964c001986 */ /* 0x0009e2000c101906 */
[----:B------:R-:W-:Y:S02]  /*70f40*/  LOP3.LUT P1, RZ, R80, 0x200, RZ, 0xc0, !PT ;  /* 0x0000020050ff7812 */ /* 0x000fe4000782c0ff */
[----:B------:R-:W-:Y:S01]  /*70f50*/  LOP3.LUT P2, RZ, R153, 0x8000, RZ, 0xc0, !PT ;  /* 0x0000800099ff7812 */ /* 0x000fe2000784c0ff */
[----:B----4-:R-:W-:-:S05]  /*70f60*/  IMAD.WIDE R76, R146, 0x4, R2 ;  /* 0x00000004924c7825 */ /* 0x010fca00078e0202 */
[----:B------:R1:W-:Y:S01]  /*70f70*/  @P6 STG.E desc[UR6][R76.64], R148 ;  /* 0x000000944c006986 */ /* 0x0003e2000c101906 */
[----:B------:R-:W-:Y:S01]  /*70f80*/  LOP3.LUT P3, RZ, R153, 0x10000, RZ, 0xc0, !PT ;  /* 0x0001000099ff7812 */ /* 0x000fe2000786c0ff */
[----:B-1----:R-:W-:-:S05]  /*70f90*/  IMAD.WIDE R76, R146, 0x4, R4 ;  /* 0x00000004924c7825 */ /* 0x002fca00078e0204 */
[----:B------:R1:W-:Y:S01]  /*70fa0*/  @P0 STG.E desc[UR6][R76.64], R147 ;  /* 0x000000934c000986 */ /* 0x0003e2000c101906 */
[----:B------:R-:W-:Y:S01]  /*70fb0*/  LOP3.LUT P4, RZ, R153, 0x20000, RZ, 0xc0, !PT ;  /* 0x0002000099ff7812 */ /* 0x000fe2000788c0ff */
[----:B-1----:R-:W-:-:S05]  /*70fc0*/  IMAD.WIDE R76, R146, 0x4, R6 ;  /* 0x00000004924c7825 */ /* 0x002fca00078e0206 */
[----:B------:R1:W-:Y:S01]  /*70fd0*/  @P1 STG.E desc[UR6][R76.64], R145 ;  /* 0x000000914c001986 */ /* 0x0003e2000c101906 */
[----:B------:R-:W-:Y:S01]  /*70fe0*/  LOP3.LUT P5, RZ, R153, 0x40000, RZ, 0xc0, !PT ;  /* 0x0004000099ff7812 */ /* 0x000fe200078ac0ff */
[----:B-1----:R-:W-:Y:S02]  /*70ff0*/  IMAD.WIDE R76, R146, 0x4, R8 ;  /* 0x00000004924c7825 */ /* 0x002fe400078e0208 */
[----:B------:R-:W4:Y:S04]  /*71000*/  LDL.LU R146, [R1+0x14c4] ;  /* 0x0014c40001927983 */ /* 0x000f280000300800 */
[----:B------:R1:W-:Y:S02]  /*71010*/  @P2 STG.E desc[UR6][R76.64], R144 ;  /* 0x000000904c002986 */ /* 0x0003e4000c101906 */
[----:B-1----:R-:W-:-:S02]  /*71020*/  IMAD.WIDE R76, R143, 0x4, R2 ;  /* 0x000000048f4c7825 */ /* 0x002fc400078e0202 */
[----:B------:R-:W4:Y:S04]  /*71030*/  LDL.LU R144, [R1+0x10c4] ;  /* 0x0010c40001907983 */ /* 0x000f280000300800 */
[----:B------:R1:W-:Y:S02]  /*71040*/  @P3 STG.E desc[UR6][R76.64], R141 ;  /* 0x0000008d4c003986 */ /* 0x0003e4000c101906 */
[C---:B-1----:R-:W-:Y:S02]  /*71050*/  IMAD.WIDE R76, R143.reuse, 0x4, R4 ;  /* 0x000000048f4c7825 */ /* 0x042fe400078e0204 */
[----:B------:R-:W4:Y:S04]  /*71060*/  LDL.LU R141, [R1+0xcc4] ;  /* 0x000cc400018d7983 */ /* 0x000f280000300800 */
[----:B---3--:R1:W-:Y:S02]  /*71070*/  @P4 STG.E desc[UR6][R76.64], R142 ;  /* 0x0000008e4c004986 */ /* 0x0083e4000c101906 */
[----:B-1----:R-:W-:-:S02]  /*71080*/  IMAD.WIDE R76, R143, 0x4, R6 ;  /* 0x000000048f4c7825 */ /* 0x002fc400078e0206 */
[----:B------:R-:W3:Y:S04]  /*71090*/  LDL.LU R142, [R1+0x8d4] ;  /* 0x0008d400018e7983 */ /* 0x000ee80000300800 */
[----:B--2---:R1:W-:Y:S04]  /*710a0*/  @P5 STG.E desc[UR6][R76.64], R140 ;  /* 0x0000008c4c005986 */ /* 0x0043e8000c101906 */
[----:B-1----:R-:W2:Y:S04]  /*710b0*/  LDL.LU R140, [R1+0x2214] ;  /* 0x00221400018c7983 */ /* 0x002ea80000300800 */
[----:B------:R-:W3:Y:S01]  /*710c0*/  LDL.LU R241, [R1+0x4d4] ;  /* 0x0004d40001f17983 */ /* 0x000ee20000300800 */
[----:B------:R-:W-:-:S03]  /*710d0*/  IMAD.WIDE R76, R143, 0x4, R8 ;  /* 0x000000048f4c7825 */ /* 0x000fc600078e0208 */
[----:B------:R-:W3:Y:S04]  /*710e0*/  LDL.LU R82, [R1+0x2218] ;  /* 0x0022180001527983 */ /* 0x000ee80000300800 */
        /* <DEDUP_REMOVED lines=8> */
[----:B------:R-:W3:Y:S01]  /*71170*/  LDL.LU R149, [R1+0x8d8] ;  /* 0x0008d80001957983 */ /* 0x000ee20000300800 */
[----:B------:R-:W-:-:S02]  /*71180*/  LOP3.LUT P2, RZ, R153, 0x80000, RZ, 0xc0, !PT ;  /* 0x0008000099ff7812 */ /* 0x000fc4000784c0ff */
[C---:B------:R-:W-:Y:S01]  /*71190*/  LOP3.LUT P3, RZ, R153.reuse, 0x100000, RZ, 0xc0, !PT ;  /* 0x0010000099ff7812 */ /* 0x040fe2000786c0ff */
[----:B------:R-:W3:Y:S01]  /*711a0*/  LDL.LU R148, [R1+0x4d8] ;  /* 0x0004d80001947983 */ /* 0x000ee20000300800 */
[----:B------:R-:W-:-:S03]  /*711b0*/  LOP3.LUT P4, RZ, R153, 0x200000, RZ, 0xc0, !PT ;  /* 0x0020000099ff7812 */ /* 0x000fc6000788c0ff */
[----:B------:R-:W3:Y:S01]  /*711c0*/  LDL.LU R147, [R1+0x1e6c] ;  /* 0x001e6c0001937983 */ /* 0x000ee20000300800 */
[----:B------:R-:W-:-:S03]  /*711d0*/  LOP3.LUT P5, RZ, R153, 0x400000, RZ, 0xc0, !PT ;  /* 0x0040000099ff7812 */ /* 0x000fc600078ac0ff */
[----:B------:R-:W3:Y:S01]  /*711e0*/  LDL.LU R145, [R1+0x1ccc] ;  /* 0x001ccc0001917983 */ /* 0x000ee20000300800 */
[----:B------:R-:W-:Y:S02]  /*711f0*/  LOP3.LUT P6, RZ, R153, 0x80000000, RZ, 0xc0, !PT ;  /* 0x8000000099ff7812 */ /* 0x000fe400078cc0ff */
[----:B------:R-:W-:Y:S01]  /*71200*/  LOP3.LUT R80, R80, 0xfffffffd, RZ, 0xc0, !PT ;  /* 0xfffffffd50507812 */ /* 0x000fe200078ec0ff */
[----:B----4-:R2:W-:Y:S10]  /*71210*/  @P2 STG.E desc[UR6][R76.64], R146 ;  /* 0x000000924c002986 */ /* 0x0105f4000c101906 */
        /* <DEDUP_REMOVED lines=10> */
[----:B------:R-:W-:Y:S01]  /*712c0*/  LOP3.LUT P6, RZ, R153, 0x8000000, RZ, 0xc0, !PT ;  /* 0x0800000099ff7812 */ /* 0x000fe200078cc0ff */
[----:B--2---:R-:W-:-:S05]  /*712d0*/  IMAD.WIDE R76, R140, 0x4, R2 ;  /* 0x000000048c4c7825 */ /* 0x004fca00078e0202 */
[----:B------:R1:W-:Y:S02]  /*712e0*/  @P3 STG.E desc[UR6][R76.64], R144 ;  /* 0x000000904c003986 */ /* 0x0003e4000c101906 */
[C---:B-1----:R-:W-:Y:S02]  /*712f0*/  IMAD.WIDE R76, R140.reuse, 0x4, R4 ;  /* 0x000000048c4c7825 */ /* 0x042fe400078e0204 */
[----:B------:R-:W2:Y:S04]  /*71300*/  LDL.LU R144, [R1+0x18cc] ;  /* 0x0018cc0001907983 */ /* 0x000ea80000300800 */
[----:B------:R1:W-:Y:S02]  /*71310*/  @P4 STG.E desc[UR6][R76.64], R141 ;  /* 0x0000008d4c004986 */ /* 0x0003e4000c101906 */
[----:B-1----:R-:W-:-:S02]  /*71320*/  IMAD.WIDE R76, R140, 0x4, R6 ;  /* 0x000000048c4c7825 */ /* 0x002fc400078e0206 */
[----:B------:R-:W4:Y:S04]  /*71330*/  LDL.LU R141, [R1+0x14cc] ;  /* 0x0014cc00018d7983 */ /* 0x000f280000300800 */
[----:B---3--:R1:W-:Y:S02]  /*71340*/  @P5 STG.E desc[UR6][R76.64], R142 ;  /* 0x0000008e4c005986 */ /* 0x0083e4000c101906 */
[----:B-1----:R-:W-:Y:S02]  /*71350*/  IMAD.WIDE R76, R140, 0x4, R8 ;  /* 0x000000048c4c7825 */ /* 0x002fe400078e0208 */
[----:B------:R-:W3:Y:S04]  /*71360*/  LDL.LU R142, [R1+0x10cc] ;  /* 0x0010cc00018e7983 */ /* 0x000ee80000300800 */
[----:B------:R-:W3:Y:S04]  /*71370*/  LDL.LU R140, [R1+0xccc] ;  /* 0x000ccc00018c7983 */ /* 0x000ee80000300800 */
[----:B------:R-:W3:Y:S01]  /*71380*/  LDL.LU R146, [R1+0x2224] ;  /* 0x0022240001927983 */ /* 0x000ee20000300800 */
[----:B------:R-:W-:-:S04]  /*71390*/  LOP3.LUT R80, R80, 0xffffffdf, RZ, 0xc0, !PT ;  /* 0xffffffdf50507812 */ /* 0x000fc800078ec0ff */
        /* <DEDUP_REMOVED lines=10> */
[----:B------:R-:W-:-:S13]  /*71440*/  LOP3.LUT P6, RZ, R153, 0x800000, RZ, 0xc0, !PT ;  /* 0x0080000099ff7812 */ /* 0x000fda00078cc0ff */
        /* <DEDUP_REMOVED lines=34> */
[----:B-1----:R-:W-:Y:S01]  /*71670*/  IMAD.WIDE R76, R143, 0x4, R6 ;  /* 0x000000048f4c7825 */ /* 0x002fe200078e0206 */
[----:B------:R-:W-:Y:S01]  /*71680*/  LOP3.LUT P5, RZ, R15, 0x20, RZ, 0xc0, !PT ;  /* 0x000000200fff7812 */ /* 0x000fe200078ac0ff */
[----:B------:R-:W3:Y:S04]  /*71690*/  LDL.LU R145, [R1+0x8dc] ;  /* 0x0008dc0001917983 */ /* 0x000ee80000300800 */
[----:B--2---:R1:W-:Y:S02]  /*716a0*/  @P2 STG.E desc[UR6][R76.64], R144 ;  /* 0x000000904c002986 */ /* 0x0043e4000c101906 */
[----:B-1----:R-:W-:-:S02]  /*716b0*/  IMAD.WIDE R76, R143, 0x4, R8 ;  /* 0x000000048f4c7825 */ /* 0x002fc400078e0208 */
[----:B------:R-:W2:Y:S04]  /*716c0*/  LDL.LU R143, [R1+0x4dc] ;  /* 0x0004dc00018f7983 */ /* 0x000ea80000300800 */
[----:B----4-:R1:W-:Y:S04]  /*716d0*/  @P3 STG.E desc[UR6][R76.64], R141 ;  /* 0x0000008d4c003986 */ /* 0x0103e8000c101906 */
[----:B------:R-:W4:Y:S04]  /*716e0*/  LDL.LU R144, [R1+0x1cd0] ;  /* 0x001cd00001907983 */ /* 0x000f280000300800 */
[----:B-1----:R-:W4:Y:S01]  /*716f0*/  LDL.LU R141, [R1+0x18d0] ;  /* 0x0018d000018d7983 */ /* 0x002f220000300800 */
[----:B---3--:R-:W-:-:S05]  /*71700*/  IMAD.WIDE R76, R146, 0x4, R2 ;  /* 0x00000004924c7825 */ /* 0x008fca00078e0202 */
[----:B------:R1:W-:Y:S02]  /*71710*/  @P4 STG.E desc[UR6][R76.64], R142 ;  /* 0x0000008e4c004986 */ /* 0x0003e4000c101906 */
[----:B-1----:R-:W-:Y:S02]  /*71720*/  IMAD.WIDE R76, R146, 0x4, R4 ;  /* 0x00000004924c7825 */ /* 0x002fe400078e0204 */
[----:B------:R-:W3:Y:S04]  /*71730*/  LDL.LU R142, [R1+0x14d0] ;  /* 0x0014d000018e7983 */ /* 0x000ee80000300800 */
[----:B------:R1:W-:Y:S04]  /*71740*/  @P5 STG.E desc[UR6][R76.64], R140 ;  /* 0x0000008c4c005986 */ /* 0x0003e8000c101906 */
[----:B-1----:R-:W4:Y:S01]  /*71750*/  LDL.LU R140, [R1+0x2228] ;  /* 0x00222800018c7983 */ /* 0x002f220000300800 */
[----:B------:R-:W-:-:S03]  /*71760*/  LOP3.LUT P6, RZ, R15, 0x40000, RZ, 0xc0, !PT ;  /* 0x000400000fff7812 */ /* 0x000fc600078cc0ff */
[----:B------:R-:W3:Y:S01]  /*71770*/  LDL.LU R245, [R1+0x10d0] ;  /* 0x0010d00001f57983 */ /* 0x000ee20000300800 */
[----:B------:R-:W-:-:S03]  /*71780*/  LOP3.LUT R0, R0, 0xfdffffff, RZ, 0xc0, !PT ;  /* 0xfdffffff00007812 */ /* 0x000fc600078ec0ff */
[----:B------:R-:W3:Y:S04]  /*71790*/  LDL.LU R83, [R1+0x222c] ;  /* 0x00222c0001537983 */ /* 0x000ee80000300800 */
[----:B------:R-:W3:Y:S02]  /*717a0*/  LDL.LU R240, [R1+0xcd0] ;  /* 0x000cd00001f07983 */ /* 0x000ee40000300800 */
[----:B------:R-:W-:Y:S02]  /*717b0*/  @P6 LOP3.LUT R0, R0, 0x2000000, RZ, 0xfc, !PT ;  /* 0x0200000000006812 */ /* 0x000fe400078efcff */
[----:B------:R-:W-:Y:S01]  /*717c0*/  LOP3.LUT P6, RZ, R15, 0x20000, RZ, 0xc0, !PT ;  /* 0x000200000fff7812 */ /* 0x000fe200078cc0ff */
[----:B------:R-:W3:Y:S01]  /*717d0*/  LDL.LU R244, [R1+0x8e0] ;  /* 0x0008e00001f47983 */ /* 0x000ee20000300800 */
[----:B------:R-:W-:-:S03]  /*717e0*/  LOP3.LUT R0, R0, 0xfbffffff, RZ, 0xc0, !PT ;  /* 0xfbffffff00007812 */ /* 0x000fc600078ec0ff */
[----:B------:R-:W3:Y:S04]  /*717f0*/  LDL.LU R82, [R1+0x4e0] ;  /* 0x0004e00001527983 */ /* 0x000ee80000300800 */
[----:B------:R-:W3:Y:S04]  /*71800*/  LDL.LU R79, [R1+0xe0] ;  /* 0x0000e000014f7983 */ /* 0x000ee80000300800 */
[----:B------:R-:W-:Y:S01]  /*71810*/  @P6 LOP3.LUT R0, R0, 0x4000000, RZ, 0xfc, !PT ;  /* 0x0400000000006812 */ /* 0x000fe200078efcff */
[----:B------:R-:W3:Y:S01]  /*71820*/  LDL.LU R151, [R1+0x1cd4] ;  /* 0x001cd40001977983 */ /* 0x000ee20000300800 */
[----:B------:R-:W-:-:S02]  /*71830*/  LOP3.LUT P6, RZ, R15, 0x10000, RZ, 0xc0, !PT ;  /* 0x000100000fff7812 */ /* 0x000fc400078cc0ff */
[----:B------:R-:W-:Y:S01]  /*71840*/  LOP3.LUT R0, R0, 0xf7ffffff, RZ, 0xc0, !PT ;  /* 0xf7ffffff00007812 */ /* 0x000fe200078ec0ff */
[----:B------:R-:W3:Y:S04]  /*71850*/  LDL.LU R149, [R1+0x18d4] ;  /* 0x0018d40001957983 */ /* 0x000ee80000300800 */
[----:B------:R-:W3:Y:S04]  /*71860*/  LDL.LU R150, [R1+0x14d4] ;  /* 0x0014d40001967983 */ /* 0x000ee80000300800 */
[----:B------:R-:W3:Y:S02]  /*71870*/  LDL.LU R148, [R1+0x2230] ;  /* 0x0022300001947983 */ /* 0x000ee40000300800 */
[----:B------:R-:W-:-:S02]  /*71880*/  @P6 LOP3.LUT R0, R0, 0x8000000, RZ, 0xfc, !PT ;  /* 0x0800000000006812 */ /* 0x000fc400078efcff */
[C---:B------:R-:W-:Y:S02]  /*71890*/  LOP3.LUT P6, RZ, R15.reuse, 0x8000, RZ, 0xc0, !PT ;  /* 0x000080000fff7812 */ /* 0x040fe400078cc0ff */
[C---:B------:R-:W-:Y:S02]  /*718a0*/  LOP3.LUT P2, RZ, R15.reuse, 0x40, RZ, 0xc0, !PT ;  /* 0x000000400fff7812 */ /* 0x040fe4000784c0ff */
[----:B------:R-:W-:Y:S01]  /*718b0*/  LOP3.LUT P3, RZ, R15, 0x80, RZ, 0xc0, !PT ;  /* 0x000000800fff7812 */ /* 0x000fe2000786c0ff */
[----:B------:R-:W-:Y:S01]  /*718c0*/  IMAD.WIDE R76, R146, 0x4, R6 ;  /* 0x00000004924c7825 */ /* 0x000fe200078e0206 */
[----:B------:R-:W-:Y:S01]  /*718d0*/  LOP3.LUT R0, R0, 0xefffffff, RZ, 0xc0, !PT ;  /* 0xefffffff00007812 */ /* 0x000fe200078ec0ff */
[----:B------:R-:W3:Y:S06]  /*718e0*/  LDL.LU R147, [R1+0x10d4] ;  /* 0x0010d40001937983 */ /* 0x000eec0000300800 */
[----:B------:R-:W-:-:S02]  /*718f0*/  @P6 LOP3.LUT R0, R0, 0x10000000, RZ, 0xfc, !PT ;  /* 0x1000000000006812 */ /* 0x000fc400078efcff */
[----:B------:R-:W-:Y:S02]  /*71900*/  LOP3.LUT P6, RZ, R15, 0x4000, RZ, 0xc0, !PT ;  /* 0x000040000fff7812 */ /* 0x000fe400078cc0ff */
[----:B------:R-:W-:-:S11]  /*71910*/  LOP3.LUT R0, R0, 0xdfffffff, RZ, 0xc0, !PT ;  /* 0xdfffffff00007812 */ /* 0x000fd600078ec0ff */
[----:B------:R-:W-:Y:S02]  /*71920*/  @P6 LOP3.LUT R0, R0, 0x20000000, RZ, 0xfc, !PT ;  /* 0x2000000000006812 */ /* 0x000fe400078efcff */
[----:B------:R-:W-:Y:S02]  /*71930*/  LOP3.LUT P6, RZ, R15, 0x2000, RZ, 0xc0, !PT ;  /* 0x000020000fff7812 */ /* 0x000fe400078cc0ff */
[----:B------:R-:W-:-:S11]  /*71940*/  LOP3.LUT R0, R0, 0xbfffffff, RZ, 0xc0, !PT ;  /* 0xbfffffff00007812 */ /* 0x000fd600078ec0ff */
[----:B------:R-:W-:Y:S02]  /*71950*/  @P6 LOP3.LUT R0, R0, 0x40000000, RZ, 0xfc, !PT ;  /* 0x4000000000006812 */ /* 0x000fe400078efcff */
[C---:B------:R-:W-:Y:S02]  /*71960*/  LOP3.LUT P6, RZ, R15.reuse, 0x1000, RZ, 0xc0, !PT ;  /* 0x000010000fff7812 */ /* 0x040fe400078cc0ff */
[----:B------:R-:W-:Y:S02]  /*71970*/  LOP3.LUT R0, R0, 0x7fffffff, RZ, 0xc0, !PT ;  /* 0x7fffffff00007812 */ /* 0x000fe400078ec0ff */
[----:B------:R-:W-:-:S09]  /*71980*/  LOP3.LUT P4, RZ, R15, 0x100, RZ, 0xc0, !PT ;  /* 0x000001000fff7812 */ /* 0x000fd2000788c0ff */
[----:B------:R-:W-:Y:S02]  /*71990*/  @P6 LOP3.LUT R0, R0, 0x80000000, RZ, 0xfc, !PT ;  /* 0x8000000000006812 */ /* 0x000fe400078efcff */
[C---:B------:R-:W-:Y:S02]  /*719a0*/  LOP3.LUT P6, RZ, R15.reuse, 0x800, RZ, 0xc0, !PT ;  /* 0x000008000fff7812 */ /* 0x040fe400078cc0ff */
[----:B------:R-:W-:Y:S02]  /*719b0*/  LOP3.LUT P5, RZ, R15, 0x200, RZ, 0xc0, !PT ;  /* 0x000002000fff7812 */ /* 0x000fe400078ac0ff */
[----:B------:R-:W-:-:S09]  /*719c0*/  LOP3.LUT R80, R80, 0xfffffffe, RZ, 0xc0, !PT ;  /* 0xfffffffe50507812 */ /* 0x000fd200078ec0ff */
[----:B------:R-:W-:Y:S02]  /*719d0*/  @P6 LOP3.LUT R80, R80, 0x1, RZ, 0xfc, !PT ;  /* 0x0000000150506812 */ /* 0x000fe400078efcff */
[----:B------:R-:W-:Y:S01]  /*719e0*/  LOP3.LUT P6, RZ, R15, 0x400, RZ, 0xc0, !PT ;  /* 0x000004000fff7812 */ /* 0x000fe200078cc0ff */
[----:B------:R1:W-:Y:S02]  /*719f0*/  @P2 STG.E desc[UR6][R76.64], R145 ;  /* 0x000000914c002986 */ /* 0x0003e4000c101906 */
[----:B-1----:R-:W-:-:S05]  /*71a00*/  IMAD.WIDE R76, R146, 0x4, R8 ;  /* 0x00000004924c7825 */ /* 0x002fca00078e0208 */
[----:B--2---:R1:W-:Y:S04]  /*71a10*/  @P3 STG.E desc[UR6][R76.64], R143 ;  /* 0x0000008f4c003986 */ /* 0x0043e8000c101906 */
[----:B-1----:R-:W2:Y:S04]  /*71a20*/  LDL.LU R143, [R1+0x2234] ;  /* 0x00223400018f7983 */ /* 0x002ea80000300800 */
[----:B------:R-:W2:Y:S04]  /*71a30*/  LDL.LU R145, [R1+0xcd4] ;  /* 0x000cd40001917983 */ /* 0x000ea80000300800 */
[----:B------:R-:W2:Y:S01]  /*71a40*/  LDL.LU R146, [R1+0x8e4] ;  /* 0x0008e40001927983 */ /* 0x000ea20000300800 */
[----:B----4-:R-:W-:-:S05]  /*71a50*/  IMAD.WIDE R76, R140, 0x4, R2 ;  /* 0x000000048c4c7825 */ /* 0x010fca00078e0202 */
[----:B------:R1:W-:Y:S02]  /*71a60*/  @P4 STG.E desc[UR6][R76.64], R144 ;  /* 0x000000904c004986 */ /* 0x0003e4000c101906 */
[C---:B-1----:R-:W-:Y:S02]  /*71a70*/  IMAD.WIDE R76, R140.reuse, 0x4, R4 ;  /* 0x000000048c4c7825 */ /* 0x042fe400078e0204 */
[----:B------:R-:W4:Y:S04]  /*71a80*/  LDL.LU R144, [R1+0x4e4] ;  /* 0x0004e40001907983 */ /* 0x000f280000300800 */
[----:B------:R1:W-:Y:S02]  /*71a90*/  @P5 STG.E desc[UR6][R76.64], R141 ;  /* 0x0000008d4c005986 */ /* 0x0003e4000c101906 */
[----:B-1----:R-:W-:-:S02]  /*71aa0*/  IMAD.WIDE R76, R140, 0x4, R6 ;  /* 0x000000048c4c7825 */ /* 0x002fc400078e0206 */
[----:B------:R-:W4:Y:S04]  /*71ab0*/  LDL.LU R141, [R1+0xe4] ;  /* 0x0000e400018d7983 */ /* 0x000f280000300800 */
[----:B---3--:R1:W-:Y:S02]  /*71ac0*/  @P6 STG.E desc[UR6][R76.64], R142 ;  /* 0x0000008e4c006986 */ /* 0x0083e4000c101906 */
[----:B-1----:R-:W-:Y:S02]  /*71ad0*/  IMAD.WIDE R76, R140, 0x4, R8 ;  /* 0x000000048c4c7825 */ /* 0x002fe400078e0208 */
[----:B------:R-:W3:Y:S04]  /*71ae0*/  LDL.LU R140, [R1+0x1cd8] ;  /* 0x001cd800018c7983 */ /* 0x000ee80000300800 */
[----:B------:R-:W3:Y:S01]  /*71af0*/  LDL.LU R142, [R1+0x2238] ;  /* 0x00223800018e7983 */ /* 0x000ee20000300800 */
        /* <DEDUP_REMOVED lines=18> */
[----:B-1----:R-:W-:Y:S01]  /*71c20*/  IMAD.WIDE R76, R148, 0x4, R4 ;  /* 0x00000004944c7825 */ /* 0x002fe200078e0204 */
[----:B------:R-:W-:Y:S01]  /*71c30*/  LOP3.LUT P0, RZ, R15, 0x80000, RZ, 0xc0, !PT ;  /* 0x000800000fff7812 */ /* 0x000fe2000780c0ff */
[----:B------:R-:W3:Y:S10]  /*71c40*/  LDL.LU R151, [R1+0x2240] ;  /* 0x0022400001977983 */ /* 0x000ef40000300800 */
[----:B------:R1:W-:Y:S01]  /*71c50*/  @P6 STG.E desc[UR6][R76.64], R149 ;  /* 0x000000954c006986 */ /* 0x0003e2000c101906 */
[----:B------:R-:W-:-:S02]  /*71c60*/  LOP3.LUT P6, RZ, R0, 0x2000000, RZ, 0xc0, !PT ;  /* 0x0200000000ff7812 */ /* 0x000fc400078cc0ff */
[----:B------:R-:W-:Y:S01]  /*71c70*/  LOP3.LUT P1, RZ, R15, 0x100000, RZ, 0xc0, !PT ;  /* 0x001000000fff7812 */ /* 0x000fe2000782c0ff */
[----:B-1----:R-:W-:-:S10]  /*71c80*/  IMAD.WIDE R76, R148, 0x4, R6 ;  /* 0x00000004944c7825 */ /* 0x002fd400078e0206 */
[----:B------:R1:W-:Y:S01]  /*71c90*/  @P6 STG.E desc[UR6][R76.64], R150 ;  /* 0x000000964c006986 */ /* 0x0003e2000c101906 */
[----:B------:R-:W-:Y:S01]  /*71ca0*/  LOP3.LUT P2, RZ, R15, 0x200000, RZ, 0xc0, !PT ;  /* 0x002000000fff7812 */ /* 0x000fe2000784c0ff */
[----:B-1----:R-:W-:-:S05]  /*71cb0*/  IMAD.WIDE R76, R148, 0x4, R8 ;  /* 0x00000004944c7825 */ /* 0x002fca00078e0208 */
[----:B------:R2:W-:Y:S01]  /*71cc0*/  @P0 STG.E desc[UR6][R76.64], R147 ;  /* 0x000000934c000986 */ /* 0x0005e2000c101906 */
[C---:B------:R-:W-:Y:S02]  /*71cd0*/  LOP3.LUT P3, RZ, R15.reuse, 0x400000, RZ, 0xc0, !PT ;  /* 0x004000000fff7812 */ /* 0x040fe4000786c0ff */
[C---:B------:R-:W-:Y:S02]  /*71ce0*/  LOP3.LUT P4, RZ, R15.reuse, 0x800000, RZ, 0xc0, !PT ;  /* 0x008000000fff7812 */ /* 0x040fe4000788c0ff */
[----:B------:R-:W-:Y:S01]  /*71cf0*/  LOP3.LUT P5, RZ, R15, 0x1000000, RZ, 0xc0, !PT ;  /* 0x010000000fff7812 */ /* 0x000fe200078ac0ff */
[----:B--2---:R-:W-:-:S05]  /*71d00*/  IMAD.WIDE R76, R143, 0x4, R2 ;  /* 0x000000048f4c7825 */ /* 0x004fca00078e0202 */
[----:B------:R1:W-:Y:S02]  /*71d10*/  @P1 STG.E desc[UR6][R76.64], R145 ;  /* 0x000000914c001986 */ /* 0x0003e4000c101906 */
[----:B-1----:R-:W-:-:S05]  /*71d20*/  IMAD.WIDE R76, R143, 0x4, R4 ;  /* 0x000000048f4c7825 */ /* 0x002fca00078e0204 */
[----:B------:R1:W-:Y:S02]  /*71d30*/  @P2 STG.E desc[UR6][R76.64], R146 ;  /* 0x000000924c002986 */ /* 0x0003e4000c101906 */
[----:B-1----:R-:W-:-:S05]  /*71d40*/  IMAD.WIDE R76, R143, 0x4, R6 ;  /* 0x000000048f4c7825 */ /* 0x002fca00078e0206 */
[----:B----4-:R1:W-:Y:S02]  /*71d50*/  @P3 STG.E desc[UR6][R76.64], R144 ;  /* 0x000000904c003986 */ /* 0x0103e4000c101906 */
[----:B-1----:R-:W-:Y:S02]  /*71d60*/  IMAD.WIDE R76, R143, 0x4, R8 ;  /* 0x000000048f4c7825 */ /* 0x002fe400078e0208 */
[----:B------:R-:W2:Y:S04]  /*71d70*/  LDL.LU R143, [R1+0x18d8] ;  /* 0x0018d800018f7983 */ /* 0x000ea80000300800 */
[----:B------:R1:W-:Y:S04]  /*71d80*/  @P4 STG.E desc[UR6][R76.64], R141 ;  /* 0x0000008d4c004986 */ /* 0x0003e8000c101906 */
[----:B-1----:R-:W4:Y:S04]  /*71d90*/  LDL.LU R141, [R1+0x14d8] ;  /* 0x0014d800018d7983 */ /* 0x002f280000300800 */
[----:B------:R-:W4:Y:S04]  /*71da0*/  LDL.LU R246, [R1+0x10d8] ;  /* 0x0010d80001f67983 */ /* 0x000f280000300800 */
[----:B------:R-:W4:Y:S01]  /*71db0*/  LDL.LU R241, [R1+0xcd8] ;  /* 0x000cd80001f17983 */ /* 0x000f220000300800 */
[----:B---3--:R-:W-:-:S03]  /*71dc0*/  IMAD.WIDE R76, R142, 0x4, R2 ;  /* 0x000000048e4c7825 */ /* 0x008fc600078e0202 */
[----:B------:R-:W3:Y:S04]  /*71dd0*/  LDL.LU R245, [R1+0x8e8] ;  /* 0x0008e80001f57983 */ /* 0x000ee80000300800 */
[----:B------:R1:W-:Y:S04]  /*71de0*/  @P5 STG.E desc[UR6][R76.64], R140 ;  /* 0x0000008c4c005986 */ /* 0x0003e8000c101906 */
[----:B-1----:R-:W3:Y:S04]  /*71df0*/  LDL.LU R140, [R1+0x223c] ;  /* 0x00223c00018c7983 */ /* 0x002ee80000300800 */
[----:B------:R-:W3:Y:S01]  /*71e00*/  LDL.LU R240, [R1+0x4e8] ;  /* 0x0004e80001f07983 */ /* 0x000ee20000300800 */
[----:B------:R-:W-:-:S02]  /*71e10*/  LOP3.LUT P6, RZ, R16, 0x20, RZ, 0xc0, !PT ;  /* 0x0000002010ff7812 */ /* 0x000fc400078cc0ff */
[----:B------:R-:W-:Y:S01]  /*71e20*/  LOP3.LUT R0, R0, 0xfffdffff, RZ, 0xc0, !PT ;  /* 0xfffdffff00007812 */ /* 0x000fe200078ec0ff */
[----:B------:R-:W3:Y:S04]  /*71e30*/  LDL.LU R244, [R1+0xe8] ;  /* 0x0000e80001f47983 */ /* 0x000ee80000300800 */
[----:B------:R-:W3:Y:S04]  /*71e40*/  LDL.LU R82, [R1+0x1cdc] ;  /* 0x001cdc0001527983 */ /* 0x000ee80000300800 */
[----:B------:R-:W3:Y:S02]  /*71e50*/  LDL.LU R83, [R1+0x18dc] ;  /* 0x0018dc0001537983 */ /* 0x000ee40000300800 */
[----:B------:R-:W-:-:S02]  /*71e60*/  @P6 LOP3.LUT R0, R0, 0x20000, RZ, 0xfc, !PT ;  /* 0x0002000000006812 */ /* 0x000fc400078efcff */
        /* <DEDUP_REMOVED lines=9> */
[----:B------:R-:W3:Y:S01]  /*71f00*/  LDL.LU R147, [R1+0x4ec] ;  /* 0x0004ec0001937983 */ /* 0x000ee20000300800 */
[----:B------:R-:W-:-:S03]  /*71f10*/  LOP3.LUT P2, RZ, R15, 0x2000000, RZ, 0xc0, !PT ;  /* 0x020000000fff7812 */ /* 0x000fc6000784c0ff */
[----:B------:R-:W3:Y:S01]  /*71f20*/  LDL.LU R145, [R1+0x2244] ;  /* 0x0022440001917983 */ /* 0x000ee20000300800 */
[C---:B------:R-:W-:Y:S01]  /*71f30*/  LOP3.LUT P3, RZ, R15.reuse, 0x4000000, RZ, 0xc0, !PT ;  /* 0x040000000fff7812 */ /* 0x040fe2000786c0ff */
[----:B------:R-:W-:Y:S01]  /*71f40*/  IMAD.WIDE R76, R142, 0x4, R4 ;  /* 0x000000048e4c7825 */ /* 0x000fe200078e0204 */
[----:B------:R-:W-:Y:S01]  /*71f50*/  LOP3.LUT P4, RZ, R15, 0x8000000, RZ, 0xc0, !PT ;  /* 0x080000000fff7812 */ /* 0x000fe2000788c0ff */
[----:B------:R-:W3:Y:S02]  /*71f60*/  LDL.LU R146, [R1+0xec] ;  /* 0x0000ec0001927983 */ /* 0x000ee40000300800 */
[----:B------:R-:W-:Y:S02]  /*71f70*/  @P6 LOP3.LUT R0, R0, 0x80000, RZ, 0xfc, !PT ;  /* 0x0008000000006812 */ /* 0x000fe400078efcff */
[----:B------:R-:W-:Y:S01]  /*71f80*/  LOP3.LUT P6, RZ, R16, 0x4, RZ, 0xc0, !PT ;  /* 0x0000000410ff7812 */ /* 0x000fe200078cc0ff */
[----:B------:R-:W3:Y:S01]  /*71f90*/  LDL.LU R144, [R1+0x1ce0] ;  /* 0x001ce00001907983 */ /* 0x000ee20000300800 */
        /* <DEDUP_REMOVED lines=12> */
[----:B------:R-:W-:Y:S02]  /*72060*/  LOP3.LUT P6, RZ, R15, 0x40000000, RZ, 0xc0, !PT ;  /* 0x400000000fff7812 */ /* 0x000fe400078cc0ff */
[----:B------:R-:W-:-:S11]  /*72070*/  LOP3.LUT R0, R0, 0xfeffffff, RZ, 0xc0, !PT ;  /* 0xfeffffff00007812 */ /* 0x000fd600078ec0ff */
[----:B------:R-:W-:Y:S02]  /*72080*/  @P6 LOP3.LUT R0, R0, 0x1000000, RZ, 0xfc, !PT ;  /* 0x0100000000006812 */ /* 0x000fe400078efcff */
[----:B------:R-:W-:Y:S01]  /*72090*/  LOP3.LUT P6, RZ, R15, 0x20000000, RZ, 0xc0, !PT ;  /* 0x200000000fff7812 */ /* 0x000fe200078cc0ff */
[----:B--2---:R1:W-:Y:S02]  /*720a0*/  @P2 STG.E desc[UR6][R76.64], R143 ;  /* 0x0000008f4c002986 */ /* 0x0043e4000c101906 */
[C---:B-1----:R-:W-:Y:S02]  /*720b0*/  IMAD.WIDE R76, R142.reuse, 0x4, R6 ;  /* 0x000000048e4c7825 */ /* 0x042fe400078e0206 */
[----:B------:R-:W2:Y:S04]  /*720c0*/  LDL.LU R143, [R1+0x18e0] ;  /* 0x0018e000018f7983 */ /* 0x000ea80000300800 */
[----:B----4-:R1:W-:Y:S02]  /*720d0*/  @P3 STG.E desc[UR6][R76.64], R141 ;  /* 0x0000008d4c003986 */ /* 0x0103e4000c101906 */
[----:B-1----:R-:W-:-:S02]  /*720e0*/  IMAD.WIDE R76, R142, 0x4, R8 ;  /* 0x000000048e4c7825 */ /* 0x002fc400078e0208 */
[----:B------:R-:W4:Y:S04]  /*720f0*/  LDL.LU R141, [R1+0x14e0] ;  /* 0x0014e000018d7983 */ /* 0x000f280000300800 */
[----:B------:R3:W-:Y:S04]  /*72100*/  @P4 STG.E desc[UR6][R76.64], R246 ;  /* 0x000000f64c004986 */ /* 0x0007e8000c101906 */
[----:B------:R-:W2:Y:S01]  /*72110*/  LDL.LU R142, [R1+0x2248] ;  /* 0x00224800018e7983 */ /* 0x000ea20000300800 */
[----:B---3--:R-:W-:-:S05]  /*72120*/  IMAD.WIDE R76, R140, 0x4, R2 ;  /* 0x000000048c4c7825 */ /* 0x008fca00078e0202 */
[----:B------:R1:W-:Y:S02]  /*72130*/  @P5 STG.E desc[UR6][R76.64], R241 ;  /* 0x000000f14c005986 */ /* 0x0003e4000c101906 */
[----:B-1----:R-:W-:-:S05]  /*72140*/  IMAD.WIDE R76, R140, 0x4, R4 ;  /* 0x000000048c4c7825 */ /* 0x002fca00078e0204 */
[----:B------:R1:W-:Y:S01]  /*72150*/  @P6 STG.E desc[UR6][R76.64], R245 ;  /* 0x000000f54c006986 */ /* 0x0003e2000c101906 */
[----:B------:R-:W-:Y:S01]  /*72160*/  LOP3.LUT P6, RZ, R0, 0x1000000, RZ, 0xc0, !PT ;  /* 0x0100000000ff7812 */ /* 0x000fe200078cc0ff */
[----:B-1----:R-:W-:-:S12]  /*72170*/  IMAD.WIDE R76, R140, 0x4, R6 ;  /* 0x000000048c4c7825 */ /* 0x002fd800078e0206 */
[----:B------:R1:W-:Y:S02]  /*72180*/  @P6 STG.E desc[UR6][R76.64], R240 ;  /* 0x000000f04c006986 */ /* 0x0003e4000c101906 */
[----:B-1----:R-:W-:Y:S02]  /*72190*/  IMAD.WIDE R76, R140, 0x4, R8 ;  /* 0x000000048c4c7825 */ /* 0x002fe400078e0208 */
        /* <DEDUP_REMOVED lines=27> */
[----:B------:R-:W-:Y:S01]  /*72350*/  LOP3.LUT P3, RZ, R16, 0x200, RZ, 0xc0, !PT ;  /* 0x0000020010ff7812 */ /* 0x000fe2000786c0ff */
[----:B-1----:R-:W-:-:S05]  /*72360*/  IMAD.WIDE R76, R145, 0x4, R8 ;  /* 0x00000004914c7825 */ /* 0x002fca00078e0208 */
[----:B------:R2:W-:Y:S01]  /*72370*/  @P1 STG.E desc[UR6][R76.64], R146 ;  /* 0x000000924c001986 */ /* 0x0005e2000c101906 */
[C---:B------:R-:W-:Y:S02]  /*72380*/  LOP3.LUT P4, RZ, R16.reuse, 0x400, RZ, 0xc0, !PT ;  /* 0x0000040010ff7812 */ /* 0x040fe4000788c0ff */
[----:B------:R-:W-:Y:S01]  /*72390*/  LOP3.LUT P5, RZ, R16, 0x800, RZ, 0xc0, !PT ;  /* 0x0000080010ff7812 */ /* 0x000fe200078ac0ff */
[----:B--2---:R-:W-:-:S05]  /*723a0*/  IMAD.WIDE R76, R142, 0x4, R2 ;  /* 0x000000048e4c7825 */ /* 0x004fca00078e0202 */
[----:B------:R1:W-:Y:S02]  /*723b0*/  @P2 STG.E desc[UR6][R76.64], R144 ;  /* 0x000000904c002986 */ /* 0x0003e4000c101906 */
[----:B-1----:R-:W-:-:S05]  /*723c0*/  IMAD.WIDE R76, R142, 0x4, R4 ;  /* 0x000000048e4c7825 */ /* 0x002fca00078e0204 */
[----:B------:R1:W-:Y:S02]  /*723d0*/  @P3 STG.E desc[UR6][R76.64], R143 ;  /* 0x0000008f4c003986 */ /* 0x0003e4000c101906 */
[C---:B-1----:R-:W-:Y:S02]  /*723e0*/  IMAD.WIDE R76, R142.reuse, 0x4, R6 ;  /* 0x000000048e4c7825 */ /* 0x042fe400078e0206 */
[----:B------:R-:W2:Y:S04]  /*723f0*/  LDL.LU R143, [R1+0xce0] ;  /* 0x000ce000018f7983 */ /* 0x000ea80000300800 */
[----:B----4-:R1:W-:Y:S02]  /*72400*/  @P4 STG.E desc[UR6][R76.64], R141 ;  /* 0x0000008d4c004986 */ /* 0x0103e4000c101906 */
[----:B-1----:R-:W-:-:S02]  /*72410*/  IMAD.WIDE R76, R142, 0x4, R8 ;  /* 0x000000048e4c7825 */ /* 0x002fc400078e0208 */
[----:B------:R-:W4:Y:S04]  /*72420*/  LDL.LU R141, [R1+0x8f0] ;  /* 0x0008f000018d7983 */ /* 0x000f280000300800 */
[----:B------:R-:W4:Y:S04]  /*72430*/  LDL.LU R142, [R1+0x4f0] ;  /* 0x0004f000018e7983 */ /* 0x000f280000300800 */
[----:B---3--:R1:W-:Y:S04]  /*72440*/  @P5 STG.E desc[UR6][R76.64], R140 ;  /* 0x0000008c4c005986 */ /* 0x0083e8000c101906 */
[----:B-1----:R-:W3:Y:S04]  /*72450*/  LDL.LU R140, [R1+0x224c] ;  /* 0x00224c00018c7983 */ /* 0x002ee80000300800 */
        /* <DEDUP_REMOVED lines=9> */
[----:B------:R-:W4:Y:S01]  /*724f0*/  LDL.LU R150, [R1+0xf4] ;  /* 0x0000f40001967983 */ /* 0x000f220000300800 */
[----:B------:R-:W-:-:S03]  /*72500*/  LOP3.LUT P2, RZ, R16, 0x1000, RZ, 0xc0, !PT ;  /* 0x0000100010ff7812 */ /* 0x000fc6000784c0ff */
[----:B------:R-:W4:Y:S04]  /*72510*/  LDL.LU R148, [R1+0x1ce8] ;  /* 0x001ce80001947983 */ /* 0x000f280000300800 */
[----:B------:R-:W4:Y:S01]  /*72520*/  LDL.LU R145, [R1+0x18e8] ;  /* 0x0018e80001917983 */ /* 0x000f220000300800 */
[----:B------:R-:W-:-:S03]  /*72530*/  LOP3.LUT P3, RZ, R16, 0x2000, RZ, 0xc0, !PT ;  /* 0x0000200010ff7812 */ /* 0x000fc6000786c0ff */
[----:B------:R-:W4:Y:S04]  /*72540*/  LDL.LU R146, [R1+0x14e8] ;  /* 0x0014e80001927983 */ /* 0x000f280000300800 */
[----:B------:R-:W4:Y:S01]  /*72550*/  LDL.LU R144, [R1+0x225c] ;  /* 0x00225c0001907983 */ /* 0x000f220000300800 */
[C---:B------:R-:W-:Y:S02]  /*72560*/  LOP3.LUT P4, RZ, R16.reuse, 0x4000, RZ, 0xc0, !PT ;  /* 0x0000400010ff7812 */ /* 0x040fe4000788c0ff */
        /* <DEDUP_REMOVED lines=19> */
[----:B---3--:R-:W-:-:S05]  /*726a0*/  IMAD.WIDE R76, R140, 0x4, R2 ;  /* 0x000000048c4c7825 */ /* 0x008fca00078e0202 */
[----:B--2---:R1:W-:Y:S02]  /*726b0*/  @P2 STG.E desc[UR6][R76.64], R143 ;  /* 0x0000008f4c002986 */ /* 0x0043e4000c101906 */
[C---:B-1----:R-:W-:Y:S02]  /*726c0*/  IMAD.WIDE R76, R140.reuse, 0x4, R4 ;  /* 0x000000048c4c7825 */ /* 0x042fe400078e0204 */
[----:B------:R-:W2:Y:S04]  /*726d0*/  LDL.LU R143, [R1+0x10e8] ;  /* 0x0010e800018f7983 */ /* 0x000ea80000300800 */
[----:B----4-:R1:W-:Y:S02]  /*726e0*/  @P3 STG.E desc[UR6][R76.64], R141 ;  /* 0x0000008d4c003986 */ /* 0x0103e4000c101906 */
[----:B-1----:R-:W-:-:S02]  /*726f0*/  IMAD.WIDE R76, R140, 0x4, R6 ;  /* 0x000000048c4c7825 */ /* 0x002fc400078e0206 */
[----:B------:R-:W3:Y:S04]  /*72700*/  LDL.LU R141, [R1+0xce8] ;  /* 0x000ce800018d7983 */ /* 0x000ee80000300800 */
[----:B------:R1:W-:Y:S02]  /*72710*/  @P4 STG.E desc[UR6][R76.64], R142 ;  /* 0x0000008e4c004986 */ /* 0x0003e4000c101906 */
[----:B-1----:R-:W-:Y:S02]  /*72720*/  IMAD.WIDE R76, R140, 0x4, R8 ;  /* 0x000000048c4c7825 */ /* 0x002fe400078e0208 */
[----:B------:R-:W4:Y:S04]  /*72730*/  LDL.LU R142, [R1+0x8f8] ;  /* 0x0008f800018e7983 */ /* 0x000f280000300800 */
[----:B------:R-:W4:Y:S04]  /*72740*/  LDL.LU R140, [R1+0x4f8] ;  /* 0x0004f800018c7983 */ /* 0x000f280000300800 */
[----:B------:R-:W3:Y:S01]  /*72750*/  LDL.LU R147, [R1+0x2260] ;  /* 0x0022600001937983 */ /* 0x000ee20000300800 */
[----:B------:R-:W-:-:S04]  /*72760*/  LOP3.LUT R0, R0, 0xffff7fff, RZ, 0xc0, !PT ;  /* 0xffff7fff00007812 */ /* 0x000fc800078ec0ff */
[----:B------:R-:W-:Y:S02]  /*72770*/  @P6 LOP3.LUT R0, R0, 0x8000, RZ, 0xfc, !PT ;  /* 0x0000800000006812 */ /* 0x000fe400078efcff */
[C---:B------:R-:W-:Y:S02]  /*72780*/  LOP3.LUT P6, RZ, R16.reuse, 0x20000, RZ, 0xc0, !PT ;  /* 0x0002000010ff7812 */ /* 0x040fe400078cc0ff */
[----:B------:R-:W-:Y:S02]  /*72790*/  LOP3.LUT P5, RZ, R16, 0x8000, RZ, 0xc0, !PT ;  /* 0x0000800010ff7812 */ /* 0x000fe400078ac0ff */
[----:B------:R-:W-:-:S09]  /*727a0*/  LOP3.LUT R0, R0, 0xfffeffff, RZ, 0xc0, !PT ;  /* 0xfffeffff00007812 */ /* 0x000fd200078ec0ff */
[----:B------:R-:W-:Y:S02]  /*727b0*/  @P6 LOP3.LUT R0, R0, 0x10000, RZ, 0xfc, !PT ;  /* 0x0001000000006812 */ /* 0x000fe400078efcff */
[----:B------:R-:W-:Y:S01]  /*727c0*/  LOP3.LUT P6, RZ, R16, 0x10000, RZ, 0xc0, !PT ;  /* 0x0001000010ff7812 */ /* 0x000fe200078cc0ff */
[----:B------:R1:W-:Y:S02]  /*727d0*/  @P5 STG.E desc[UR6][R76.64], R246 ;  /* 0x000000f64c005986 */ /* 0x0003e4000c101906 */
[----:B-1----:R-:W-:-:S10]  /*727e0*/  IMAD.WIDE R76, R244, 0x4, R2 ;  /* 0x00000004f44c7825 */ /* 0x002fd400078e0202 */
        /* <DEDUP_REMOVED lines=11> */
[C---:B-1----:R-:W-:Y:S01]  /*728a0*/  IMAD.WIDE R76, R149.reuse, 0x4, R2 ;  /* 0x00000004954c7825 */ /* 0x042fe200078e0202 */
[----:B------:R-:W-:Y:S01]  /*728b0*/  LOP3.LUT P0, RZ, R16, 0x2000000, RZ, 0xc0, !PT ;  /* 0x0200000010ff7812 */ /* 0x000fe2000780c0ff */
[----:B------:R-:W4:Y:S10]  /*728c0*/  LDL.LU R82, [R1+0x2268] ;  /* 0x0022680001527983 */ /* 0x000f340000300800 */
        /* <DEDUP_REMOVED lines=22> */
[----:B------:R-:W-:-:S04]  /*72a30*/  LOP3.LUT P5, RZ, R16, 0x40000000, RZ, 0xc0, !PT ;  /* 0x4000000010ff7812 */ /* 0x000fc800078ac0ff */
[----:B--2---:R3:W-:Y:S02]  /*72a40*/  @P2 STG.E desc[UR6][R76.64], R143 ;  /* 0x0000008f4c002986 */ /* 0x0047e4000c101906 */
[----:B---3--:R-:W-:-:S05]  /*72a50*/  IMAD.WIDE R76, R147, 0x4, R2 ;  /* 0x00000004934c7825 */ /* 0x008fca00078e0202 */
[----:B------:R1:W-:Y:S02]  /*72a60*/  @P3 STG.E desc[UR6][R76.64], R141 ;  /* 0x0000008d4c003986 */ /* 0x0003e4000c101906 */
[----:B-1----:R-:W-:-:S05]  /*72a70*/  IMAD.WIDE R76, R147, 0x4, R4 ;  /* 0x00000004934c7825 */ /* 0x002fca00078e0204 */
[----:B----4-:R1:W-:Y:S02]  /*72a80*/  @P4 STG.E desc[UR6][R76.64], R142 ;  /* 0x0000008e4c004986 */ /* 0x0103e4000c101906 */
[----:B-1----:R-:W-:-:S05]  /*72a90*/  IMAD.WIDE R76, R147, 0x4, R6 ;  /* 0x00000004934c7825 */ /* 0x002fca00078e0206 */
[----:B------:R1:W-:Y:S04]  /*72aa0*/  @P5 STG.E desc[UR6][R76.64], R140 ;  /* 0x0000008c4c005986 */ /* 0x0003e8000c101906 */
[----:B-1----:R-:W2:Y:S04]  /*72ab0*/  LDL.LU R140, [R1+0xf8] ;  /* 0x0000f800018c7983 */ /* 0x002ea80000300800 */
[----:B------:R-:W3:Y:S04]  /*72ac0*/  LDL.LU R145, [R1+0x1cec] ;  /* 0x001cec0001917983 */ /* 0x000ee80000300800 */
[----:B------:R-:W4:Y:S04]  /*72ad0*/  LDL.LU R146, [R1+0x18ec] ;  /* 0x0018ec0001927983 */ /* 0x000f280000300800 */
[----:B------:R-:W4:Y:S04]  /*72ae0*/  LDL.LU R144, [R1+0x14ec] ;  /* 0x0014ec0001907983 */ /* 0x000f280000300800 */
[----:B------:R-:W3:Y:S04]  /*72af0*/  LDL.LU R143, [R1+0x2264] ;  /* 0x00226400018f7983 */ /* 0x000ee80000300800 */
[----:B------:R-:W4:Y:S01]  /*72b00*/  LDL.LU R141, [R1+0x10ec] ;  /* 0x0010ec00018d7983 */ /* 0x000f220000300800 */
[----:B------:R-:W-:-:S03]  /*72b10*/  LOP3.LUT P2, RZ, R16, 0x80000000, RZ, 0xc0, !PT ;  /* 0x8000000010ff7812 */ /* 0x000fc6000784c0ff */
[----:B------:R-:W4:Y:S01]  /*72b20*/  LDL.LU R142, [R1+0xcec] ;  /* 0x000cec00018e7983 */ /* 0x000f220000300800 */
[----:B------:R-:W-:Y:S01]  /*72b30*/  IMAD.WIDE R76, R147, 0x4, R8 ;  /* 0x00000004934c7825 */ /* 0x000fe200078e0208 */
        /* <DEDUP_REMOVED lines=14> */
[----:B------:R-:W-:Y:S01]  /*72c20*/  LOP3.LUT P4, RZ, R17, 0x2, RZ, 0xc0, !PT ;  /* 0x0000000211ff7812 */ /* 0x000fe2000788c0ff */
[----:B--2---:R1:W-:Y:S04]  /*72c30*/  @P2 STG.E desc[UR6][R76.64], R140 ;  /* 0x0000008c4c002986 */ /* 0x0043e8000c101906 */
[----:B-1----:R-:W2:Y:S04]  /*72c40*/  LDL.LU R140, [R1+0x8fc] ;  /* 0x0008fc00018c7983 */ /* 0x002ea80000300800 */
[----:B------:R-:W2:Y:S04]  /*72c50*/  LDL.LU R244, [R1+0x4fc] ;  /* 0x0004fc0001f47983 */ /* 0x000ea80000300800 */
[----:B------:R-:W2:Y:S04]  /*72c60*/  LDL.LU R83, [R1+0xfc] ;  /* 0x0000fc0001537983 */ /* 0x000ea80000300800 */
[----:B------:R-:W2:Y:S04]  /*72c70*/  LDL.LU R150, [R1+0x226c] ;  /* 0x00226c0001967983 */ /* 0x000ea80000300800 */
[----:B------:R-:W2:Y:S04]  /*72c80*/  LDL.LU R79, [R1+0x1cf0] ;  /* 0x001cf000014f7983 */ /* 0x000ea80000300800 */
[----:B------:R-:W2:Y:S01]  /*72c90*/  LDL.LU R151, [R1+0x18f0] ;  /* 0x0018f00001977983 */ /* 0x000ea20000300800 */
[----:B------:R-:W-:Y:S01]  /*72ca0*/  LOP3.LUT R0, R0, 0xffffffdf, RZ, 0xc0, !PT ;  /* 0xffffffdf00007812 */ /* 0x000fe200078ec0ff */
[----:B---3--:R-:W-:Y:S01]  /*72cb0*/  IMAD.WIDE R76, R143, 0x4, R2 ;  /* 0x000000048f4c7825 */ /* 0x008fe200078e0202 */
[----:B------:R-:W-:Y:S01]  /*72cc0*/  LOP3.LUT P5, RZ, R17, 0x4, RZ, 0xc0, !PT ;  /* 0x0000000411ff7812 */ /* 0x000fe200078ac0ff */
[----:B------:R-:W3:Y:S01]  /*72cd0*/  LDL.LU R149, [R1+0x14f0] ;  /* 0x0014f00001957983 */ /* 0x000ee20000300800 */
[----:B------:R-:W-:-:S02]  /*72ce0*/  @P6 LOP3.LUT R0, R0, 0x20, RZ, 0xfc, !PT ;  /* 0x0000002000006812 */ /* 0x000fc400078efcff */
[----:B------:R-:W-:Y:S01]  /*72cf0*/  LOP3.LUT P6, RZ, R17, 0x40, RZ, 0xc0, !PT ;  /* 0x0000004011ff7812 */ /* 0x000fe200078cc0ff */
[----:B------:R1:W-:Y:S01]  /*72d00*/  @P3 STG.E desc[UR6][R76.64], R145 ;  /* 0x000000914c003986 */ /* 0x0003e2000c101906 */
[----:B------:R-:W-:Y:S01]  /*72d10*/  LOP3.LUT R0, R0, 0xffffffbf, RZ, 0xc0, !PT ;  /* 0xffffffbf00007812 */ /* 0x000fe200078ec0ff */
[----:B-1----:R-:W-:-:S05]  /*72d20*/  IMAD.WIDE R76, R143, 0x4, R4 ;  /* 0x000000048f4c7825 */ /* 0x002fca00078e0204 */
[----:B----4-:R1:W-:Y:S05]  /*72d30*/  @P4 STG.E desc[UR6][R76.64], R146 ;  /* 0x000000924c004986 */ /* 0x0103ea000c101906 */
[----:B------:R-:W-:Y:S02]  /*72d40*/  @P6 LOP3.LUT R0, R0, 0x40, RZ, 0xfc, !PT ;  /* 0x0000004000006812 */ /* 0x000fe400078efcff */
[----:B------:R-:W-:Y:S01]  /*72d50*/  LOP3.LUT P6, RZ, R17, 0x20, RZ, 0xc0, !PT ;  /* 0x0000002011ff7812 */ /* 0x000fe200078cc0ff */
[----:B-1----:R-:W-:-:S05]  /*72d60*/  IMAD.WIDE R76, R143, 0x4, R6 ;  /* 0x000000048f4c7825 */ /* 0x002fca00078e0206 */
[----:B------:R1:W-:Y:S01]  /*72d70*/  @P5 STG.E desc[UR6][R76.64], R144 ;  /* 0x000000904c005986 */ /* 0x0003e2000c101906 */
[----:B------:R-:W-:-:S03]  /*72d80*/  LOP3.LUT R0, R0, 0xffffff7f, RZ, 0xc0, !PT ;  /* 0xffffff7f00007812 */ /* 0x000fc600078ec0ff */
[----:B-1----:R-:W4:Y:S04]  /*72d90*/  LDL.LU R144, [R1+0x2270] ;  /* 0x0022700001907983 */ /* 0x002f280000300800 */
[----:B------:R-:W4:Y:S04]  /*72da0*/  LDL.LU R148, [R1+0x10f0] ;  /* 0x0010f00001947983 */ /* 0x000f280000300800 */
[----:B------:R-:W4:Y:S01]  /*72db0*/  LDL.LU R147, [R1+0xcf0] ;  /* 0x000cf00001937983 */ /* 0x000f220000300800 */
[----:B------:R-:W-:Y:S02]  /*72dc0*/  @P6 LOP3.LUT R0, R0, 0x80, RZ, 0xfc, !PT ;  /* 0x0000008000006812 */ /* 0x000fe400078efcff */
[----:B------:R-:W-:Y:S01]  /*72dd0*/  LOP3.LUT P6, RZ, R17, 0x10, RZ, 0xc0, !PT ;  /* 0x0000001011ff7812 */ /* 0x000fe200078cc0ff */
[----:B------:R-:W4:Y:S01]  /*72de0*/  LDL.LU R145, [R1+0x900] ;  /* 0x0009000001917983 */ /* 0x000f220000300800 */
[----:B------:R-:W-:Y:S01]  /*72df0*/  LOP3.LUT R0, R0, 0xfffffeff, RZ, 0xc0, !PT ;  /* 0xfffffeff00007812 */ /* 0x000fe200078ec0ff */
[----:B------:R-:W-:-:S02]  /*72e00*/  IMAD.WIDE R76, R143, 0x4, R8 ;  /* 0x000000048f4c7825 */ /* 0x000fc400078e0208 */
[----:B------:R-:W4:Y:S08]  /*72e10*/  LDL.LU R146, [R1+0x500] ;  /* 0x0005000001927983 */ /* 0x000f300000300800 */
[----:B------:R-:W-:Y:S02]  /*72e20*/  @P6 LOP3.LUT R0, R0, 0x100, RZ, 0xfc, !PT ;  /* 0x0000010000006812 */ /* 0x000fe400078efcff */
[----:B------:R-:W-:-:S13]  /*72e30*/  LOP3.LUT P6, RZ, R17, 0x8, RZ, 0xc0, !PT ;  /* 0x0000000811ff7812 */ /* 0x000fda00078cc0ff */
[----:B------:R1:W-:Y:S01]  /*72e40*/  @P6 STG.E desc[UR6][R76.64], R141 ;  /* 0x0000008d4c006986 */ /* 0x0003e2000c101906 */
[----:B------:R-:W-:Y:S01]  /*72e50*/  LOP3.LUT P6, RZ, R0, 0x100, RZ, 0xc0, !PT ;  /* 0x0000010000ff7812 */ /* 0x000fe200078cc0ff */
[----:B-1----:R-:W-:Y:S02]  /*72e60*/  IMAD.WIDE R76, R82, 0x4, R2 ;  /* 0x00000004524c7825 */ /* 0x002fe400078e0202 */
[----:B------:R-:W4:Y:S10]  /*72e70*/  LDL.LU R141, [R1+0x100] ;  /* 0x00010000018d7983 */ /* 0x000f340000300800 */
[----:B------:R1:W-:Y:S01]  /*72e80*/  @P6 STG.E desc[UR6][R76.64], R142 ;  /* 0x0000008e4c006986 */ /* 0x0003e2000c101906 */
[----:B------:R-:W-:-:S03]  /*72e90*/  LOP3.LUT P6, RZ, R0, 0x80, RZ, 0xc0, !PT ;  /* 0x0000008000ff7812 */ /* 0x000fc600078cc0ff */
[----:B-1----:R-:W4:Y:S04]  /*72ea0*/  LDL.LU R142, [R1+0x1cf4] ;  /* 0x001cf400018e7983 */ /* 0x002f280000300800 */
[----:B------:R-:W4:Y:S01]  /*72eb0*/  LDL.LU R143, [R1+0x2274] ;  /* 0x00227400018f7983 */ /* 0x000f220000300800 */
[----:B------:R-:W-:-:S05]  /*72ec0*/  IMAD.WIDE R76, R82, 0x4, R4 ;  /* 0x00000004524c7825 */ /* 0x000fca00078e0204 */
        /* <DEDUP_REMOVED lines=9> */
[----:B-1----:R-:W-:Y:S01]  /*72f60*/  IMAD.WIDE R76, R150, 0x4, R2 ;  /* 0x00000004964c7825 */ /* 0x002fe200078e0202 */
[----:B------:R-:W-:Y:S01]  /*72f70*/  LOP3.LUT P0, RZ, R17, 0x1000, RZ, 0xc0, !PT ;  /* 0x0000100011ff7812 */ /* 0x000fe2000780c0ff */
[----:B------:R-:W2:Y:S10]  /*72f80*/  LDL.LU R83, [R1+0x227c] ;  /* 0x00227c0001537983 */ /* 0x000eb40000300800 */
[----:B------:R1:W-:Y:S01]  /*72f90*/  @P6 STG.E desc[UR6][R76.64], R79 ;  /* 0x0000004f4c006986 */ /* 0x0003e2000c101906 */
[----:B------:R-:W-:Y:S01]  /*72fa0*/  LOP3.LUT P6, RZ, R0, 0x8, RZ, 0xc0, !PT ;  /* 0x0000000800ff7812 */ /* 0x000fe200078cc0ff */
[----:B-1----:R-:W-:-:S12]  /*72fb0*/  IMAD.WIDE R76, R150, 0x4, R4 ;  /* 0x00000004964c7825 */ /* 0x002fd800078e0204 */
[----:B------:R1:W-:Y:S01]  /*72fc0*/  @P6 STG.E desc[UR6][R76.64], R151 ;  /* 0x000000974c006986 */ /* 0x0003e2000c101906 */
[----:B------:R-:W-:Y:S01]  /*72fd0*/  LOP3.LUT P6, RZ, R0, 0x4, RZ, 0xc0, !PT ;  /* 0x0000000400ff7812 */ /* 0x000fe200078cc0ff */
[----:B-1----:R-:W-:-:S12]  /*72fe0*/  IMAD.WIDE R76, R150, 0x4, R6 ;  /* 0x00000004964c7825 */ /* 0x002fd800078e0206 */
[----:B---3--:R1:W-:Y:S01]  /*72ff0*/  @P6 STG.E desc[UR6][R76.64], R149 ;  /* 0x000000954c006986 */ /* 0x0083e2000c101906 */
[----:B------:R-:W-:Y:S02]  /*73000*/  LOP3.LUT P6, RZ, R0, 0x2, RZ, 0xc0, !PT ;  /* 0x0000000200ff7812 */ /* 0x000fe400078cc0ff */
[----:B------:R-:W-:Y:S01]  /*73010*/  LOP3.LUT P1, RZ, R17, 0x2000, RZ, 0xc0, !PT ;  /* 0x0000200011ff7812 */ /* 0x000fe2000782c0ff */
[----:B-1----:R-:W-:-:S10]  /*73020*/  IMAD.WIDE R76, R150, 0x4, R8 ;  /* 0x00000004964c7825 */ /* 0x002fd400078e0208 */
[----:B----4-:R1:W-:Y:S02]  /*73030*/  @P6 STG.E desc[UR6][R76.64], R148 ;  /* 0x000000944c006986 */ /* 0x0103e4000c101906 */
[----:B-1----:R-:W-:-:S05]  /*73040*/  IMAD.WIDE R76, R144, 0x4, R2 ;  /* 0x00000004904c7825 */ /* 0x002fca00078e0202 */
[----:B------:R1:W-:Y:S02]  /*73050*/  @P0 STG.E desc[UR6][R76.64], R147 ;  /* 0x000000934c000986 */ /* 0x0003e4000c101906 */
[----:B-1----:R-:W-:-:S05]  /*73060*/  IMAD.WIDE R76, R144, 0x4, R4 ;  /* 0x00000004904c7825 */ /* 0x002fca00078e0204 */
[----:B------:R1:W-:Y:S04]  /*73070*/  @P1 STG.E desc[UR6][R76.64], R145 ;  /* 0x000000914c001986 */ /* 0x0003e8000c101906 */
[----:B-1----:R-:W3:Y:S01]  /*73080*/  LDL.LU R145, [R1+0x14f4] ;  /* 0x0014f40001917983 */ /* 0x002ee20000300800 */
[C---:B------:R-:W-:Y:S02]  /*73090*/  LOP3.LUT P2, RZ, R17.reuse, 0x4000, RZ, 0xc0, !PT ;  /* 0x0000400011ff7812 */ /* 0x040fe4000784c0ff */
[C---:B------:R-:W-:Y:S01]  /*730a0*/  LOP3.LUT P3, RZ, R17.reuse, 0x8000, RZ, 0xc0, !PT ;  /* 0x0000800011ff7812 */ /* 0x040fe2000786c0ff */
[----:B------:R-:W-:Y:S01]  /*730b0*/  IMAD.WIDE R76, R144, 0x4, R6 ;  /* 0x00000004904c7825 */ /* 0x000fe200078e0206 */
[C---:B------:R-:W-:Y:S02]  /*730c0*/  LOP3.LUT P4, RZ, R17.reuse, 0x10000, RZ, 0xc0, !PT ;  /* 0x0001000011ff7812 */ /* 0x040fe4000788c0ff */
[----:B------:R-:W-:-:S07]  /*730d0*/  LOP3.LUT P5, RZ, R17, 0x20000, RZ, 0xc0, !PT ;  /* 0x0002000011ff7812 */ /* 0x000fce00078ac0ff */
[----:B------:R1:W-:Y:S02]  /*730e0*/  @P2 STG.E desc[UR6][R76.64], R146 ;  /* 0x000000924c002986 */ /* 0x0003e4000c101906 */
[----:B-1----:R-:W-:Y:S02]  /*730f0*/  IMAD.WIDE R76, R144, 0x4, R8 ;  /* 0x00000004904c7825 */ /* 0x002fe400078e0208 */
[----:B------:R-:W4:Y:S04]  /*73100*/  LDL.LU R146, [R1+0x10f4] ;  /* 0x0010f40001927983 */ /* 0x000f280000300800 */
[----:B------:R1:W-:Y:S04]  /*73110*/  @P3 STG.E desc[UR6][R76.64], R141 ;  /* 0x0000008d4c003986 */ /* 0x0003e8000c101906 */
[----:B------:R-:W4:Y:S01]  /*73120*/  LDL.LU R144, [R1+0xcf4] ;  /* 0x000cf40001907983 */ /* 0x000f220000300800 */
[----:B-1----:R-:W-:-:S03]  /*73130*/  IMAD.WIDE R76, R143, 0x4, R2 ;  /* 0x000000048f4c7825 */ /* 0x002fc600078e0202 */
[----:B------:R-:W4:Y:S04]  /*73140*/  LDL.LU R141, [R1+0x904] ;  /* 0x00090400018d7983 */ /* 0x000f280000300800 */
[----:B------:R1:W-:Y:S02]  /*73150*/  @P4 STG.E desc[UR6][R76.64], R142 ;  /* 0x0000008e4c004986 */ /* 0x0003e4000c101906 */
[----:B-1----:R-:W-:Y:S02]  /*73160*/  IMAD.WIDE R76, R143, 0x4, R4 ;  /* 0x000000048f4c7825 */ /* 0x002fe400078e0204 */
[----:B------:R-:W4:Y:S04]  /*73170*/  LDL.LU R142, [R1+0x504] ;  /* 0x00050400018e7983 */ /* 0x000f280000300800 */
[----:B--2---:R1:W-:Y:S04]  /*73180*/  @P5 STG.E desc[UR6][R76.64], R140 ;  /* 0x0000008c4c005986 */ /* 0x0043e8000c101906 */
[----:B-1----:R-:W2:Y:S01]  /*73190*/  LDL.LU R140, [R1+0x2278] ;  /* 0x00227800018c7983 */ /* 0x002ea20000300800 */
[----:B------:R-:W-:-:S03]  /*731a0*/  LOP3.LUT P6, RZ, R17, 0x40000000, RZ, 0xc0, !PT ;  /* 0x4000000011ff7812 */ /* 0x000fc600078cc0ff */
[----:B------:R-:W2:Y:S01]  /*731b0*/  LDL.LU R245, [R1+0x104] ;  /* 0x0001040001f57983 */ /* 0x000ea20000300800 */
[----:B------:R-:W-:-:S03]  /*731c0*/  LOP3.LUT R15, R15, 0xfdffffff, RZ, 0xc0, !PT ;  /* 0xfdffffff0f0f7812 */ /* 0x000fc600078ec0ff */
[----:B------:R-:W2:Y:S04]  /*731d0*/  LDL.LU R240, [R1+0x1cf8] ;  /* 0x001cf80001f07983 */ /* 0x000ea80000300800 */
[----:B------:R-:W2:Y:S02]  /*731e0*/  LDL.LU R244, [R1+0x18f8] ;  /* 0x0018f80001f47983 */ /* 0x000ea40000300800 */
[----:B------:R-:W-:Y:S02]  /*731f0*/  @P6 LOP3.LUT R15, R15, 0x2000000, RZ, 0xfc, !PT ;  /* 0x020000000f0f6812 */ /* 0x000fe400078efcff */
[----:B------:R-:W-:Y:S01]  /*73200*/  LOP3.LUT P6, RZ, R17, 0x20000000, RZ, 0xc0, !PT ;  /* 0x2000000011ff7812 */ /* 0x000fe200078cc0ff */
[----:B------:R-:W2:Y:S01]  /*73210*/  LDL.LU R82, [R1+0x14f8] ;  /* 0x0014f80001527983 */ /* 0x000ea20000300800 */
[----:B------:R-:W-:-:S02]  /*73220*/  LOP3.LUT R15, R15, 0xfbffffff, RZ, 0xc0, !PT ;  /* 0xfbffffff0f0f7812 */ /* 0x000fc400078ec0ff */
[----:B------:R-:W-:Y:S01]  /*73230*/  LOP3.LUT P2, RZ, R17, 0x40000, RZ, 0xc0, !PT ;  /* 0x0004000011ff7812 */ /* 0x000fe2000784c0ff */
[----:B------:R-:W-:Y:S01]  /*73240*/  IMAD.WIDE R76, R143, 0x4, R6 ;  /* 0x000000048f4c7825 */ /* 0x000fe200078e0206 */
[----:B------:R-:W2:Y:S04]  /*73250*/  LDL.LU R151, [R1+0xcf8] ;  /* 0x000cf80001977983 */ /* 0x000ea80000300800 */
[----:B------:R-:W2:Y:S03]  /*73260*/  LDL.LU R149, [R1+0x908] ;  /* 0x0009080001957983 */ /* 0x000ea60000300800 */
[----:B------:R-:W-:Y:S01]  /*73270*/  @P6 LOP3.LUT R15, R15, 0x4000000, RZ, 0xfc, !PT ;  /* 0x040000000f0f6812 */ /* 0x000fe200078efcff */
[----:B------:R-:W2:Y:S01]  /*73280*/  LDL.LU R150, [R1+0x508] ;  /* 0x0005080001967983 */ /* 0x000ea20000300800 */
[----:B------:R-:W-:-:S02]  /*73290*/  LOP3.LUT P6, RZ, R17, 0x10000000, RZ, 0xc0, !PT ;  /* 0x1000000011ff7812 */ /* 0x000fc400078cc0ff */
[----:B------:R-:W-:Y:S01]  /*732a0*/  LOP3.LUT R15, R15, 0xf7ffffff, RZ, 0xc0, !PT ;  /* 0xf7ffffff0f0f7812 */ /* 0x000fe200078ec0ff */
[----:B------:R-:W2:Y:S04]  /*732b0*/  LDL.LU R148, [R1+0x2280] ;  /* 0x0022800001947983 */ /* 0x000ea80000300800 */
[----:B------:R-:W2:Y:S06]  /*732c0*/  LDL.LU R147, [R1+0x108] ;  /* 0x0001080001937983 */ /* 0x000eac0000300800 */
        /* <DEDUP_REMOVED lines=11> */
[----:B---3--:R1:W-:Y:S02]  /*73380*/  @P2 STG.E desc[UR6][R76.64], R145 ;  /* 0x000000914c002986 */ /* 0x0083e4000c101906 */
[----:B-1----:R-:W-:Y:S02]  /*73390*/  IMAD.WIDE R76, R143, 0x4, R8 ;  /* 0x000000048f4c7825 */ /* 0x002fe400078e0208 */
[----:B------:R-:W3:Y:S04]  /*733a0*/  LDL.LU R143, [R1+0x2284] ;  /* 0x00228400018f7983 */ /* 0x000ee80000300800 */
[----:B------:R-:W3:Y:S01]  /*733b0*/  LDL.LU R79, [R1+0x10f8] ;  /* 0x0010f800014f7983 */ /* 0x000ee20000300800 */
[----:B------:R-:W-:-:S02]  /*733c0*/  LOP3.LUT R15, R15, 0x7fffffff, RZ, 0xc0, !PT ;  /* 0x7fffffff0f0f7812 */ /* 0x000fc400078ec0ff */
[----:B------:R-:W-:Y:S01]  /*733d0*/  LOP3.LUT P3, RZ, R17, 0x80000, RZ, 0xc0, !PT ;  /* 0x0008000011ff7812 */ /* 0x000fe2000786c0ff */
[----:B------:R-:W3:Y:S01]  /*733e0*/  LDL.LU R145, [R1+0x1cfc] ;  /* 0x001cfc0001917983 */ /* 0x000ee20000300800 */
[----:B------:R-:W-:Y:S02]  /*733f0*/  @P6 LOP3.LUT R15, R15, 0x80000000, RZ, 0xfc, !PT ;  /* 0x800000000f0f6812 */ /* 0x000fe400078efcff */
[C---:B------:R-:W-:Y:S02]  /*73400*/  LOP3.LUT P6, RZ, R17.reuse, 0x800000, RZ, 0xc0, !PT ;  /* 0x0080000011ff7812 */ /* 0x040fe400078cc0ff */
[C---:B------:R-:W-:Y:S02]  /*73410*/  LOP3.LUT P4, RZ, R17.reuse, 0x100000, RZ, 0xc0, !PT ;  /* 0x0010000011ff7812 */ /* 0x040fe4000788c0ff */
[----:B------:R-:W-:Y:S02]  /*73420*/  LOP3.LUT P5, RZ, R17, 0x200000, RZ, 0xc0, !PT ;  /* 0x0020000011ff7812 */ /* 0x000fe400078ac0ff */
[----:B------:R-:W-:-:S03]  /*73430*/  LOP3.LUT R0, R0, 0xfffffffe, RZ, 0xc0, !PT ;  /* 0xfffffffe00007812 */ /* 0x000fc600078ec0ff */
[----:B----4-:R1:W-:Y:S04]  /*73440*/  @P3 STG.E desc[UR6][R76.64], R146 ;  /* 0x000000924c003986 */ /* 0x0103e8000c101906 */
[----:B------:R-:W-:Y:S02]  /*73450*/  @P6 LOP3.LUT R0, R0, 0x1, RZ, 0xfc, !PT ;  /* 0x0000000100006812 */ /* 0x000fe400078efcff */
[----:B------:R-:W-:Y:S01]  /*73460*/  LOP3.LUT P6, RZ, R17, 0x400000, RZ, 0xc0, !PT ;  /* 0x0040000011ff7812 */ /* 0x000fe200078cc0ff */
[----:B-1----:R-:W4:Y:S01]  /*73470*/  LDL.LU R146, [R1+0x18fc] ;  /* 0x0018fc0001927983 */ /* 0x002f220000300800 */
[----:B--2---:R-:W-:-:S05]  /*73480*/  IMAD.WIDE R76, R140, 0x4, R2 ;  /* 0x000000048c4c7825 */ /* 0x004fca00078e0202 */
[----:B------:R1:W-:Y:S02]  /*73490*/  @P4 STG.E desc[UR6][R76.64], R144 ;  /* 0x000000904c004986 */ /* 0x0003e4000c101906 */
[C---:B-1----:R-:W-:Y:S02]  /*734a0*/  IMAD.WIDE R76, R140.reuse, 0x4, R4 ;  /* 0x000000048c4c7825 */ /* 0x042fe400078e0204 */
[----:B------:R-:W2:Y:S04]  /*734b0*/  LDL.LU R144, [R1+0x14fc] ;  /* 0x0014fc0001907983 */ /* 0x000ea80000300800 */
[----:B------:R1:W-:Y:S02]  /*734c0*/  @P5 STG.E desc[UR6][R76.64], R141 ;  /* 0x0000008d4c005986 */ /* 0x0003e4000c101906 */
[----:B-1----:R-:W-:-:S05]  /*734d0*/  IMAD.WIDE R76, R140, 0x4, R6 ;  /* 0x000000048c4c7825 */ /* 0x002fca00078e0206 */
[----:B------:R1:W-:Y:S02]  /*734e0*/  @P6 STG.E desc[UR6][R76.64], R142 ;  /* 0x0000008e4c006986 */ /* 0x0003e4000c101906 */
[----:B-1----:R-:W-:Y:S02]  /*734f0*/  IMAD.WIDE R76, R140, 0x4, R8 ;  /* 0x000000048c4c7825 */ /* 0x002fe400078e0208 */
[----:B------:R-:W2:Y:S04]  /*73500*/  LDL.LU R142, [R1+0x10fc] ;  /* 0x0010fc00018e7983 */ /* 0x000ea80000300800 */
[----:B------:R-:W2:Y:S04]  /*73510*/  LDL.LU R140, [R1+0xcfc] ;  /* 0x000cfc00018c7983 */ /* 0x000ea80000300800 */
[----:B------:R-:W2:Y:S01]  /*73520*/  LDL.LU R141, [R1+0x2288] ;  /* 0x00228800018d7983 */ /* 0x000ea20000300800 */
        /* <DEDUP_REMOVED lines=13> */
[----:B---3--:R1:W-:Y:S01]  /*73600*/  @P6 STG.E desc[UR6][R76.64], R79 ;  /* 0x0000004f4c006986 */ /* 0x0083e2000c101906 */
[----:B------:R-:W-:Y:S01]  /*73610*/  LOP3.LUT P6, RZ, R15, 0x8000000, RZ, 0xc0, !PT ;  /* 0x080000000fff7812 */ /* 0x000fe200078cc0ff */
[----:B-1----:R-:W-:-:S12]  /*73620*/  IMAD.WIDE R76, R148, 0x4, R2 ;  /* 0x00000004944c7825 */ /* 0x002fd800078e0202 */
[----:B------:R1:W-:Y:S01]  /*73630*/  @P6 STG.E desc[UR6][R76.64], R151 ;  /* 0x000000974c006986 */ /* 0x0003e2000c101906 */
[----:B------:R-:W-:Y:S01]  /*73640*/  LOP3.LUT P6, RZ, R15, 0x4000000, RZ, 0xc0, !PT ;  /* 0x040000000fff7812 */ /* 0x000fe200078cc0ff */
[----:B-1----:R-:W-:-:S12]  /*73650*/  IMAD.WIDE R76, R148, 0x4, R4 ;  /* 0x00000004944c7825 */ /* 0x002fd800078e0204 */
[----:B------:R1:W-:Y:S01]  /*73660*/  @P6 STG.E desc[UR6][R76.64], R149 ;  /* 0x000000954c006986 */ /* 0x0003e2000c101906 */
[----:B------:R-:W-:Y:S02]  /*73670*/  LOP3.LUT P6, RZ, R15, 0x2000000, RZ, 0xc0, !PT ;  /* 0x020000000fff7812 */ /* 0x000fe400078cc0ff */
[----:B------:R-:W-:Y:S02]  /*73680*/  LOP3.LUT P0, RZ, R17, 0x80000000, RZ, 0xc0, !PT ;  /* 0x8000000011ff7812 */ /* 0x000fe4000780c0ff */
        /* <DEDUP_REMOVED lines=10> */
[----:B-1----:R-:W-:-:S05]  /*73730*/  IMAD.WIDE R76, R143, 0x4, R4 ;  /* 0x000000048f4c7825 */ /* 0x002fca00078e0204 */
[----:B----4-:R1:W-:Y:S01]  /*73740*/  @P2 STG.E desc[UR6][R76.64], R146 ;  /* 0x000000924c002986 */ /* 0x0103e2000c101906 */
[----:B------:R-:W-:Y:S01]  /*73750*/  LOP3.LUT P5, RZ, R18, 0x10, RZ, 0xc0, !PT ;  /* 0x0000001012ff7812 */ /* 0x000fe200078ac0ff */
[----:B-1----:R-:W-:-:S05]  /*73760*/  IMAD.WIDE R76, R143, 0x4, R6 ;  /* 0x000000048f4c7825 */ /* 0x002fca00078e0206 */
[----:B--2---:R1:W-:Y:S04]  /*73770*/  @P3 STG.E desc[UR6][R76.64], R144 ;  /* 0x000000904c003986 */ /* 0x0043e8000c101906 */
[----:B-1----:R-:W2:Y:S01]  /*73780*/  LDL.LU R144, [R1+0x90c] ;  /* 0x00090c0001907983 */ /* 0x002ea20000300800 */
[----:B------:R-:W-:-:S03]  /*73790*/  IMAD.WIDE R76, R143, 0x4, R8 ;  /* 0x000000048f4c7825 */ /* 0x000fc600078e0208 */
[----:B------:R-:W3:Y:S04]  /*737a0*/  LDL.LU R143, [R1+0x50c] ;  /* 0x00050c00018f7983 */ /* 0x000ee80000300800 */
[----:B------:R1:W-:Y:S02]  /*737b0*/  @P4 STG.E desc[UR6][R76.64], R142 ;  /* 0x0000008e4c004986 */ /* 0x0003e4000c101906 */
[----:B-1----:R-:W-:Y:S02]  /*737c0*/  IMAD.WIDE R76, R141, 0x4, R2 ;  /* 0x000000048d4c7825 */ /* 0x002fe400078e0202 */
[----:B------:R-:W4:Y:S04]  /*737d0*/  LDL.LU R142, [R1+0x10c] ;  /* 0x00010c00018e7983 */ /* 0x000f280000300800 */
[----:B------:R-:W4:Y:S04]  /*737e0*/  LDL.LU R241, [R1+0x1e70] ;  /* 0x001e700001f17983 */ /* 0x000f280000300800 */
[----:B------:R1:W-:Y:S04]  /*737f0*/  @P5 STG.E desc[UR6][R76.64], R140 ;  /* 0x0000008c4c005986 */ /* 0x0003e8000c101906 */
[----:B------:R-:W4:Y:S04]  /*73800*/  LDL.LU R245, [R1+0x1d00] ;  /* 0x001d000001f57983 */ /* 0x000f280000300800 */
[----:B-1----:R-:W4:Y:S04]  /*73810*/  LDL.LU R140, [R1+0x228c] ;  /* 0x00228c00018c7983 */ /* 0x002f280000300800 */
[----:B------:R-:W4:Y:S01]  /*73820*/  LDL.LU R240, [R1+0x1900] ;  /* 0x0019000001f07983 */ /* 0x000f220000300800 */
[----:B------:R-:W-:-:S02]  /*73830*/  LOP3.LUT P6, RZ, R18, 0x20000, RZ, 0xc0, !PT ;  /* 0x0002000012ff7812 */ /* 0x000fc400078cc0ff */
[----:B------:R-:W-:Y:S01]  /*73840*/  LOP3.LUT R15, R15, 0xfffdffff, RZ, 0xc0, !PT ;  /* 0xfffdffff0f0f7812 */ /* 0x000fe200078ec0ff */
[----:B------:R-:W4:Y:S04]  /*73850*/  LDL.LU R244, [R1+0x1500] ;  /* 0x0015000001f47983 */ /* 0x000f280000300800 */
[----:B------:R-:W4:Y:S04]  /*73860*/  LDL.LU R151, [R1+0x2290] ;  /* 0x0022900001977983 */ /* 0x000f280000300800 */
[----:B------:R-:W4:Y:S02]  /*73870*/  LDL.LU R82, [R1+0x1100] ;  /* 0x0011000001527983 */ /* 0x000f240000300800 */
[----:B------:R-:W-:-:S02]  /*73880*/  @P6 LOP3.LUT R15, R15, 0x20000, RZ, 0xfc, !PT ;  /* 0x000200000f0f6812 */ /* 0x000fc400078efcff */
[----:B------:R-:W-:Y:S01]  /*73890*/  LOP3.LUT P6, RZ, R18, 0x10000, RZ, 0xc0, !PT ;  /* 0x0001000012ff7812 */ /* 0x000fe200078cc0ff */
[----:B------:R-:W4:Y:S01]  /*738a0*/  LDL.LU R83, [R1+0xd00] ;  /* 0x000d000001537983 */ /* 0x000f220000300800 */
[----:B------:R-:W-:-:S03]  /*738b0*/  LOP3.LUT R15, R15, 0xfffbffff, RZ, 0xc0, !PT ;  /* 0xfffbffff0f0f7812 */ /* 0x000fc600078ec0ff */
[----:B------:R-:W4:Y:S04]  /*738c0*/  LDL.LU R79, [R1+0x910] ;  /* 0x00091000014f7983 */ /* 0x000f280000300800 */
[----:B------:R-:W4:Y:S04]  /*738d0*/  LDL.LU R149, [R1+0x510] ;  /* 0x0005100001957983 */ /* 0x000f280000300800 */
[----:B------:R-:W-:Y:S01]  /*738e0*/  @P6 LOP3.LUT R15, R15, 0x40000, RZ, 0xfc, !PT ;  /* 0x000400000f0f6812 */ /* 0x000fe200078efcff */
[----:B------:R-:W4:Y:S01]  /*738f0*/  LDL.LU R150, [R1+0x1e74] ;  /* 0x001e740001967983 */ /* 0x000f220000300800 */
[----:B------:R-:W-:-:S02]  /*73900*/  LOP3.LUT P6, RZ, R18, 0x8000, RZ, 0xc0, !PT ;  /* 0x0000800012ff7812 */ /* 0x000fc400078cc0ff */
[----:B------:R-:W-:Y:S01]  /*73910*/  LOP3.LUT R15, R15, 0xfff7ffff, RZ, 0xc0, !PT ;  /* 0xfff7ffff0f0f7812 */ /* 0x000fe200078ec0ff */
[----:B------:R-:W4:Y:S01]  /*73920*/  LDL.LU R148, [R1+0x1d04] ;  /* 0x001d040001947983 */ /* 0x000f220000300800 */
[----:B------:R-:W-:-:S03]  /*73930*/  LOP3.LUT P2, RZ, R18, 0x20, RZ, 0xc0, !PT ;  /* 0x0000002012ff7812 */ /* 0x000fc6000784c0ff */
[----:B------:R-:W4:Y:S04]  /*73940*/  LDL.LU R147, [R1+0x1904] ;  /* 0x0019040001937983 */ /* 0x000f280000300800 */
[----:B------:R-:W4:Y:S02]  /*73950*/  LDL.LU R145, [R1+0x2294] ;  /* 0x0022940001917983 */ /* 0x000f240000300800 */
[----:B------:R-:W-:Y:S02]  /*73960*/  @P6 LOP3.LUT R15, R15, 0x80000, RZ, 0xfc, !PT ;  /* 0x000800000f0f6812 */ /* 0x000fe400078efcff */
[C---:B------:R-:W-:Y:S02]  /*73970*/  LOP3.LUT P6, RZ, R18.reuse, 0x4000, RZ, 0xc0, !PT ;  /* 0x0000400012ff7812 */ /* 0x040fe400078cc0ff */
[----:B------:R-:W-:Y:S01]  /*73980*/  LOP3.LUT P3, RZ, R18, 0x40, RZ, 0xc0, !PT ;  /* 0x0000004012ff7812 */ /* 0x000fe2000786c0ff */
[----:B------:R-:W-:Y:S01]  /*73990*/  IMAD.WIDE R76, R141, 0x4, R4 ;  /* 0x000000048d4c7825 */ /* 0x000fe200078e0204 */
[----:B------:R-:W-:Y:S01]  /*739a0*/  LOP3.LUT R15, R15, 0xffefffff, RZ, 0xc0, !PT ;  /* 0xffefffff0f0f7812 */ /* 0x000fe200078ec0ff */
[----:B------:R-:W4:Y:S08]  /*739b0*/  LDL.LU R146, [R1+0x1504] ;  /* 0x0015040001927983 */ /* 0x000f300000300800 */
        /* <DEDUP_REMOVED lines=16> */
[----:B--2---:R1:W-:Y:S02]  /*73ac0*/  @P2 STG.E desc[UR6][R76.64], R144 ;  /* 0x000000904c002986 */ /* 0x0043e4000c101906 */
[C---:B-1----:R-:W-:Y:S02]  /*73ad0*/  IMAD.WIDE R76, R141.reuse, 0x4, R6 ;  /* 0x000000048d4c7825 */ /* 0x042fe400078e0206 */
[----:B------:R-:W2:Y:S04]  /*73ae0*/  LDL.LU R144, [R1+0x1104] ;  /* 0x0011040001907983 */ /* 0x000ea80000300800 */
[----:B---3--:R1:W-:Y:S02]  /*73af0*/  @P3 STG.E desc[UR6][R76.64], R143 ;  /* 0x0000008f4c003986 */ /* 0x0083e4000c101906 */
[----:B-1----:R-:W-:-:S02]  /*73b00*/  IMAD.WIDE R76, R141, 0x4, R8 ;  /* 0x000000048d4c7825 */ /* 0x002fc400078e0208 */
[----:B------:R-:W3:Y:S04]  /*73b10*/  LDL.LU R143, [R1+0xd04] ;  /* 0x000d0400018f7983 */ /* 0x000ee80000300800 */
[----:B------:R-:W3:Y:S04]  /*73b20*/  LDL.LU R141, [R1+0x914] ;  /* 0x00091400018d7983 */ /* 0x000ee80000300800 */
[----:B----4-:R1:W-:Y:S04]  /*73b30*/  @P4 STG.E desc[UR6][R76.64], R142 ;  /* 0x0000008e4c004986 */ /* 0x0103e8000c101906 */
[----:B-1----:R-:W4:Y:S01]  /*73b40*/  LDL.LU R142, [R1+0x2298] ;  /* 0x00229800018e7983 */ /* 0x002f220000300800 */
[----:B------:R-:W-:-:S05]  /*73b50*/  IMAD.WIDE R76, R140, 0x4, R2 ;  /* 0x000000048c4c7825 */ /* 0x000fca00078e0202 */
        /* <DEDUP_REMOVED lines=39> */
[----:B----4-:R-:W-:-:S05]  /*73dd0*/  IMAD.WIDE R76, R142, 0x4, R2 ;  /* 0x000000048e4c7825 */ /* 0x010fca00078e0202 */
[----:B--2---:R1:W-:Y:S02]  /*73de0*/  @P2 STG.E desc[UR6][R76.64], R144 ;  /* 0x000000904c002986 */ /* 0x0043e4000c101906 */
[----:B-1----:R-:W-:-:S05]  /*73df0*/  IMAD.WIDE R76, R142, 0x4, R4 ;  /* 0x000000048e4c7825 */ /* 0x002fca00078e0204 */
[----:B---3--:R1:W-:Y:S02]  /*73e00*/  @P3 STG.E desc[UR6][R76.64], R143 ;  /* 0x0000008f4c003986 */ /* 0x0083e4000c101906 */
[C---:B-1----:R-:W-:Y:S02]  /*73e10*/  IMAD.WIDE R76, R142.reuse, 0x4, R6 ;  /* 0x000000048e4c7825 */ /* 0x042fe400078e0206 */
[----:B------:R-:W2:Y:S04]  /*73e20*/  LDL.LU R143, [R1+0x1e78] ;  /* 0x001e7800018f7983 */ /* 0x000ea80000300800 */
[----:B------:R1:W-:Y:S02]  /*73e30*/  @P4 STG.E desc[UR6][R76.64], R141 ;  /* 0x0000008d4c004986 */ /* 0x0003e4000c101906 */
[----:B-1----:R-:W-:-:S02]  /*73e40*/  IMAD.WIDE R76, R142, 0x4, R8 ;  /* 0x000000048e4c7825 */ /* 0x002fc400078e0208 */
[----:B------:R-:W3:Y:S04]  /*73e50*/  LDL.LU R141, [R1+0x1d08] ;  /* 0x001d0800018d7983 */ /* 0x000ee80000300800 */
[----:B------:R-:W4:Y:S04]  /*73e60*/  LDL.LU R142, [R1+0x1908] ;  /* 0x00190800018e7983 */ /* 0x000f280000300800 */
[----:B------:R1:W-:Y:S04]  /*73e70*/  @P5 STG.E desc[UR6][R76.64], R140 ;  /* 0x0000008c4c005986 */ /* 0x0003e8000c101906 */
[----:B-1----:R-:W2:Y:S04]  /*73e80*/  LDL.LU R140, [R1+0x229c] ;  /* 0x00229c00018c7983 */ /* 0x002ea80000300800 */
        /* <DEDUP_REMOVED lines=16> */
[----:B------:R-:W-:-:S03]  /*73f90*/  LOP3.LUT P4, RZ, R18, 0x4000000, RZ, 0xc0, !PT ;  /* 0x0400000012ff7812 */ /* 0x000fc6000788c0ff */
[----:B------:R-:W4:Y:S01]  /*73fa0*/  LDL.LU R144, [R1+0x51c] ;  /* 0x00051c0001907983 */ /* 0x000f220000300800 */
        /* <DEDUP_REMOVED lines=21> */
[----:B-1----:R-:W-:-:S05]  /*74100*/  IMAD.WIDE R76, R140, 0x4, R4 ;  /* 0x000000048c4c7825 */ /* 0x002fca00078e0204 */
[----:B---3--:R1:W-:Y:S02]  /*74110*/  @P3 STG.E desc[UR6][R76.64], R141 ;  /* 0x0000008d4c003986 */ /* 0x0083e4000c101906 */
[C---:B-1----:R-:W-:Y:S02]  /*74120*/  IMAD.WIDE R76, R140.reuse, 0x4, R6 ;  /* 0x000000048c4c7825 */ /* 0x042fe400078e0206 */
[----:B------:R-:W2:Y:S04]  /*74130*/  LDL.LU R141, [R1+0x1d10] ;  /* 0x001d1000018d7983 */ /* 0x000ea80000300800 */
[----:B----4-:R1:W-:Y:S02]  /*74140*/  @P4 STG.E desc[UR6][R76.64], R142 ;  /* 0x0000008e4c004986 */ /* 0x0103e4000c101906 */
[----:B-1----:R-:W-:-:S02]  /*74150*/  IMAD.WIDE R76, R140, 0x4, R8 ;  /* 0x000000048c4c7825 */ /* 0x002fc400078e0208 */
[----:B------:R-:W3:Y:S04]  /*74160*/  LDL.LU R142, [R1+0x1910] ;  /* 0x00191000018e7983 */ /* 0x000ee80000300800 */
[----:B------:R-:W4:Y:S04]  /*74170*/  LDL.LU R140, [R1+0x1510] ;  /* 0x00151000018c7983 */ /* 0x000f280000300800 */
[----:B------:R-:W2:Y:S01]  /*74180*/  LDL.LU R143, [R1+0x22ac] ;  /* 0x0022ac00018f7983 */ /* 0x000ea20000300800 */
        /* <DEDUP_REMOVED lines=42> */
[C---:B------:R-:W-:Y:S01]  /*74430*/  LOP3.LUT P4, RZ, R19.reuse, 0x200, RZ, 0xc0, !PT ;  /* 0x0000020013ff7812 */ /* 0x040fe2000788c0ff */
[----:B-1----:R-:W-:Y:S01]  /*74440*/  IMAD.WIDE R76, R146, 0x4, R8 ;  /* 0x00000004924c7825 */ /* 0x002fe200078e0208 */
[----:B------:R-:W-:Y:S01]  /*74450*/  LOP3.LUT P5, RZ, R19, 0x400, RZ, 0xc0, !PT ;  /* 0x0000040013ff7812 */ /* 0x000fe200078ac0ff */
[----:B------:R-:W4:Y:S04]  /*74460*/  LDL.LU R146, [R1+0x1110] ;  /* 0x0011100001927983 */ /* 0x000f280000300800 */
[----:B------:R1:W-:Y:S04]  /*74470*/  @P2 STG.E desc[UR6][R76.64], R144 ;  /* 0x000000904c002986 */ /* 0x0003e8000c101906 */
[----:B-1----:R-:W4:Y:S01]  /*74480*/  LDL.LU R144, [R1+0xd10] ;  /* 0x000d100001907983 */ /* 0x002f220000300800 */
[----:B--2---:R-:W-:-:S05]  /*74490*/  IMAD.WIDE R76, R143, 0x4, R2 ;  /* 0x000000048f4c7825 */ /* 0x004fca00078e0202 */
[----:B------:R1:W-:Y:S02]  /*744a0*/  @P3 STG.E desc[UR6][R76.64], R141 ;  /* 0x0000008d4c003986 */ /* 0x0003e4000c101906 */
[C---:B-1----:R-:W-:Y:S02]  /*744b0*/  IMAD.WIDE R76, R143.reuse, 0x4, R4 ;  /* 0x000000048f4c7825 */ /* 0x042fe400078e0204 */
[----:B------:R-:W2:Y:S04]  /*744c0*/  LDL.LU R141, [R1+0x920] ;  /* 0x00092000018d7983 */ /* 0x000ea80000300800 */
[----:B---3--:R1:W-:Y:S02]  /*744d0*/  @P4 STG.E desc[UR6][R76.64], R142 ;  /* 0x0000008e4c004986 */ /* 0x0083e4000c101906 */
[----:B-1----:R-:W-:-:S02]  /*744e0*/  IMAD.WIDE R76, R143, 0x4, R6 ;  /* 0x000000048f4c7825 */ /* 0x002fc400078e0206 */
[----:B------:R-:W3:Y:S04]  /*744f0*/  LDL.LU R142, [R1+0x520] ;  /* 0x00052000018e7983 */ /* 0x000ee80000300800 */
[----:B----4-:R1:W-:Y:S04]  /*74500*/  @P5 STG.E desc[UR6][R76.64], R140 ;  /* 0x0000008c4c005986 */ /* 0x0103e8000c101906 */
[----:B-1----:R-:W4:Y:S04]  /*74510*/  LDL.LU R140, [R1+0x22b0] ;  /* 0x0022b000018c7983 */ /* 0x002f280000300800 */
        /* <DEDUP_REMOVED lines=17> */
[C---:B------:R-:W-:Y:S02]  /*74630*/  LOP3.LUT P5, RZ, R19.reuse, 0x4000, RZ, 0xc0, !PT ;  /* 0x0000400013ff7812 */ /* 0x040fe400078ac0ff */
[----:B------:R-:W-:Y:S02]  /*74640*/  LOP3.LUT P6, RZ, R19, 0x800000, RZ, 0xc0, !PT ;  /* 0x0080000013ff7812 */ /* 0x000fe400078cc0ff */
[----:B------:R-:W-:-:S11]  /*74650*/  LOP3.LUT R15, R15, 0xfffffffd, RZ, 0xc0, !PT ;  /* 0xfffffffd0f0f7812 */ /* 0x000fd600078ec0ff */
[----:B------:R-:W-:Y:S02]  /*74660*/  @P6 LOP3.LUT R15, R15, 0x2, RZ, 0xfc, !PT ;  /* 0x000000020f0f6812 */ /* 0x000fe400078efcff */
[----:B------:R-:W-:Y:S02]  /*74670*/  LOP3.LUT P6, RZ, R19, 0x400000, RZ, 0xc0, !PT ;  /* 0x0040000013ff7812 */ /* 0x000fe400078cc0ff */
[----:B------:R-:W-:-:S11]  /*74680*/  LOP3.LUT R15, R15, 0xfffffffb, RZ, 0xc0, !PT ;  /* 0xfffffffb0f0f7812 */ /* 0x000fd600078ec0ff */
[----:B------:R-:W-:Y:S02]  /*74690*/  @P6 LOP3.LUT R15, R15, 0x4, RZ, 0xfc, !PT ;  /* 0x000000040f0f6812 */ /* 0x000fe400078efcff */
[----:B------:R-:W-:Y:S01]  /*746a0*/  LOP3.LUT P6, RZ, R19, 0x200000, RZ, 0xc0, !PT ;  /* 0x0020000013ff7812 */ /* 0x000fe200078cc0ff */
[----:B------:R1:W-:Y:S04]  /*746b0*/  @P2 STG.E desc[UR6][R76.64], R146 ;  /* 0x000000924c002986 */ /* 0x0003e8000c101906 */
[----:B-1----:R-:W3:Y:S01]  /*746c0*/  LDL.LU R146, [R1+0x1918] ;  /* 0x0019180001927983 */ /* 0x002ee20000300800 */
[----:B------:R-:W-:-:S07]  /*746d0*/  LOP3.LUT R15, R15, 0xfffffff7, RZ, 0xc0, !PT ;  /* 0xfffffff70f0f7812 */ /* 0x000fce00078ec0ff */
[----:B------:R-:W-:Y:S02]  /*746e0*/  @P6 LOP3.LUT R15, R15, 0x8, RZ, 0xfc, !PT ;  /* 0x000000080f0f6812 */ /* 0x000fe400078efcff */
[----:B------:R-:W-:Y:S01]  /*746f0*/  LOP3.LUT P6, RZ, R19, 0x100000, RZ, 0xc0, !PT ;  /* 0x0010000013ff7812 */ /* 0x000fe200078cc0ff */
[----:B----4-:R-:W-:-:S05]  /*74700*/  IMAD.WIDE R76, R140, 0x4, R2 ;  /* 0x000000048c4c7825 */ /* 0x010fca00078e0202 */
[----:B------:R1:W-:Y:S02]  /*74710*/  @P3 STG.E desc[UR6][R76.64], R144 ;  /* 0x000000904c003986 */ /* 0x0003e4000c101906 */
[C---:B-1----:R-:W-:Y:S02]  /*74720*/  IMAD.WIDE R76, R140.reuse, 0x4, R4 ;  /* 0x000000048c4c7825 */ /* 0x042fe400078e0204 */
[----:B------:R-:W4:Y:S04]  /*74730*/  LDL.LU R144, [R1+0x1518] ;  /* 0x0015180001907983 */ /* 0x000f280000300800 */
[----:B--2---:R1:W-:Y:S02]  /*74740*/  @P4 STG.E desc[UR6][R76.64], R141 ;  /* 0x0000008d4c004986 */ /* 0x0043e4000c101906 */
[----:B-1----:R-:W-:-:S02]  /*74750*/  IMAD.WIDE R76, R140, 0x4, R6 ;  /* 0x000000048c4c7825 */ /* 0x002fc400078e0206 */
[----:B------:R-:W2:Y:S04]  /*74760*/  LDL.LU R141, [R1+0x1118] ;  /* 0x00111800018d7983 */ /* 0x000ea80000300800 */
        /* <DEDUP_REMOVED lines=36> */
[----:B------:R-:W3:Y:S10]  /*749b0*/  LDL.LU R83, [R1+0x22c8] ;  /* 0x0022c80001537983 */ /* 0x000ef40000300800 */
        /* <DEDUP_REMOVED lines=22> */
[----:B--2---:R3:W-:Y:S02]  /*74b20*/  @P3 STG.E desc[UR6][R76.64], R141 ;  /* 0x0000008d4c003986 */ /* 0x0047e4000c101906 */
[----:B---3--:R-:W-:-:S05]  /*74b30*/  IMAD.WIDE R76, R147, 0x4, R2 ;  /* 0x00000004934c7825 */ /* 0x008fca00078e0202 */
[----:B------:R1:W-:Y:S02]  /*74b40*/  @P4 STG.E desc[UR6][R76.64], R142 ;  /* 0x0000008e4c004986 */ /* 0x0003e4000c101906 */
[----:B-1----:R-:W-:-:S05]  /*74b50*/  IMAD.WIDE R76, R147, 0x4, R4 ;  /* 0x00000004934c7825 */ /* 0x002fca00078e0204 */
[----:B------:R1:W-:Y:S04]  /*74b60*/  @P5 STG.E desc[UR6][R76.64], R140 ;  /* 0x0000008c4c005986 */ /* 0x0003e8000c101906 */
[----:B-1----:R-:W2:Y:S04]  /*74b70*/  LDL.LU R140, [R1+0x528] ;  /* 0x00052800018c7983 */ /* 0x002ea80000300800 */
[----:B------:R-:W3:Y:S04]  /*74b80*/  LDL.LU R145, [R1+0x128] ;  /* 0x0001280001917983 */ /* 0x000ee80000300800 */
[----:B------:R-:W4:Y:S04]  /*74b90*/  LDL.LU R146, [R1+0x1d1c] ;  /* 0x001d1c0001927983 */ /* 0x000f280000300800 */
[----:B------:R-:W4:Y:S04]  /*74ba0*/  LDL.LU R143, [R1+0x191c] ;  /* 0x00191c00018f7983 */ /* 0x000f280000300800 */
[----:B------:R-:W4:Y:S04]  /*74bb0*/  LDL.LU R144, [R1+0x151c] ;  /* 0x00151c0001907983 */ /* 0x000f280000300800 */
        /* <DEDUP_REMOVED lines=17> */
[----:B--2---:R1:W-:Y:S04]  /*74cd0*/  @P2 STG.E desc[UR6][R76.64], R140 ;  /* 0x0000008c4c002986 */ /* 0x0043e8000c101906 */
[----:B-1----:R-:W2:Y:S04]  /*74ce0*/  LDL.LU R140, [R1+0xd1c] ;  /* 0x000d1c00018c7983 */ /* 0x002ea80000300800 */
[----:B------:R-:W2:Y:S04]  /*74cf0*/  LDL.LU R244, [R1+0x92c] ;  /* 0x00092c0001f47983 */ /* 0x000ea80000300800 */
[----:B------:R-:W2:Y:S01]  /*74d00*/  LDL.LU R82, [R1+0x52c] ;  /* 0x00052c0001527983 */ /* 0x000ea20000300800 */
[----:B------:R-:W-:-:S03]  /*74d10*/  LOP3.LUT R16, R16, 0xdfffffff, RZ, 0xc0, !PT ;  /* 0xdfffffff10107812 */ /* 0x000fc600078ec0ff */
[----:B------:R-:W2:Y:S01]  /*74d20*/  LDL.LU R79, [R1+0x12c] ;  /* 0x00012c00014f7983 */ /* 0x000ea20000300800 */
[----:B------:R-:W-:Y:S02]  /*74d30*/  @P6 LOP3.LUT R16, R16, 0x20000000, RZ, 0xfc, !PT ;  /* 0x2000000010106812 */ /* 0x000fe400078efcff */
[----:B------:R-:W-:Y:S01]  /*74d40*/  LOP3.LUT P6, RZ, R20, 0x20, RZ, 0xc0, !PT ;  /* 0x0000002014ff7812 */ /* 0x000fe200078cc0ff */
[----:B------:R-:W2:Y:S01]  /*74d50*/  LDL.LU R148, [R1+0x22cc] ;  /* 0x0022cc0001947983 */ /* 0x000ea20000300800 */
[----:B------:R-:W-:Y:S02]  /*74d60*/  LOP3.LUT R16, R16, 0xbfffffff, RZ, 0xc0, !PT ;  /* 0xbfffffff10107812 */ /* 0x000fe400078ec0ff */
[----:B------:R-:W-:Y:S01]  /*74d70*/  LOP3.LUT P3, RZ, R19, 0x80000000, RZ, 0xc0, !PT ;  /* 0x8000000013ff7812 */ /* 0x000fe2000786c0ff */
[----:B------:R-:W2:Y:S01]  /*74d80*/  LDL.LU R151, [R1+0x1e80] ;  /* 0x001e800001977983 */ /* 0x000ea20000300800 */
[C---:B------:R-:W-:Y:S01]  /*74d90*/  LOP3.LUT P4, RZ, R20.reuse, 0x1, RZ, 0xc0, !PT ;  /* 0x0000000114ff7812 */ /* 0x040fe2000788c0ff */
[----:B------:R-:W-:Y:S01]  /*74da0*/  IMAD.WIDE R76, R147, 0x4, R8 ;  /* 0x00000004934c7825 */ /* 0x000fe200078e0208 */
[----:B------:R-:W-:Y:S01]  /*74db0*/  LOP3.LUT P5, RZ, R20, 0x2, RZ, 0xc0, !PT ;  /* 0x0000000214ff7812 */ /* 0x000fe200078ac0ff */
[----:B------:R-:W2:Y:S04]  /*74dc0*/  LDL.LU R149, [R1+0x1d20] ;  /* 0x001d200001957983 */ /* 0x000ea80000300800 */
[----:B------:R-:W-:-:S02]  /*74dd0*/  @P6 LOP3.LUT R16, R16, 0x40000000, RZ, 0xfc, !PT ;  /* 0x4000000010106812 */ /* 0x000fc400078efcff */
[----:B------:R-:W-:Y:S02]  /*74de0*/  LOP3.LUT P6, RZ, R20, 0x10, RZ, 0xc0, !PT ;  /* 0x0000001014ff7812 */ /* 0x000fe400078cc0ff */
[----:B------:R-:W-:Y:S01]  /*74df0*/  LOP3.LUT R16, R16, 0x7fffffff, RZ, 0xc0, !PT ;  /* 0x7fffffff10107812 */ /* 0x000fe200078ec0ff */
[----:B---3--:R4:W-:Y:S10]  /*74e00*/  @P3 STG.E desc[UR6][R76.64], R145 ;  /* 0x000000914c003986 */ /* 0x0089f4000c101906 */
[----:B------:R-:W-:-:S02]  /*74e10*/  @P6 LOP3.LUT R16, R16, 0x80000000, RZ, 0xfc, !PT ;  /* 0x8000000010106812 */ /* 0x000fc400078efcff */
[----:B------:R-:W-:Y:S01]  /*74e20*/  LOP3.LUT P6, RZ, R20, 0x8, RZ, 0xc0, !PT ;  /* 0x0000000814ff7812 */ /* 0x000fe200078cc0ff */
[----:B----4-:R-:W-:Y:S01]  /*74e30*/  IMAD.WIDE R76, R141, 0x4, R2 ;  /* 0x000000048d4c7825 */ /* 0x010fe200078e0202 */
[----:B------:R-:W-:-:S04]  /*74e40*/  LOP3.LUT R15, R15, 0xfffffffe, RZ, 0xc0, !PT ;  /* 0xfffffffe0f0f7812 */ /* 0x000fc800078ec0ff */
[----:B------:R1:W-:Y:S07]  /*74e50*/  @P4 STG.E desc[UR6][R76.64], R146 ;  /* 0x000000924c004986 */ /* 0x0003ee000c101906 */
[----:B------:R-:W-:Y:S01]  /*74e60*/  @P6 LOP3.LUT R15, R15, 0x1, RZ, 0xfc, !PT ;  /* 0x000000010f0f6812 */ /* 0x000fe200078efcff */
[----:B-1----:R-:W-:Y:S01]  /*74e70*/  IMAD.WIDE R76, R141, 0x4, R4 ;  /* 0x000000048d4c7825 */ /* 0x002fe200078e0204 */
[----:B------:R-:W-:-:S04]  /*74e80*/  LOP3.LUT P6, RZ, R20, 0x4, RZ, 0xc0, !PT ;  /* 0x0000000414ff7812 */ /* 0x000fc800078cc0ff */
[----:B------:R1:W-:Y:S04]  /*74e90*/  @P5 STG.E desc[UR6][R76.64], R143 ;  /* 0x0000008f4c005986 */ /* 0x0003e8000c101906 */
[----:B-1----:R-:W3:Y:S04]  /*74ea0*/  LDL.LU R143, [R1+0x22d0] ;  /* 0x0022d000018f7983 */ /* 0x002ee80000300800 */
[----:B------:R-:W4:Y:S01]  /*74eb0*/  LDL.LU R150, [R1+0x1920] ;  /* 0x0019200001967983 */ /* 0x000f220000300800 */
[----:B------:R-:W-:-:S03]  /*74ec0*/  IMAD.WIDE R76, R141, 0x4, R6 ;  /* 0x000000048d4c7825 */ /* 0x000fc600078e0206 */
[----:B------:R-:W3:Y:S04]  /*74ed0*/  LDL.LU R147, [R1+0x1520] ;  /* 0x0015200001937983 */ /* 0x000ee80000300800 */
[----:B------:R1:W-:Y:S01]  /*74ee0*/  @P6 STG.E desc[UR6][R76.64], R144 ;  /* 0x000000904c006986 */ /* 0x0003e2000c101906 */
[----:B------:R-:W-:-:S03]  /*74ef0*/  LOP3.LUT P6, RZ, R15, 0x1, RZ, 0xc0, !PT ;  /* 0x000000010fff7812 */ /* 0x000fc600078cc0ff */
[----:B------:R-:W3:Y:S04]  /*74f00*/  LDL.LU R145, [R1+0x1120] ;  /* 0x0011200001917983 */ /* 0x000ee80000300800 */
[----:B------:R-:W3:Y:S01]  /*74f10*/  LDL.LU R146, [R1+0xd20] ;  /* 0x000d200001927983 */ /* 0x000ee20000300800 */
[----:B-1----:R-:W-:-:S03]  /*74f20*/  IMAD.WIDE R76, R141, 0x4, R8 ;  /* 0x000000048d4c7825 */ /* 0x002fc600078e0208 */
[----:B------:R-:W3:Y:S04]  /*74f30*/  LDL.LU R144, [R1+0x930] ;  /* 0x0009300001907983 */ /* 0x000ee80000300800 */
[----:B------:R1:W-:Y:S01]  /*74f40*/  @P6 STG.E desc[UR6][R76.64], R142 ;  /* 0x0000008e4c006986 */ /* 0x0003e2000c101906 */
[----:B------:R-:W-:-:S03]  /*74f50*/  LOP3.LUT P6, RZ, R16, 0x80000000, RZ, 0xc0, !PT ;  /* 0x8000000010ff7812 */ /* 0x000fc600078cc0ff */
[----:B------:R-:W3:Y:S01]  /*74f60*/  LDL.LU R141, [R1+0x530] ;  /* 0x00053000018d7983 */ /* 0x000ee20000300800 */
[----:B-1----:R-:W-:-:S09]  /*74f70*/  IMAD.WIDE R76, R83, 0x4, R2 ;  /* 0x00000004534c7825 */ /* 0x002fd200078e0202 */
[----:B--2---:R1:W-:Y:S04]  /*74f80*/  @P6 STG.E desc[UR6][R76.64], R140 ;  /* 0x0000008c4c006986 */ /* 0x0043e8000c101906 */
[----:B-1----:R-:W2:Y:S04]  /*74f90*/  LDL.LU R140, [R1+0x1e84] ;  /* 0x001e8400018c7983 */ /* 0x002ea80000300800 */
[----:B------:R-:W2:Y:S01]  /*74fa0*/  LDL.LU R142, [R1+0x22d4] ;  /* 0x0022d400018e7983 */ /* 0x000ea20000300800 */
        /* <DEDUP_REMOVED lines=17> */
[----:B------:R-:W-:-:S02]  /*750c0*/  LOP3.LUT P6, RZ, R16, 0x2000000, RZ, 0xc0, !PT ;  /* 0x0200000010ff7812 */ /* 0x000fc400078cc0ff */
[----:B------:R-:W-:Y:S01]  /*750d0*/  LOP3.LUT P1, RZ, R20, 0x1000, RZ, 0xc0, !PT ;  /* 0x0000100014ff7812 */ /* 0x000fe2000782c0ff */
[----:B-1----:R-:W-:-:S10]  /*750e0*/  IMAD.WIDE R76, R148, 0x4, R6 ;  /* 0x00000004944c7825 */ /* 0x002fd400078e0206 */
[----:B----4-:R1:W-:Y:S01]  /*750f0*/  @P6 STG.E desc[UR6][R76.64], R150 ;  /* 0x000000964c006986 */ /* 0x0103e2000c101906 */
[----:B------:R-:W-:Y:S01]  /*75100*/  LOP3.LUT P2, RZ, R20, 0x2000, RZ, 0xc0, !PT ;  /* 0x0000200014ff7812 */ /* 0x000fe2000784c0ff */
[----:B-1----:R-:W-:-:S05]  /*75110*/  IMAD.WIDE R76, R148, 0x4, R8 ;  /* 0x00000004944c7825 */ /* 0x002fca00078e0208 */
[----:B---3--:R1:W-:Y:S01]  /*75120*/  @P0 STG.E desc[UR6][R76.64], R147 ;  /* 0x000000934c000986 */ /* 0x0083e2000c101906 */
[----:B------:R-:W-:Y:S01]  /*75130*/  LOP3.LUT P3, RZ, R20, 0x4000, RZ, 0xc0, !PT ;  /* 0x0000400014ff7812 */ /* 0x000fe2000786c0ff */
[----:B-1----:R-:W-:-:S05]  /*75140*/  IMAD.WIDE R76, R143, 0x4, R2 ;  /* 0x000000048f4c7825 */ /* 0x002fca00078e0202 */
[----:B------:R1:W-:Y:S01]  /*75150*/  @P1 STG.E desc[UR6][R76.64], R145 ;  /* 0x000000914c001986 */ /* 0x0003e2000c101906 */
[----:B------:R-:W-:Y:S01]  /*75160*/  LOP3.LUT P4, RZ, R20, 0x8000, RZ, 0xc0, !PT ;  /* 0x0000800014ff7812 */ /* 0x000fe2000788c0ff */
[----:B-1----:R-:W-:-:S05]  /*75170*/  IMAD.WIDE R76, R143, 0x4, R4 ;  /* 0x000000048f4c7825 */ /* 0x002fca00078e0204 */
[----:B------:R1:W-:Y:S02]  /*75180*/  @P2 STG.E desc[UR6][R76.64], R146 ;  /* 0x000000924c002986 */ /* 0x0003e4000c101906 */
[----:B-1----:R-:W-:-:S05]  /*75190*/  IMAD.WIDE R76, R143, 0x4, R6 ;  /* 0x000000048f4c7825 */ /* 0x002fca00078e0206 */
[----:B------:R1:W-:Y:S01]  /*751a0*/  @P3 STG.E desc[UR6][R76.64], R144 ;  /* 0x000000904c003986 */ /* 0x0003e2000c101906 */
[----:B------:R-:W-:Y:S01]  /*751b0*/  LOP3.LUT P5, RZ, R20, 0x10000, RZ, 0xc0, !PT ;  /* 0x0001000014ff7812 */ /* 0x000fe200078ac0ff */
[----:B-1----:R-:W-:Y:S02]  /*751c0*/  IMAD.WIDE R76, R143, 0x4, R8 ;  /* 0x000000048f4c7825 */ /* 0x002fe400078e0208 */
[----:B------:R-:W3:Y:S04]  /*751d0*/  LDL.LU R143, [R1+0x1d24] ;  /* 0x001d2400018f7983 */ /* 0x000ee80000300800 */
[----:B------:R1:W-:Y:S04]  /*751e0*/  @P4 STG.E desc[UR6][R76.64], R141 ;  /* 0x0000008d4c004986 */ /* 0x0003e8000c101906 */
[----:B-1----:R-:W4:Y:S04]  /*751f0*/  LDL.LU R141, [R1+0x1924] ;  /* 0x00192400018d7983 */ /* 0x002f280000300800 */
[----:B------:R-:W4:Y:S04]  /*75200*/  LDL.LU R246, [R1+0x1524] ;  /* 0x0015240001f67983 */ /* 0x000f280000300800 */
[----:B------:R-:W4:Y:S04]  /*75210*/  LDL.LU R241, [R1+0x1124] ;  /* 0x0011240001f17983 */ /* 0x000f280000300800 */
[----:B------:R-:W4:Y:S01]  /*75220*/  LDL.LU R245, [R1+0xd24] ;  /* 0x000d240001f57983 */ /* 0x000f220000300800 */
[----:B--2---:R-:W-:-:S05]  /*75230*/  IMAD.WIDE R76, R142, 0x4, R2 ;  /* 0x000000048e4c7825 */ /* 0x004fca00078e0202 */
[----:B------:R1:W-:Y:S04]  /*75240*/  @P5 STG.E desc[UR6][R76.64], R140 ;  /* 0x0000008c4c005986 */ /* 0x0003e8000c101906 */
[----:B-1----:R-:W2:Y:S04]  /*75250*/  LDL.LU R140, [R1+0x22d8] ;  /* 0x0022d800018c7983 */ /* 0x002ea80000300800 */
[----:B------:R-:W2:Y:S01]  /*75260*/  LDL.LU R240, [R1+0x934] ;  /* 0x0009340001f07983 */ /* 0x000ea20000300800 */
        /* <DEDUP_REMOVED lines=8> */
[----:B------:R-:W-:-:S03]  /*752f0*/  LOP3.LUT R16, R16, 0xfffbffff, RZ, 0xc0, !PT ;  /* 0xfffbffff10107812 */ /* 0x000fc600078ec0ff */
[----:B------:R-:W2:Y:S04]  /*75300*/  LDL.LU R149, [R1+0x1528] ;  /* 0x0015280001957983 */ /* 0x000ea80000300800 */
[----:B------:R-:W2:Y:S04]  /*75310*/  LDL.LU R150, [R1+0x1128] ;  /* 0x0011280001967983 */ /* 0x000ea80000300800 */
[----:B------:R-:W-:Y:S01]  /*75320*/  @P6 LOP3.LUT R16, R16, 0x40000, RZ, 0xfc, !PT ;  /* 0x0004000010106812 */ /* 0x000fe200078efcff */
[----:B------:R-:W2:Y:S01]  /*75330*/  LDL.LU R148, [R1+0xd28] ;  /* 0x000d280001947983 */ /* 0x000ea20000300800 */
[----:B------:R-:W-:-:S02]  /*75340*/  LOP3.LUT P6, RZ, R20, 0x8000000, RZ, 0xc0, !PT ;  /* 0x0800000014ff7812 */ /* 0x000fc400078cc0ff */
[----:B------:R-:W-:Y:S01]  /*75350*/  LOP3.LUT R16, R16, 0xfff7ffff, RZ, 0xc0, !PT ;  /* 0xfff7ffff10107812 */ /* 0x000fe200078ec0ff */
[----:B------:R-:W2:Y:S04]  /*75360*/  LDL.LU R147, [R1+0x938] ;  /* 0x0009380001937983 */ /* 0x000ea80000300800 */
[----:B------:R-:W2:Y:S01]  /*75370*/  LDL.LU R145, [R1+0x22e0] ;  /* 0x0022e00001917983 */ /* 0x000ea20000300800 */
[C---:B------:R-:W-:Y:S02]  /*75380*/  LOP3.LUT P2, RZ, R20.reuse, 0x20000, RZ, 0xc0, !PT ;  /* 0x0002000014ff7812 */ /* 0x040fe4000784c0ff */
[----:B------:R-:W-:Y:S01]  /*75390*/  LOP3.LUT P3, RZ, R20, 0x40000, RZ, 0xc0, !PT ;  /* 0x0004000014ff7812 */ /* 0x000fe2000786c0ff */
[----:B------:R-:W-:Y:S01]  /*753a0*/  IMAD.WIDE R76, R142, 0x4, R4 ;  /* 0x000000048e4c7825 */ /* 0x000fe200078e0204 */
[----:B------:R-:W2:Y:S01]  /*753b0*/  LDL.LU R146, [R1+0x538] ;  /* 0x0005380001927983 */ /* 0x000ea20000300800 */
[----:B------:R-:W-:-:S02]  /*753c0*/  @P6 LOP3.LUT R16, R16, 0x80000, RZ, 0xfc, !PT ;  /* 0x0008000010106812 */ /* 0x000fc400078efcff */
[----:B------:R-:W-:Y:S01]  /*753d0*/  LOP3.LUT P6, RZ, R20, 0x4000000, RZ, 0xc0, !PT ;  /* 0x0400000014ff7812 */ /* 0x000fe200078cc0ff */
[----:B------:R-:W2:Y:S01]  /*753e0*/  LDL.LU R144, [R1+0x1e8c] ;  /* 0x001e8c0001907983 */ /* 0x000ea20000300800 */
        /* <DEDUP_REMOVED lines=17> */
[----:B---3--:R1:W-:Y:S02]  /*75500*/  @P2 STG.E desc[UR6][R76.64], R143 ;  /* 0x0000008f4c002986 */ /* 0x0083e4000c101906 */
[C---:B-1----:R-:W-:Y:S02]  /*75510*/  IMAD.WIDE R76, R142.reuse, 0x4, R6 ;  /* 0x000000048e4c7825 */ /* 0x042fe400078e0206 */
[----:B------:R-:W3:Y:S04]  /*75520*/  LDL.LU R143, [R1+0x1d2c] ;  /* 0x001d2c00018f7983 */ /* 0x000ee80000300800 */
[----:B----4-:R1:W-:Y:S02]  /*75530*/  @P3 STG.E desc[UR6][R76.64], R141 ;  /* 0x0000008d4c003986 */ /* 0x0103e4000c101906 */
[----:B-1----:R-:W-:-:S02]  /*75540*/  IMAD.WIDE R76, R142, 0x4, R8 ;  /* 0x000000048e4c7825 */ /* 0x002fc400078e0208 */
[----:B------:R-:W4:Y:S04]  /*75550*/  LDL.LU R141, [R1+0x192c] ;  /* 0x00192c00018d7983 */ /* 0x000f280000300800 */
[----:B------:R-:W3:Y:S04]  /*75560*/  LDL.LU R142, [R1+0x22e4] ;  /* 0x0022e400018e7983 */ /* 0x000ee80000300800 */
[----:B------:R2:W-:Y:S02]  /*75570*/  @P4 STG.E desc[UR6][R76.64], R246 ;  /* 0x000000f64c004986 */ /* 0x0005e4000c101906 */
[----:B--2---:R-:W-:-:S05]  /*75580*/  IMAD.WIDE R76, R140, 0x4, R2 ;  /* 0x000000048c4c7825 */ /* 0x004fca00078e0202 */
[----:B------:R1:W-:Y:S02]  /*75590*/  @P5 STG.E desc[UR6][R76.64], R241 ;  /* 0x000000f14c005986 */ /* 0x0003e4000c101906 */
[----:B-1----:R-:W-:-:S05]  /*755a0*/  IMAD.WIDE R76, R140, 0x4, R4 ;  /* 0x000000048c4c7825 */ /* 0x002fca00078e0204 */
[----:B------:R1:W-:Y:S01]  /*755b0*/  @P6 STG.E desc[UR6][R76.64], R245 ;  /* 0x000000f54c006986 */ /* 0x0003e2000c101906 */
[----:B------:R-:W-:Y:S01]  /*755c0*/  LOP3.LUT P6, RZ, R16, 0x1000000, RZ, 0xc0, !PT ;  /* 0x0100000010ff7812 */ /* 0x000fe200078cc0ff */
[----:B-1----:R-:W-:-:S12]  /*755d0*/  IMAD.WIDE R76, R140, 0x4, R6 ;  /* 0x000000048c4c7825 */ /* 0x002fd800078e0206 */
[----:B------:R1:W-:Y:S02]  /*755e0*/  @P6 STG.E desc[UR6][R76.64], R240 ;  /* 0x000000f04c006986 */ /* 0x0003e4000c101906 */
[----:B-1----:R-:W-:Y:S02]  /*755f0*/  IMAD.WIDE R76, R140, 0x4, R8 ;  /* 0x000000048c4c7825 */ /* 0x002fe400078e0208 */
        /* <DEDUP_REMOVED lines=30> */
[----:B---3--:R-:W-:-:S05]  /*757e0*/  IMAD.WIDE R76, R142, 0x4, R2 ;  /* 0x000000048e4c7825 */ /* 0x008fca00078e0202 */
[----:B------:R1:W-:Y:S02]  /*757f0*/  @P2 STG.E desc[UR6][R76.64], R144 ;  /* 0x000000904c002986 */ /* 0x0003e4000c101906 */
[C---:B-1----:R-:W-:Y:S02]  /*75800*/  IMAD.WIDE R76, R142.reuse, 0x4, R4 ;  /* 0x000000048e4c7825 */ /* 0x042fe400078e0204 */
[----:B------:R-:W3:Y:S04]  /*75810*/  LDL.LU R144, [R1+0x112c] ;  /* 0x00112c0001907983 */ /* 0x000ee80000300800 */
[----:B------:R1:W-:Y:S02]  /*75820*/  @P3 STG.E desc[UR6][R76.64], R143 ;  /* 0x0000008f4c003986 */ /* 0x0003e4000c101906 */
[----:B-1----:R-:W-:-:S02]  /*75830*/  IMAD.WIDE R76, R142, 0x4, R6 ;  /* 0x000000048e4c7825 */ /* 0x002fc400078e0206 */
[----:B------:R-:W3:Y:S04]  /*75840*/  LDL.LU R143, [R1+0xd2c] ;  /* 0x000d2c00018f7983 */ /* 0x000ee80000300800 */
[----:B----4-:R1:W-:Y:S01]  /*75850*/  @P4 STG.E desc[UR6][R76.64], R141 ;  /* 0x0000008d4c004986 */ /* 0x0103e2000c101906 */
[C---:B------:R-:W-:Y:S01]  /*75860*/  LOP3.LUT P5, RZ, R21.reuse, 0x8, RZ, 0xc0, !PT ;  /* 0x0000000815ff7812 */ /* 0x040fe200078ac0ff */
[----:B-1----:R-:W-:Y:S02]  /*75870*/  IMAD.WIDE R76, R142, 0x4, R8 ;  /* 0x000000048e4c7825 */ /* 0x002fe400078e0208 */
[----:B------:R-:W4:Y:S04]  /*75880*/  LDL.LU R141, [R1+0x93c] ;  /* 0x00093c00018d7983 */ /* 0x000f280000300800 */
[----:B------:R-:W3:Y:S06]  /*75890*/  LDL.LU R142, [R1+0x22e8] ;  /* 0x0022e800018e7983 */ /* 0x000eec0000300800 */
[----:B--2---:R1:W-:Y:S04]  /*758a0*/  @P5 STG.E desc[UR6][R76.64], R140 ;  /* 0x0000008c4c005986 */ /* 0x0043e8000c101906 */
[----:B-1----:R-:W2:Y:S04]  /*758b0*/  LDL.LU R140, [R1+0x53c] ;  /* 0x00053c00018c7983 */ /* 0x002ea80000300800 */
[----:B------:R-:W2:Y:S04]  /*758c0*/  LDL.LU R244, [R1+0x22ec] ;  /* 0x0022ec0001f47983 */ /* 0x000ea80000300800 */
[----:B------:R-:W2:Y:S04]  /*758d0*/  LDL.LU R241, [R1+0x1d30] ;  /* 0x001d300001f17983 */ /* 0x000ea80000300800 */
[----:B------:R-:W2:Y:S04]  /*758e0*/  LDL.LU R245, [R1+0x1930] ;  /* 0x0019300001f57983 */ /* 0x000ea80000300800 */
[----:B------:R-:W2:Y:S04]  /*758f0*/  LDL.LU R240, [R1+0x1530] ;  /* 0x0015300001f07983 */ /* 0x000ea80000300800 */
[----:B------:R-:W2:Y:S04]  /*75900*/  LDL.LU R82, [R1+0x1130] ;  /* 0x0011300001527983 */ /* 0x000ea80000300800 */
[----:B------:R-:W2:Y:S04]  /*75910*/  LDL.LU R83, [R1+0xd30] ;  /* 0x000d300001537983 */ /* 0x000ea80000300800 */
[----:B------:R-:W2:Y:S04]  /*75920*/  LDL.LU R149, [R1+0x22f0] ;  /* 0x0022f00001957983 */ /* 0x000ea80000300800 */
[----:B------:R-:W2:Y:S04]  /*75930*/  LDL.LU R79, [R1+0x940] ;  /* 0x00094000014f7983 */ /* 0x000ea80000300800 */
[----:B------:R-:W2:Y:S01]  /*75940*/  LDL.LU R151, [R1+0x540] ;  /* 0x0005400001977983 */ /* 0x000ea20000300800 */
[----:B------:R-:W-:-:S03]  /*75950*/  LOP3.LUT P2, RZ, R21, 0x10, RZ, 0xc0, !PT ;  /* 0x0000001015ff7812 */ /* 0x000fc6000784c0ff */
[----:B------:R-:W2:Y:S01]  /*75960*/  LDL.LU R150, [R1+0x140] ;  /* 0x0001400001967983 */ /* 0x000ea20000300800 */
[----:B------:R-:W-:-:S03]  /*75970*/  LOP3.LUT P3, RZ, R21, 0x20, RZ, 0xc0, !PT ;  /* 0x0000002015ff7812 */ /* 0x000fc6000786c0ff */
[----:B------:R-:W2:Y:S04]  /*75980*/  LDL.LU R148, [R1+0x1d34] ;  /* 0x001d340001947983 */ /* 0x000ea80000300800 */
[----:B------:R-:W2:Y:S04]  /*75990*/  LDL.LU R147, [R1+0x1934] ;  /* 0x0019340001937983 */ /* 0x000ea80000300800 */
[----:B------:R-:W2:Y:S01]  /*759a0*/  LDL.LU R145, [R1+0x1534] ;  /* 0x0015340001917983 */ /* 0x000ea20000300800 */
[----:B------:R-:W-:-:S03]  /*759b0*/  LOP3.LUT P4, RZ, R21, 0x40, RZ, 0xc0, !PT ;  /* 0x0000004015ff7812 */ /* 0x000fc6000788c0ff */
[----:B------:R-:W2:Y:S01]  /*759c0*/  LDL.LU R146, [R1+0x22f4] ;  /* 0x0022f40001927983 */ /* 0x000ea20000300800 */
        /* <DEDUP_REMOVED lines=9> */
[----:B---3--:R-:W-:-:S05]  /*75a60*/  IMAD.WIDE R76, R142, 0x4, R2 ;  /* 0x000000048e4c7825 */ /* 0x008fca00078e0202 */
[----:B------:R1:W-:Y:S02]  /*75a70*/  @P2 STG.E desc[UR6][R76.64], R144 ;  /* 0x000000904c002986 */ /* 0x0003e4000c101906 */
[----:B-1----:R-:W-:-:S05]  /*75a80*/  IMAD.WIDE R76, R142, 0x4, R4 ;  /* 0x000000048e4c7825 */ /* 0x002fca00078e0204 */
[----:B------:R1:W-:Y:S02]  /*75a90*/  @P3 STG.E desc[UR6][R76.64], R143 ;  /* 0x0000008f4c003986 */ /* 0x0003e4000c101906 */
[C---:B-1----:R-:W-:Y:S02]  /*75aa0*/  IMAD.WIDE R76, R142.reuse, 0x4, R6 ;  /* 0x000000048e4c7825 */ /* 0x042fe400078e0206 */
[----:B------:R-:W3:Y:S04]  /*75ab0*/  LDL.LU R143, [R1+0x1134] ;  /* 0x00113400018f7983 */ /* 0x000ee80000300800 */
[----:B----4-:R1:W-:Y:S02]  /*75ac0*/  @P4 STG.E desc[UR6][R76.64], R141 ;  /* 0x0000008d4c004986 */ /* 0x0103e4000c101906 */
[----:B-1----:R-:W-:-:S02]  /*75ad0*/  IMAD.WIDE R76, R142, 0x4, R8 ;  /* 0x000000048e4c7825 */ /* 0x002fc400078e0208 */
[----:B------:R-:W4:Y:S04]  /*75ae0*/  LDL.LU R141, [R1+0xd34] ;  /* 0x000d3400018d7983 */ /* 0x000f280000300800 */
[----:B------:R-:W4:Y:S04]  /*75af0*/  LDL.LU R142, [R1+0x944] ;  /* 0x00094400018e7983 */ /* 0x000f280000300800 */
[----:B--2---:R1:W-:Y:S04]  /*75b00*/  @P5 STG.E desc[UR6][R76.64], R140 ;  /* 0x0000008c4c005986 */ /* 0x0043e8000c101906 */
[----:B-1----:R-:W2:Y:S04]  /*75b10*/  LDL.LU R140, [R1+0x544] ;  /* 0x00054400018c7983 */ /* 0x002ea80000300800 */
[----:B------:R-:W4:Y:S01]  /*75b20*/  LDL.LU R144, [R1+0x22f8] ;  /* 0x0022f80001907983 */ /* 0x000f220000300800 */
        /* <DEDUP_REMOVED lines=15> */
[----:B------:R-:W-:-:S10]  /*75c20*/  IMAD.WIDE R76, R244, 0x4, R2 ;  /* 0x00000004f44c7825 */ /* 0x000fd400078e0202 */
        /* <DEDUP_REMOVED lines=38> */
[----:B------:R-:W2:Y:S04]  /*75e90*/  LDL.LU R146, [R1+0x144] ;  /* 0x0001440001927983 */ /* 0x000ea80000300800 */
[----:B---3--:R1:W-:Y:S04]  /*75ea0*/  @P2 STG.E desc[UR6][R76.64], R143 ;  /* 0x0000008f4c002986 */ /* 0x0083e8000c101906 */
[----:B-1----:R-:W3:Y:S01]  /*75eb0*/  LDL.LU R143, [R1+0x1d38] ;  /* 0x001d3800018f7983 */ /* 0x002ee20000300800 */
[----:B----4-:R-:W-:-:S05]  /*75ec0*/  IMAD.WIDE R76, R144, 0x4, R2 ;  /* 0x00000004904c7825 */ /* 0x010fca00078e0202 */
[----:B------:R1:W-:Y:S02]  /*75ed0*/  @P3 STG.E desc[UR6][R76.64], R141 ;  /* 0x0000008d4c003986 */ /* 0x0003e4000c101906 */
[C---:B-1----:R-:W-:Y:S02]  /*75ee0*/  IMAD.WIDE R76, R144.reuse, 0x4, R4 ;  /* 0x00000004904c7825 */ /* 0x042fe400078e0204 */
[----:B------:R-:W4:Y:S04]  /*75ef0*/  LDL.LU R141, [R1+0x1938] ;  /* 0x00193800018d7983 */ /* 0x000f280000300800 */
[----:B------:R1:W-:Y:S02]  /*75f00*/  @P4 STG.E desc[UR6][R76.64], R142 ;  /* 0x0000008e4c004986 */ /* 0x0003e4000c101906 */
[----:B-1----:R-:W-:-:S02]  /*75f10*/  IMAD.WIDE R76, R144, 0x4, R6 ;  /* 0x00000004904c7825 */ /* 0x002fc400078e0206 */
[----:B------:R-:W4:Y:S04]  /*75f20*/  LDL.LU R142, [R1+0x1538] ;  /* 0x00153800018e7983 */ /* 0x000f280000300800 */
[----:B--2---:R1:W-:Y:S04]  /*75f30*/  @P5 STG.E desc[UR6][R76.64], R140 ;  /* 0x0000008c4c005986 */ /* 0x0043e8000c101906 */
[----:B-1----:R-:W2:Y:S04]  /*75f40*/  LDL.LU R140, [R1+0x22fc] ;  /* 0x0022fc00018c7983 */ /* 0x002ea80000300800 */
[----:B------:R-:W4:Y:S01]  /*75f50*/  LDL.LU R241, [R1+0x1138] ;  /* 0x0011380001f17983 */ /* 0x000f220000300800 */
[----:B------:R-:W-:-:S03]  /*75f60*/  IMAD.WIDE R76, R144, 0x4, R8 ;  /* 0x00000004904c7825 */ /* 0x000fc600078e0208 */
        /* <DEDUP_REMOVED lines=13> */
[----:B------:R-:W-:-:S02]  /*76040*/  LOP3.LUT P2, RZ, R21, 0x800000, RZ, 0xc0, !PT ;  /* 0x0080000015ff7812 */ /* 0x000fc4000784c0ff */
[C---:B------:R-:W-:Y:S02]  /*76050*/  LOP3.LUT P3, RZ, R21.reuse, 0x1000000, RZ, 0xc0, !PT ;  /* 0x0100000015ff7812 */ /* 0x040fe4000786c0ff */
[C---:B------:R-:W-:Y:S02]  /*76060*/  LOP3.LUT P4, RZ, R21.reuse, 0x2000000, RZ, 0xc0, !PT ;  /* 0x0200000015ff7812 */ /* 0x040fe4000788c0ff */
[----:B------:R-:W-:Y:S02]  /*76070*/  LOP3.LUT P5, RZ, R21, 0x4000000, RZ, 0xc0, !PT ;  /* 0x0400000015ff7812 */ /* 0x000fe400078ac0ff */
        /* <DEDUP_REMOVED lines=14> */
[----:B------:R1:W-:Y:S04]  /*76160*/  @P2 STG.E desc[UR6][R76.64], R146 ;  /* 0x000000924c002986 */ /* 0x0003e8000c101906 */
[----:B-1----:R-:W4:Y:S01]  /*76170*/  LDL.LU R146, [R1+0x54c] ;  /* 0x00054c0001927983 */ /* 0x002f220000300800 */
[----:B--2---:R-:W-:-:S05]  /*76180*/  IMAD.WIDE R76, R140, 0x4, R2 ;  /* 0x000000048c4c7825 */ /* 0x004fca00078e0202 */
[----:B---3--:R1:W-:Y:S02]  /*76190*/  @P3 STG.E desc[UR6][R76.64], R143 ;  /* 0x0000008f4c003986 */ /* 0x0083e4000c101906 */
[C---:B-1----:R-:W-:Y:S02]  /*761a0*/  IMAD.WIDE R76, R140.reuse, 0x4, R4 ;  /* 0x000000048c4c7825 */ /* 0x042fe400078e0204 */
[----:B------:R-:W2:Y:S04]  /*761b0*/  LDL.LU R143, [R1+0x14c] ;  /* 0x00014c00018f7983 */ /* 0x000ea80000300800 */
[----:B----4-:R1:W-:Y:S02]  /*761c0*/  @P4 STG.E desc[UR6][R76.64], R141 ;  /* 0x0000008d4c004986 */ /* 0x0103e4000c101906 */
[----:B-1----:R-:W-:-:S05]  /*761d0*/  IMAD.WIDE R76, R140, 0x4, R6 ;  /* 0x000000048c4c7825 */ /* 0x002fca00078e0206 */
[----:B------:R1:W-:Y:S02]  /*761e0*/  @P5 STG.E desc[UR6][R76.64], R142 ;  /* 0x0000008e4c005986 */ /* 0x0003e4000c101906 */
[----:B-1----:R-:W-:Y:S02]  /*761f0*/  IMAD.WIDE R76, R140, 0x4, R8 ;  /* 0x000000048c4c7825 */ /* 0x002fe400078e0208 */
[----:B------:R-:W3:Y:S04]  /*76200*/  LDL.LU R142, [R1+0x1d40] ;  /* 0x001d4000018e7983 */ /* 0x000ee80000300800 */
[----:B------:R-:W4:Y:S04]  /*76210*/  LDL.LU R140, [R1+0x1940] ;  /* 0x00194000018c7983 */ /* 0x000f280000300800 */
[----:B------:R-:W3:Y:S01]  /*76220*/  LDL.LU R141, [R1+0x230c] ;  /* 0x00230c00018d7983 */ /* 0x000ee20000300800 */
        /* <DEDUP_REMOVED lines=38> */
[----:B------:R1:W-:Y:S02]  /*76490*/  @P6 STG.E desc[UR6][R76.64], R148 ;  /* 0x000000944c006986 */ /* 0x0003e4000c101906 */
[----:B-1----:R-:W-:-:S05]  /*764a0*/  IMAD.WIDE R76, R144, 0x4, R2 ;  /* 0x00000004904c7825 */ /* 0x002fca00078e0202 */
[----:B------:R1:W-:Y:S02]  /*764b0*/  @P0 STG.E desc[UR6][R76.64], R147 ;  /* 0x000000934c000986 */ /* 0x0003e4000c101906 */
[----:B-1----:R-:W-:-:S05]  /*764c0*/  IMAD.WIDE R76, R144, 0x4, R4 ;  /* 0x00000004904c7825 */ /* 0x002fca00078e0204 */
[----:B------:R1:W-:Y:S04]  /*764d0*/  @P1 STG.E desc[UR6][R76.64], R145 ;  /* 0x000000914c001986 */ /* 0x0003e8000c101906 */
[----:B-1----:R-:W4:Y:S01]  /*764e0*/  LDL.LU R145, [R1+0x1540] ;  /* 0x0015400001917983 */ /* 0x002f220000300800 */
[C---:B------:R-:W-:Y:S02]  /*764f0*/  LOP3.LUT P2, RZ, R22.reuse, 0x40, RZ, 0xc0, !PT ;  /* 0x0000004016ff7812 */ /* 0x040fe4000784c0ff */
[----:B------:R-:W-:Y:S01]  /*76500*/  LOP3.LUT P3, RZ, R22, 0x80, RZ, 0xc0, !PT ;  /* 0x0000008016ff7812 */ /* 0x000fe2000786c0ff */
[----:B------:R-:W-:Y:S01]  /*76510*/  IMAD.WIDE R76, R144, 0x4, R6 ;  /* 0x00000004904c7825 */ /* 0x000fe200078e0206 */
[C---:B------:R-:W-:Y:S02]  /*76520*/  LOP3.LUT P4, RZ, R22.reuse, 0x100, RZ, 0xc0, !PT ;  /* 0x0000010016ff7812 */ /* 0x040fe4000788c0ff */
[----:B------:R-:W-:-:S07]  /*76530*/  LOP3.LUT P5, RZ, R22, 0x200, RZ, 0xc0, !PT ;  /* 0x0000020016ff7812 */ /* 0x000fce00078ac0ff */
[----:B------:R1:W-:Y:S02]  /*76540*/  @P2 STG.E desc[UR6][R76.64], R146 ;  /* 0x000000924c002986 */ /* 0x0003e4000c101906 */
[----:B-1----:R-:W-:Y:S02]  /*76550*/  IMAD.WIDE R76, R144, 0x4, R8 ;  /* 0x00000004904c7825 */ /* 0x002fe400078e0208 */
[----:B------:R-:W4:Y:S04]  /*76560*/  LDL.LU R146, [R1+0x1140] ;  /* 0x0011400001927983 */ /* 0x000f280000300800 */
[----:B--2---:R1:W-:Y:S04]  /*76570*/  @P3 STG.E desc[UR6][R76.64], R143 ;  /* 0x0000008f4c003986 */ /* 0x0043e8000c101906 */
[----:B------:R-:W2:Y:S04]  /*76580*/  LDL.LU R144, [R1+0xd40] ;  /* 0x000d400001907983 */ /* 0x000ea80000300800 */
[----:B-1----:R-:W2:Y:S01]  /*76590*/  LDL.LU R143, [R1+0x950] ;  /* 0x00095000018f7983 */ /* 0x002ea20000300800 */
[----:B---3--:R-:W-:-:S05]  /*765a0*/  IMAD.WIDE R76, R141, 0x4, R2 ;  /* 0x000000048d4c7825 */ /* 0x008fca00078e0202 */
[----:B------:R1:W-:Y:S02]  /*765b0*/  @P4 STG.E desc[UR6][R76.64], R142 ;  /* 0x0000008e4c004986 */ /* 0x0003e4000c101906 */
[----:B-1----:R-:W-:Y:S02]  /*765c0*/  IMAD.WIDE R76, R141, 0x4, R4 ;  /* 0x000000048d4c7825 */ /* 0x002fe400078e0204 */
[----:B------:R-:W3:Y:S04]  /*765d0*/  LDL.LU R142, [R1+0x550] ;  /* 0x00055000018e7983 */ /* 0x000ee80000300800 */
[----:B----4-:R1:W-:Y:S04]  /*765e0*/  @P5 STG.E desc[UR6][R76.64], R140 ;  /* 0x0000008c4c005986 */ /* 0x0103e8000c101906 */
        /* <DEDUP_REMOVED lines=9> */
[----:B------:R-:W-:-:S02]  /*76680*/  LOP3.LUT R17, R17, 0xfbffffff, RZ, 0xc0, !PT ;  /* 0xfbffffff11117812 */ /* 0x000fc400078ec0ff */
[C---:B------:R-:W-:Y:S01]  /*76690*/  LOP3.LUT P2, RZ, R22.reuse, 0x400, RZ, 0xc0, !PT ;  /* 0x0000040016ff7812 */ /* 0x040fe2000784c0ff */
[----:B------:R-:W-:Y:S01]  /*766a0*/  IMAD.WIDE R76, R141, 0x4, R6 ;  /* 0x000000048d4c7825 */ /* 0x000fe200078e0206 */
[----:B------:R-:W3:Y:S04]  /*766b0*/  LDL.LU R151, [R1+0xd44] ;  /* 0x000d440001977983 */ /* 0x000ee80000300800 */
[----:B------:R-:W3:Y:S03]  /*766c0*/  LDL.LU R149, [R1+0x954] ;  /* 0x0009540001957983 */ /* 0x000ee60000300800 */
[----:B------:R-:W-:Y:S01]  /*766d0*/  @P6 LOP3.LUT R17, R17, 0x4000000, RZ, 0xfc, !PT ;  /* 0x0400000011116812 */ /* 0x000fe200078efcff */
[----:B------:R-:W3:Y:S01]  /*766e0*/  LDL.LU R150, [R1+0x554] ;  /* 0x0005540001967983 */ /* 0x000ee20000300800 */
[----:B------:R-:W-:-:S02]  /*766f0*/  LOP3.LUT P6, RZ, R22, 0x100000, RZ, 0xc0, !PT ;  /* 0x0010000016ff7812 */ /* 0x000fc400078cc0ff */
[----:B------:R-:W-:Y:S01]  /*76700*/  LOP3.LUT R17, R17, 0xf7ffffff, RZ, 0xc0, !PT ;  /* 0xf7ffffff11117812 */ /* 0x000fe200078ec0ff */
[----:B------:R-:W3:Y:S04]  /*76710*/  LDL.LU R148, [R1+0x2318] ;  /* 0x0023180001947983 */ /* 0x000ee80000300800 */
        /* <DEDUP_REMOVED lines=13> */
[C---:B------:R-:W-:Y:S02]  /*767f0*/  LOP3.LUT P3, RZ, R22.reuse, 0x800, RZ, 0xc0, !PT ;  /* 0x0000080016ff7812 */ /* 0x040fe4000786c0ff */
[----:B------:R-:W-:-:S07]  /*76800*/  LOP3.LUT P4, RZ, R22, 0x1000, RZ, 0xc0, !PT ;  /* 0x0000100016ff7812 */ /* 0x000fce000788c0ff */
[----:B------:R-:W-:Y:S02]  /*76810*/  @P6 LOP3.LUT R17, R17, 0x80000000, RZ, 0xfc, !PT ;  /* 0x8000000011116812 */ /* 0x000fe400078efcff */
[C---:B------:R-:W-:Y:S02]  /*76820*/  LOP3.LUT P6, RZ, R22.reuse, 0x8000, RZ, 0xc0, !PT ;  /* 0x0000800016ff7812 */ /* 0x040fe400078cc0ff */
[----:B------:R-:W-:Y:S02]  /*76830*/  LOP3.LUT P5, RZ, R22, 0x2000, RZ, 0xc0, !PT ;  /* 0x0000200016ff7812 */ /* 0x000fe400078ac0ff */
[----:B------:R-:W-:-:S09]  /*76840*/  LOP3.LUT R16, R16, 0xfffffffe, RZ, 0xc0, !PT ;  /* 0xfffffffe10107812 */ /* 0x000fd200078ec0ff */
[----:B------:R-:W-:Y:S02]  /*76850*/  @P6 LOP3.LUT R16, R16, 0x1, RZ, 0xfc, !PT ;  /* 0x0000000110106812 */ /* 0x000fe400078efcff */
[----:B------:R-:W-:Y:S01]  /*76860*/  LOP3.LUT P6, RZ, R22, 0x4000, RZ, 0xc0, !PT ;  /* 0x0000400016ff7812 */ /* 0x000fe200078cc0ff */
[----:B------:R1:W-:Y:S02]  /*76870*/  @P2 STG.E desc[UR6][R76.64], R145 ;  /* 0x000000914c002986 */ /* 0x0003e4000c101906 */
[----:B-1----:R-:W-:Y:S02]  /*76880*/  IMAD.WIDE R76, R141, 0x4, R8 ;  /* 0x000000048d4c7825 */ /* 0x002fe400078e0208 */
[----:B------:R-:W3:Y:S04]  /*76890*/  LDL.LU R141, [R1+0x231c] ;  /* 0x00231c00018d7983 */ /* 0x000ee80000300800 */
[----:B------:R-:W3:Y:S04]  /*768a0*/  LDL.LU R79, [R1+0x1144] ;  /* 0x00114400014f7983 */ /* 0x000ee80000300800 */
[----:B------:R-:W3:Y:S04]  /*768b0*/  LDL.LU R145, [R1+0x1d48] ;  /* 0x001d480001917983 */ /* 0x000ee80000300800 */
[----:B------:R4:W-:Y:S02]  /*768c0*/  @P3 STG.E desc[UR6][R76.64], R146 ;  /* 0x000000924c003986 */ /* 0x0009e4000c101906 */
[----:B----4-:R-:W-:-:S05]  /*768d0*/  IMAD.WIDE R76, R140, 0x4, R2 ;  /* 0x000000048c4c7825 */ /* 0x010fca00078e0202 */
[----:B--2---:R1:W-:Y:S02]  /*768e0*/  @P4 STG.E desc[UR6][R76.64], R144 ;  /* 0x000000904c004986 */ /* 0x0043e4000c101906 */
        /* <DEDUP_REMOVED lines=23> */
[C---:B------:R-:W-:Y:S02]  /*76a60*/  LOP3.LUT P0, RZ, R22.reuse, 0x800000, RZ, 0xc0, !PT ;  /* 0x0080000016ff7812 */ /* 0x040fe4000780c0ff */
[C---:B------:R-:W-:Y:S02]  /*76a70*/  LOP3.LUT P1, RZ, R22.reuse, 0x1000000, RZ, 0xc0, !PT ;  /* 0x0100000016ff7812 */ /* 0x040fe4000782c0ff */
[C---:B------:R-:W-:Y:S02]  /*76a80*/  LOP3.LUT P2, RZ, R22.reuse, 0x2000000, RZ, 0xc0, !PT ;  /* 0x0200000016ff7812 */ /* 0x040fe4000784c0ff */
[C---:B------:R-:W-:Y:S02]  /*76a90*/  LOP3.LUT P3, RZ, R22.reuse, 0x4000000, RZ, 0xc0, !PT ;  /* 0x0400000016ff7812 */ /* 0x040fe4000786c0ff */
[----:B------:R-:W-:-:S02]  /*76aa0*/  LOP3.LUT P4, RZ, R22, 0x8000000, RZ, 0xc0, !PT ;  /* 0x0800000016ff7812 */ /* 0x000fc4000788c0ff */
[----:B------:R-:W-:Y:S01]  /*76ab0*/  LOP3.LUT P5, RZ, R22, 0x10000000, RZ, 0xc0, !PT ;  /* 0x1000000016ff7812 */ /* 0x000fe200078ac0ff */
[----:B------:R1:W-:Y:S01]  /*76ac0*/  @P6 STG.E desc[UR6][R76.64], R79 ;  /* 0x0000004f4c006986 */ /* 0x0003e2000c101906 */
[----:B------:R-:W-:Y:S01]  /*76ad0*/  LOP3.LUT P6, RZ, R17, 0x8000000, RZ, 0xc0, !PT ;  /* 0x0800000011ff7812 */ /* 0x000fe200078cc0ff */
[----:B-1----:R-:W-:-:S12]  /*76ae0*/  IMAD.WIDE R76, R148, 0x4, R2 ;  /* 0x00000004944c7825 */ /* 0x002fd800078e0202 */
[----:B------:R1:W-:Y:S01]  /*76af0*/  @P6 STG.E desc[UR6][R76.64], R151 ;  /* 0x000000974c006986 */ /* 0x0003e2000c101906 */
[C---:B------:R-:W-:Y:S01]  /*76b00*/  LOP3.LUT P6, RZ, R17.reuse, 0x4000000, RZ, 0xc0, !PT ;  /* 0x0400000011ff7812 */ /* 0x040fe200078cc0ff */
[C---:B-1----:R-:W-:Y:S02]  /*76b10*/  IMAD.WIDE R76, R148.reuse, 0x4, R4 ;  /* 0x00000004944c7825 */ /* 0x042fe400078e0204 */
[----:B------:R-:W3:Y:S10]  /*76b20*/  LDL.LU R151, [R1+0x2328] ;  /* 0x0023280001977983 */ /* 0x000ef40000300800 */
[----:B------:R1:W-:Y:S01]  /*76b30*/  @P6 STG.E desc[UR6][R76.64], R149 ;  /* 0x000000954c006986 */ /* 0x0003e2000c101906 */
[----:B------:R-:W-:Y:S01]  /*76b40*/  LOP3.LUT P6, RZ, R17, 0x2000000, RZ, 0xc0, !PT ;  /* 0x0200000011ff7812 */ /* 0x000fe200078cc0ff */
[----:B-1----:R-:W-:-:S12]  /*76b50*/  IMAD.WIDE R76, R148, 0x4, R6 ;  /* 0x00000004944c7825 */ /* 0x002fd800078e0206 */
[----:B------:R1:W-:Y:S02]  /*76b60*/  @P6 STG.E desc[UR6][R76.64], R150 ;  /* 0x000000964c006986 */ /* 0x0003e4000c101906 */
[----:B-1----:R-:W-:-:S05]  /*76b70*/  IMAD.WIDE R76, R148, 0x4, R8 ;  /* 0x00000004944c7825 */ /* 0x002fca00078e0208 */
[----:B------:R1:W-:Y:S02]  /*76b80*/  @P0 STG.E desc[UR6][R76.64], R147 ;  /* 0x000000934c000986 */ /* 0x0003e4000c101906 */
[----:B-1----:R-:W-:-:S05]  /*76b90*/  IMAD.WIDE R76, R141, 0x4, R2 ;  /* 0x000000048d4c7825 */ /* 0x002fca00078e0202 */
[----:B------:R1:W-:Y:S02]  /*76ba0*/  @P1 STG.E desc[UR6][R76.64], R145 ;  /* 0x000000914c001986 */ /* 0x0003e4000c101906 */
[----:B-1----:R-:W-:-:S05]  /*76bb0*/  IMAD.WIDE R76, R141, 0x4, R4 ;  /* 0x000000048d4c7825 */ /* 0x002fca00078e0204 */
[----:B--2---:R1:W-:Y:S02]  /*76bc0*/  @P2 STG.E desc[UR6][R76.64], R144 ;  /* 0x000000904c002986 */ /* 0x0043e4000c101906 */
[----:B-1----:R-:W-:-:S05]  /*76bd0*/  IMAD.WIDE R76, R141, 0x4, R6 ;  /* 0x000000048d4c7825 */ /* 0x002fca00078e0206 */
[----:B----4-:R1:W-:Y:S02]  /*76be0*/  @P3 STG.E desc[UR6][R76.64], R143 ;  /* 0x0000008f4c003986 */ /* 0x0103e4000c101906 */
[----:B-1----:R-:W-:-:S05]  /*76bf0*/  IMAD.WIDE R76, R141, 0x4, R8 ;  /* 0x000000048d4c7825 */ /* 0x002fca00078e0208 */
[----:B---3--:R1:W-:Y:S02]  /*76c00*/  @P4 STG.E desc[UR6][R76.64], R142 ;  /* 0x0000008e4c004986 */ /* 0x0083e4000c101906 */
[----:B-1----:R-:W-:-:S05]  /*76c10*/  IMAD.WIDE R76, R146, 0x4, R2 ;  /* 0x00000004924c7825 */ /* 0x002fca00078e0202 */
[----:B------:R1:W-:Y:S04]  /*76c20*/  @P5 STG.E desc[UR6][R76.64], R140 ;  /* 0x0000008c4c005986 */ /* 0x0003e8000c101906 */
[----:B-1----:R-:W2:Y:S04]  /*76c30*/  LDL.LU R140, [R1+0x958] ;  /* 0x00095800018c7983 */ /* 0x002ea80000300800 */
[----:B------:R-:W3:Y:S04]  /*76c40*/  LDL.LU R145, [R1+0x558] ;  /* 0x0005580001917983 */ /* 0x000ee80000300800 */
[----:B------:R-:W4:Y:S04]  /*76c50*/  LDL.LU R144, [R1+0x158] ;  /* 0x0001580001907983 */ /* 0x000f280000300800 */
[----:B------:R-:W4:Y:S04]  /*76c60*/  LDL.LU R142, [R1+0x1d4c] ;  /* 0x001d4c00018e7983 */ /* 0x000f280000300800 */
[----:B------:R-:W4:Y:S04]  /*76c70*/  LDL.LU R143, [R1+0x194c] ;  /* 0x00194c00018f7983 */ /* 0x000f280000300800 */
[----:B------:R-:W4:Y:S04]  /*76c80*/  LDL.LU R141, [R1+0x154c] ;  /* 0x00154c00018d7983 */ /* 0x000f280000300800 */
[----:B------:R-:W4:Y:S01]  /*76c90*/  LDL.LU R244, [R1+0x2324] ;  /* 0x0023240001f47983 */ /* 0x000f220000300800 */
[----:B------:R-:W-:Y:S01]  /*76ca0*/  LOP3.LUT P2, RZ, R22, 0x20000000, RZ, 0xc0, !PT ;  /* 0x2000000016ff7812 */ /* 0x000fe2000784c0ff */
[----:B------:R-:W-:Y:S01]  /*76cb0*/  IMAD.WIDE R76, R146, 0x4, R4 ;  /* 0x00000004924c7825 */ /* 0x000fe200078e0204 */
[----:B------:R-:W-:-:S02]  /*76cc0*/  LOP3.LUT P6, RZ, R23, 0x200, RZ, 0xc0, !PT ;  /* 0x0000020017ff7812 */ /* 0x000fc400078cc0ff */
        /* <DEDUP_REMOVED lines=12> */
[----:B------:R-:W-:Y:S01]  /*76d90*/  LOP3.LUT P6, RZ, R23, 0x20, RZ, 0xc0, !PT ;  /* 0x0000002017ff7812 */ /* 0x000fe200078cc0ff */
[----:B--2---:R1:W-:Y:S04]  /*76da0*/  @P2 STG.E desc[UR6][R76.64], R140 ;  /* 0x0000008c4c002986 */ /* 0x0043e8000c101906 */
[----:B-1----:R-:W2:Y:S04]  /*76db0*/  LDL.LU R140, [R1+0x114c] ;  /* 0x00114c00018c7983 */ /* 0x002ea80000300800 */
[----:B------:R-:W2:Y:S01]  /*76dc0*/  LDL.LU R82, [R1+0xd4c] ;  /* 0x000d4c0001527983 */ /* 0x000ea20000300800 */
[----:B------:R-:W-:-:S03]  /*76dd0*/  LOP3.LUT R17, R17, 0xffdfffff, RZ, 0xc0, !PT ;  /* 0xffdfffff11117812 */ /* 0x000fc600078ec0ff */
[----:B------:R-:W2:Y:S01]  /*76de0*/  LDL.LU R83, [R1+0x95c] ;  /* 0x00095c0001537983 */ /* 0x000ea20000300800 */
[----:B------:R-:W-:Y:S01]  /*76df0*/  @P6 LOP3.LUT R17, R17, 0x200000, RZ, 0xfc, !PT ;  /* 0x0020000011116812 */ /* 0x000fe200078efcff */
[----:B------:R-:W-:Y:S01]  /*76e00*/  IMAD.WIDE R76, R146, 0x4, R6 ;  /* 0x00000004924c7825 */ /* 0x000fe200078e0206 */
[----:B------:R-:W-:-:S04]  /*76e10*/  LOP3.LUT P6, RZ, R23, 0x10, RZ, 0xc0, !PT ;  /* 0x0000001017ff7812 */ /* 0x000fc800078cc0ff */
[----:B---3--:R1:W-:Y:S01]  /*76e20*/  @P3 STG.E desc[UR6][R76.64], R145 ;  /* 0x000000914c003986 */ /* 0x0083e2000c101906 */
[----:B------:R-:W-:-:S03]  /*76e30*/  LOP3.LUT R17, R17, 0xffbfffff, RZ, 0xc0, !PT ;  /* 0xffbfffff11117812 */ /* 0x000fc600078ec0ff */
[----:B-1----:R-:W3:Y:S04]  /*76e40*/  LDL.LU R145, [R1+0x232c] ;  /* 0x00232c0001917983 */ /* 0x002ee80000300800 */
[----:B------:R-:W3:Y:S01]  /*76e50*/  LDL.LU R79, [R1+0x55c] ;  /* 0x00055c00014f7983 */ /* 0x000ee20000300800 */
[----:B------:R-:W-:Y:S02]  /*76e60*/  @P6 LOP3.LUT R17, R17, 0x400000, RZ, 0xfc, !PT ;  /* 0x0040000011116812 */ /* 0x000fe400078efcff */
[----:B------:R-:W-:Y:S01]  /*76e70*/  LOP3.LUT P6, RZ, R23, 0x8, RZ, 0xc0, !PT ;  /* 0x0000000817ff7812 */ /* 0x000fe200078cc0ff */
[----:B------:R-:W3:Y:S01]  /*76e80*/  LDL.LU R149, [R1+0x15c] ;  /* 0x00015c0001957983 */ /* 0x000ee20000300800 */
[----:B------:R-:W-:Y:S02]  /*76e90*/  LOP3.LUT R17, R17, 0xff7fffff, RZ, 0xc0, !PT ;  /* 0xff7fffff11117812 */ /* 0x000fe400078ec0ff */
[----:B------:R-:W-:Y:S01]  /*76ea0*/  LOP3.LUT P4, RZ, R22, 0x80000000, RZ, 0xc0, !PT ;  /* 0x8000000016ff7812 */ /* 0x000fe2000788c0ff */
[----:B------:R-:W3:Y:S01]  /*76eb0*/  LDL.LU R150, [R1+0x1d50] ;  /* 0x001d500001967983 */ /* 0x000ee20000300800 */
[----:B------:R-:W-:Y:S01]  /*76ec0*/  LOP3.LUT P5, RZ, R23, 0x1, RZ, 0xc0, !PT ;  /* 0x0000000117ff7812 */ /* 0x000fe200078ac0ff */
[----:B------:R-:W-:-:S02]  /*76ed0*/  IMAD.WIDE R76, R146, 0x4, R8 ;  /* 0x00000004924c7825 */ /* 0x000fc400078e0208 */
[----:B------:R-:W3:Y:S04]  /*76ee0*/  LDL.LU R148, [R1+0x1950] ;  /* 0x0019500001947983 */ /* 0x000ee80000300800 */
[----:B------:R-:W-:Y:S02]  /*76ef0*/  @P6 LOP3.LUT R17, R17, 0x800000, RZ, 0xfc, !PT ;  /* 0x0080000011116812 */ /* 0x000fe400078efcff */
[----:B------:R-:W-:Y:S02]  /*76f00*/  LOP3.LUT P6, RZ, R23, 0x4, RZ, 0xc0, !PT ;  /* 0x0000000417ff7812 */ /* 0x000fe400078cc0ff */
[----:B------:R-:W-:Y:S01]  /*76f10*/  LOP3.LUT R17, R17, 0xfeffffff, RZ, 0xc0, !PT ;  /* 0xfeffffff11117812 */ /* 0x000fe200078ec0ff */
[----:B----4-:R1:W-:Y:S10]  /*76f20*/  @P4 STG.E desc[UR6][R76.64], R144 ;  /* 0x000000904c004986 */ /* 0x0103f4000c101906 */
[----:B------:R-:W-:-:S02]  /*76f30*/  @P6 LOP3.LUT R17, R17, 0x1000000, RZ, 0xfc, !PT ;  /* 0x0100000011116812 */ /* 0x000fc400078efcff */
[----:B------:R-:W-:Y:S01]  /*76f40*/  LOP3.LUT P6, RZ, R23, 0x2, RZ, 0xc0, !PT ;  /* 0x0000000217ff7812 */ /* 0x000fe200078cc0ff */
[----:B-1----:R-:W-:-:S05]  /*76f50*/  IMAD.WIDE R76, R244, 0x4, R2 ;  /* 0x00000004f44c7825 */ /* 0x002fca00078e0202 */
[----:B------:R1:W-:Y:S02]  /*76f60*/  @P5 STG.E desc[UR6][R76.64], R142 ;  /* 0x0000008e4c005986 */ /* 0x0003e4000c101906 */
[----:B-1----:R-:W-:Y:S02]  /*76f70*/  IMAD.WIDE R76, R244, 0x4, R4 ;  /* 0x00000004f44c7825 */ /* 0x002fe400078e0204 */
[----:B------:R-:W4:Y:S04]  /*76f80*/  LDL.LU R142, [R1+0x2330] ;  /* 0x00233000018e7983 */ /* 0x000f280000300800 */
[----:B------:R-:W4:Y:S04]  /*76f90*/  LDL.LU R147, [R1+0x1550] ;  /* 0x0015500001937983 */ /* 0x000f280000300800 */
[----:B------:R1:W-:Y:S01]  /*76fa0*/  @P6 STG.E desc[UR6][R76.64], R143 ;  /* 0x0000008f4c006986 */ /* 0x0003e2000c101906 */
[----:B------:R-:W-:-:S03]  /*76fb0*/  LOP3.LUT P6, RZ, R17, 0x1000000, RZ, 0xc0, !PT ;  /* 0x0100000011ff7812 */ /* 0x000fc600078cc0ff */
[----:B------:R-:W4:Y:S04]  /*76fc0*/  LDL.LU R146, [R1+0x1150] ;  /* 0x0011500001927983 */ /* 0x000f280000300800 */
[----:B------:R-:W4:Y:S01]  /*76fd0*/  LDL.LU R144, [R1+0xd50] ;  /* 0x000d500001907983 */ /* 0x000f220000300800 */
[----:B-1----:R-:W-:-:S03]  /*76fe0*/  IMAD.WIDE R76, R244, 0x4, R6 ;  /* 0x00000004f44c7825 */ /* 0x002fc600078e0206 */
[----:B------:R-:W4:Y:S04]  /*76ff0*/  LDL.LU R143, [R1+0x960] ;  /* 0x00096000018f7983 */ /* 0x000f280000300800 */
[----:B------:R1:W-:Y:S01]  /*77000*/  @P6 STG.E desc[UR6][R76.64], R141 ;  /* 0x0000008d4c006986 */ /* 0x0003e2000c101906 */
[----:B------:R-:W-:-:S03]  /*77010*/  LOP3.LUT P6, RZ, R17, 0x800000, RZ, 0xc0, !PT ;  /* 0x0080000011ff7812 */ /* 0x000fc600078cc0ff */
[----:B-1----:R-:W4:Y:S01]  /*77020*/  LDL.LU R141, [R1+0x560] ;  /* 0x00056000018d7983 */ /* 0x002f220000300800 */
        /* <DEDUP_REMOVED lines=26> */
[----:B----4-:R1:W-:Y:S01]  /*771d0*/  @P0 STG.E desc[UR6][R76.64], R147 ;  /* 0x000000934c000986 */ /* 0x0103e2000c101906 */
        /* <DEDUP_REMOVED lines=8> */
[----:B------:R1:W-:Y:S02]  /*77260*/  @P3 STG.E desc[UR6][R76.64], R143 ;  /* 0x0000008f4c003986 */ /* 0x0003e4000c101906 */
[C---:B-1----:R-:W-:Y:S02]  /*77270*/  IMAD.WIDE R76, R142.reuse, 0x4, R6 ;  /* 0x000000048e4c7825 */ /* 0x042fe400078e0206 */
[----:B------:R-:W4:Y:S04]  /*77280*/  LDL.LU R143, [R1+0x1d54] ;  /* 0x001d5400018f7983 */ /* 0x000f280000300800 */
[----:B------:R1:W-:Y:S02]  /*77290*/  @P4 STG.E desc[UR6][R76.64], R141 ;  /* 0x0000008d4c004986 */ /* 0x0003e4000c101906 */
[----:B-1----:R-:W-:-:S02]  /*772a0*/  IMAD.WIDE R76, R142, 0x4, R8 ;  /* 0x000000048e4c7825 */ /* 0x002fc400078e0208 */
[----:B------:R-:W3:Y:S04]  /*772b0*/  LDL.LU R141, [R1+0x1954] ;  /* 0x00195400018d7983 */ /* 0x000ee80000300800 */
[----:B------:R-:W3:Y:S04]  /*772c0*/  LDL.LU R142, [R1+0x1554] ;  /* 0x00155400018e7983 */ /* 0x000ee80000300800 */
[----:B--2---:R1:W-:Y:S04]  /*772d0*/  @P5 STG.E desc[UR6][R76.64], R140 ;  /* 0x0000008c4c005986 */ /* 0x0043e8000c101906 */
[----:B-1----:R-:W2:Y:S04]  /*772e0*/  LDL.LU R140, [R1+0x2334] ;  /* 0x00233400018c7983 */ /* 0x002ea80000300800 */
        /* <DEDUP_REMOVED lines=10> */
[----:B------:R-:W-:-:S03]  /*77390*/  LOP3.LUT P2, RZ, R23, 0x10000, RZ, 0xc0, !PT ;  /* 0x0001000017ff7812 */ /* 0x000fc6000784c0ff */
[----:B------:R-:W3:Y:S04]  /*773a0*/  LDL.LU R148, [R1+0xd58] ;  /* 0x000d580001947983 */ /* 0x000ee80000300800 */
[----:B------:R-:W3:Y:S01]  /*773b0*/  LDL.LU R147, [R1+0x968] ;  /* 0x0009680001937983 */ /* 0x000ee20000300800 */
[----:B------:R-:W-:-:S03]  /*773c0*/  LOP3.LUT P3, RZ, R23, 0x20000, RZ, 0xc0, !PT ;  /* 0x0002000017ff7812 */ /* 0x000fc6000786c0ff */
[----:B------:R-:W3:Y:S04]  /*773d0*/  LDL.LU R146, [R1+0x568] ;  /* 0x0005680001927983 */ /* 0x000ee80000300800 */
        /* <DEDUP_REMOVED lines=22> */
[----:B----4-:R1:W-:Y:S02]  /*77540*/  @P2 STG.E desc[UR6][R76.64], R143 ;  /* 0x0000008f4c002986 */ /* 0x0103e4000c101906 */
[C---:B-1----:R-:W-:Y:S02]  /*77550*/  IMAD.WIDE R76, R140.reuse, 0x4, R4 ;  /* 0x000000048c4c7825 */ /* 0x042fe400078e0204 */
[----:B------:R-:W2:Y:S04]  /*77560*/  LDL.LU R143, [R1+0x168] ;  /* 0x00016800018f7983 */ /* 0x000ea80000300800 */
[----:B---3--:R1:W-:Y:S02]  /*77570*/  @P3 STG.E desc[UR6][R76.64], R141 ;  /* 0x0000008d4c003986 */ /* 0x0083e4000c101906 */
        /* <DEDUP_REMOVED lines=52> */
[----:B------:R-:W4:Y:S04]  /*778c0*/  LDL.LU R144, [R1+0xd5c] ;  /* 0x000d5c0001907983 */ /* 0x000f280000300800 */
[----:B--2---:R1:W-:Y:S04]  /*778d0*/  @P2 STG.E desc[UR6][R76.64], R143 ;  /* 0x0000008f4c002986 */ /* 0x0043e8000c101906 */
[----:B-1----:R-:W2:Y:S01]  /*778e0*/  LDL.LU R143, [R1+0x96c] ;  /* 0x00096c00018f7983 */ /* 0x002ea20000300800 */
[----:B---3--:R-:W-:-:S05]  /*778f0*/  IMAD.WIDE R76, R145, 0x4, R2 ;  /* 0x00000004914c7825 */ /* 0x008fca00078e0202 */
[----:B------:R1:W-:Y:S02]  /*77900*/  @P3 STG.E desc[UR6][R76.64], R141 ;  /* 0x0000008d4c003986 */ /* 0x0003e4000c101906 */
[C---:B-1----:R-:W-:Y:S02]  /*77910*/  IMAD.WIDE R76, R145.reuse, 0x4, R4 ;  /* 0x00000004914c7825 */ /* 0x042fe400078e0204 */
[----:B------:R-:W3:Y:S04]  /*77920*/  LDL.LU R141, [R1+0x56c] ;  /* 0x00056c00018d7983 */ /* 0x000ee80000300800 */
[----:B----4-:R1:W-:Y:S04]  /*77930*/  @P4 STG.E desc[UR6][R76.64], R142 ;  /* 0x0000008e4c004986 */ /* 0x0103e8000c101906 */
[----:B-1----:R-:W4:Y:S01]  /*77940*/  LDL.LU R142, [R1+0x2348] ;  /* 0x00234800018e7983 */ /* 0x002f220000300800 */
[----:B------:R-:W-:Y:S01]  /*77950*/  LOP3.LUT P5, RZ, R24, 0x4, RZ, 0xc0, !PT ;  /* 0x0000000418ff7812 */ /* 0x000fe200078ac0ff */
[----:B------:R-:W-:-:S12]  /*77960*/  IMAD.WIDE R76, R145, 0x4, R6 ;  /* 0x00000004914c7825 */ /* 0x000fd800078e0206 */
[----:B------:R1:W-:Y:S04]  /*77970*/  @P5 STG.E desc[UR6][R76.64], R140 ;  /* 0x0000008c4c005986 */ /* 0x0003e8000c101906 */
[----:B-1----:R-:W3:Y:S04]  /*77980*/  LDL.LU R140, [R1+0x16c] ;  /* 0x00016c00018c7983 */ /* 0x002ee80000300800 */
[----:B------:R-:W3:Y:S04]  /*77990*/  LDL.LU R82, [R1+0x234c] ;  /* 0x00234c0001527983 */ /* 0x000ee80000300800 */
[----:B------:R-:W3:Y:S04]  /*779a0*/  LDL.LU R245, [R1+0x1e90] ;  /* 0x001e900001f57983 */ /* 0x000ee80000300800 */
[----:B------:R-:W3:Y:S01]  /*779b0*/  LDL.LU R240, [R1+0x1d60] ;  /* 0x001d600001f07983 */ /* 0x000ee20000300800 */
        /* <DEDUP_REMOVED lines=9> */
[----:B------:R-:W3:Y:S01]  /*77a50*/  LDL.LU R151, [R1+0xd60] ;  /* 0x000d600001977983 */ /* 0x000ee20000300800 */
[C---:B------:R-:W-:Y:S02]  /*77a60*/  LOP3.LUT P2, RZ, R24.reuse, 0x8, RZ, 0xc0, !PT ;  /* 0x0000000818ff7812 */ /* 0x040fe4000784c0ff */
[C---:B------:R-:W-:Y:S01]  /*77a70*/  LOP3.LUT P3, RZ, R24.reuse, 0x10, RZ, 0xc0, !PT ;  /* 0x0000001018ff7812 */ /* 0x040fe2000786c0ff */
[----:B------:R-:W3:Y:S04]  /*77a80*/  LDL.LU R149, [R1+0x970] ;  /* 0x0009700001957983 */ /* 0x000ee80000300800 */
[----:B------:R-:W-:Y:S02]  /*77a90*/  @P6 LOP3.LUT R17, R17, 0x4, RZ, 0xfc, !PT ;  /* 0x0000000411116812 */ /* 0x000fe400078efcff */
[----:B------:R-:W-:-:S02]  /*77aa0*/  LOP3.LUT P6, RZ, R24, 0x2000, RZ, 0xc0, !PT ;  /* 0x0000200018ff7812 */ /* 0x000fc400078cc0ff */
[----:B------:R-:W-:-:S11]  /*77ab0*/  LOP3.LUT R17, R17, 0xfffffff7, RZ, 0xc0, !PT ;  /* 0xfffffff711117812 */ /* 0x000fd600078ec0ff */
[----:B------:R-:W-:Y:S02]  /*77ac0*/  @P6 LOP3.LUT R17, R17, 0x8, RZ, 0xfc, !PT ;  /* 0x0000000811116812 */ /* 0x000fe400078efcff */
[----:B------:R-:W-:Y:S02]  /*77ad0*/  LOP3.LUT P6, RZ, R24, 0x1000, RZ, 0xc0, !PT ;  /* 0x0000100018ff7812 */ /* 0x000fe400078cc0ff */
[----:B------:R-:W-:Y:S01]  /*77ae0*/  LOP3.LUT R17, R17, 0xffffffef, RZ, 0xc0, !PT ;  /* 0xffffffef11117812 */ /* 0x000fe200078ec0ff */
[----:B------:R-:W-:-:S10]  /*77af0*/  IMAD.WIDE R76, R145, 0x4, R8 ;  /* 0x00000004914c7825 */ /* 0x000fd400078e0208 */
        /* <DEDUP_REMOVED lines=11> */
[C---:B------:R-:W-:Y:S01]  /*77bb0*/  LOP3.LUT P6, RZ, R24.reuse, 0x100, RZ, 0xc0, !PT ;  /* 0x0000010018ff7812 */ /* 0x040fe200078cc0ff */
[----:B------:R4:W-:Y:S01]  /*77bc0*/  @P2 STG.E desc[UR6][R76.64], R146 ;  /* 0x000000924c002986 */ /* 0x0009e2000c101906 */
[----:B------:R-:W-:Y:S02]  /*77bd0*/  LOP3.LUT P5, RZ, R24, 0x40, RZ, 0xc0, !PT ;  /* 0x0000004018ff7812 */ /* 0x000fe400078ac0ff */
[----:B------:R-:W-:-:S09]  /*77be0*/  LOP3.LUT R17, R17, 0xfffffeff, RZ, 0xc0, !PT ;  /* 0xfffffeff11117812 */ /* 0x000fd200078ec0ff */
[----:B------:R-:W-:Y:S02]  /*77bf0*/  @P6 LOP3.LUT R17, R17, 0x100, RZ, 0xfc, !PT ;  /* 0x0000010011116812 */ /* 0x000fe400078efcff */
[----:B------:R-:W-:Y:S01]  /*77c00*/  LOP3.LUT P6, RZ, R24, 0x80, RZ, 0xc0, !PT ;  /* 0x0000008018ff7812 */ /* 0x000fe200078cc0ff */
[----:B----4-:R-:W-:-:S05]  /*77c10*/  IMAD.WIDE R76, R142, 0x4, R2 ;  /* 0x000000048e4c7825 */ /* 0x010fca00078e0202 */
[----:B------:R1:W-:Y:S04]  /*77c20*/  @P3 STG.E desc[UR6][R76.64], R144 ;  /* 0x000000904c003986 */ /* 0x0003e8000c101906 */
[----:B-1----:R-:W4:Y:S04]  /*77c30*/  LDL.LU R144, [R1+0x2354] ;  /* 0x0023540001907983 */ /* 0x002f280000300800 */
[----:B------:R-:W4:Y:S04]  /*77c40*/  LDL.LU R148, [R1+0x570] ;  /* 0x0005700001947983 */ /* 0x000f280000300800 */
[----:B------:R-:W4:Y:S04]  /*77c50*/  LDL.LU R147, [R1+0x1e94] ;  /* 0x001e940001937983 */ /* 0x000f280000300800 */
[----:B------:R-:W4:Y:S01]  /*77c60*/  LDL.LU R145, [R1+0x1d64] ;  /* 0x001d640001917983 */ /* 0x000f220000300800 */
[----:B------:R-:W-:-:S03]  /*77c70*/  IMAD.WIDE R76, R142, 0x4, R4 ;  /* 0x000000048e4c7825 */ /* 0x000fc600078e0204 */
[----:B------:R-:W4:Y:S04]  /*77c80*/  LDL.LU R146, [R1+0x1964] ;  /* 0x0019640001927983 */ /* 0x000f280000300800 */
[----:B--2---:R1:W-:Y:S02]  /*77c90*/  @P4 STG.E desc[UR6][R76.64], R143 ;  /* 0x0000008f4c004986 */ /* 0x0043e4000c101906 */
[----:B-1----:R-:W-:-:S05]  /*77ca0*/  IMAD.WIDE R76, R142, 0x4, R6 ;  /* 0x000000048e4c7825 */ /* 0x002fca00078e0206 */
[----:B---3--:R1:W-:Y:S02]  /*77cb0*/  @P5 STG.E desc[UR6][R76.64], R141 ;  /* 0x0000008d4c005986 */ /* 0x0083e4000c101906 */
[----:B-1----:R-:W-:Y:S02]  /*77cc0*/  IMAD.WIDE R76, R142, 0x4, R8 ;  /* 0x000000048e4c7825 */ /* 0x002fe400078e0208 */
[----:B------:R-:W2:Y:S04]  /*77cd0*/  LDL.LU R141, [R1+0x1564] ;  /* 0x00156400018d7983 */ /* 0x000ea80000300800 */
[----:B------:R1:W-:Y:S04]  /*77ce0*/  @P6 STG.E desc[UR6][R76.64], R140 ;  /* 0x0000008c4c006986 */ /* 0x0003e8000c101906 */
[----:B------:R-:W3:Y:S04]  /*77cf0*/  LDL.LU R142, [R1+0x1164] ;  /* 0x00116400018e7983 */ /* 0x000ee80000300800 */
[----:B-1----:R-:W3:Y:S04]  /*77d00*/  LDL.LU R140, [R1+0xd64] ;  /* 0x000d6400018c7983 */ /* 0x002ee80000300800 */
[----:B------:R-:W3:Y:S01]  /*77d10*/  LDL.LU R143, [R1+0x2358] ;  /* 0x00235800018f7983 */ /* 0x000ee20000300800 */
        /* <DEDUP_REMOVED lines=12> */
[C---:B------:R-:W-:Y:S01]  /*77de0*/  LOP3.LUT P6, RZ, R17.reuse, 0x10, RZ, 0xc0, !PT ;  /* 0x0000001011ff7812 */ /* 0x040fe200078cc0ff */
[----:B-1----:R-:W-:Y:S01]  /*77df0*/  IMAD.WIDE R76, R150, 0x4, R2 ;  /* 0x00000004964c7825 */ /* 0x002fe200078e0202 */
        /* <DEDUP_REMOVED lines=11> */
[----:B-1----:R-:W-:Y:S01]  /*77eb0*/  IMAD.WIDE R76, R150, 0x4, R8 ;  /* 0x00000004964c7825 */ /* 0x002fe200078e0208 */
[C---:B------:R-:W-:Y:S02]  /*77ec0*/  LOP3.LUT P2, RZ, R24.reuse, 0x40000, RZ, 0xc0, !PT ;  /* 0x0004000018ff7812 */ /* 0x040fe4000784c0ff */
[C---:B------:R-:W-:Y:S02]  /*77ed0*/  LOP3.LUT P3, RZ, R24.reuse, 0x80000, RZ, 0xc0, !PT ;  /* 0x0008000018ff7812 */ /* 0x040fe4000786c0ff */
[C---:B------:R-:W-:Y:S02]  /*77ee0*/  LOP3.LUT P4, RZ, R24.reuse, 0x100000, RZ, 0xc0, !PT ;  /* 0x0010000018ff7812 */ /* 0x040fe4000788c0ff */
[----:B------:R-:W-:-:S03]  /*77ef0*/  LOP3.LUT P5, RZ, R24, 0x200000, RZ, 0xc0, !PT ;  /* 0x0020000018ff7812 */ /* 0x000fc600078ac0ff */
[----:B----4-:R1:W-:Y:S02]  /*77f00*/  @P6 STG.E desc[UR6][R76.64], R148 ;  /* 0x000000944c006986 */ /* 0x0103e4000c101906 */
[----:B-1----:R-:W-:-:S05]  /*77f10*/  IMAD.WIDE R76, R144, 0x4, R2 ;  /* 0x00000004904c7825 */ /* 0x002fca00078e0202 */
[----:B------:R1:W-:Y:S02]  /*77f20*/  @P0 STG.E desc[UR6][R76.64], R147 ;  /* 0x000000934c000986 */ /* 0x0003e4000c101906 */
[----:B-1----:R-:W-:-:S05]  /*77f30*/  IMAD.WIDE R76, R144, 0x4, R4 ;  /* 0x00000004904c7825 */ /* 0x002fca00078e0204 */
[----:B------:R1:W-:Y:S04]  /*77f40*/  @P1 STG.E desc[UR6][R76.64], R145 ;  /* 0x000000914c001986 */ /* 0x0003e8000c101906 */
[----:B-1----:R-:W4:Y:S01]  /*77f50*/  LDL.LU R145, [R1+0x974] ;  /* 0x0009740001917983 */ /* 0x002f220000300800 */
[----:B------:R-:W-:-:S05]  /*77f60*/  IMAD.WIDE R76, R144, 0x4, R6 ;  /* 0x00000004904c7825 */ /* 0x000fca00078e0206 */
[----:B------:R1:W-:Y:S02]  /*77f70*/  @P2 STG.E desc[UR6][R76.64], R146 ;  /* 0x000000924c002986 */ /* 0x0003e4000c101906 */
[----:B-1----:R-:W-:Y:S02]  /*77f80*/  IMAD.WIDE R76, R144, 0x4, R8 ;  /* 0x00000004904c7825 */ /* 0x002fe400078e0208 */
[----:B------:R-:W4:Y:S04]  /*77f90*/  LDL.LU R146, [R1+0x574] ;  /* 0x0005740001927983 */ /* 0x000f280000300800 */
[----:B--2---:R3:W-:Y:S04]  /*77fa0*/  @P3 STG.E desc[UR6][R76.64], R141 ;  /* 0x0000008d4c003986 */ /* 0x0047e8000c101906 */
[----:B------:R-:W2:Y:S01]  /*77fb0*/  LDL.LU R144, [R1+0x1e98] ;  /* 0x001e980001907983 */ /* 0x000ea20000300800 */
[----:B---3--:R-:W-:-:S03]  /*77fc0*/  IMAD.WIDE R76, R143, 0x4, R2 ;  /* 0x000000048f4c7825 */ /* 0x008fc600078e0202 */
[----:B------:R-:W3:Y:S04]  /*77fd0*/  LDL.LU R141, [R1+0x1d68] ;  /* 0x001d6800018d7983 */ /* 0x000ee80000300800 */
[----:B------:R1:W-:Y:S02]  /*77fe0*/  @P4 STG.E desc[UR6][R76.64], R142 ;  /* 0x0000008e4c004986 */ /* 0x0003e4000c101906 */
[----:B-1----:R-:W-:Y:S02]  /*77ff0*/  IMAD.WIDE R76, R143, 0x4, R4 ;  /* 0x000000048f4c7825 */ /* 0x002fe400078e0204 */
[----:B------:R-:W3:Y:S04]  /*78000*/  LDL.LU R142, [R1+0x1968] ;  /* 0x00196800018e7983 */ /* 0x000ee80000300800 */
[----:B------:R1:W-:Y:S04]  /*78010*/  @P5 STG.E desc[UR6][R76.64], R140 ;  /* 0x0000008c4c005986 */ /* 0x0003e8000c101906 */
[----:B-1----:R-:W2:Y:S01]  /*78020*/  LDL.LU R140, [R1+0x235c] ;  /* 0x00235c00018c7983 */ /* 0x002ea20000300800 */
        /* <DEDUP_REMOVED lines=9> */
[----:B------:R-:W-:Y:S01]  /*780c0*/  LOP3.LUT P2, RZ, R24, 0x400000, RZ, 0xc0, !PT ;  /* 0x0040000018ff7812 */ /* 0x000fe2000784c0ff */
        /* <DEDUP_REMOVED lines=29> */
[----:B----4-:R1:W-:Y:S02]  /*782a0*/  @P2 STG.E desc[UR6][R76.64], R145 ;  /* 0x000000914c002986 */ /* 0x0103e4000c101906 */
[----:B-1----:R-:W-:Y:S02]  /*782b0*/  IMAD.WIDE R76, R143, 0x4, R8 ;  /* 0x000000048f4c7825 */ /* 0x002fe400078e0208 */
[----:B------:R-:W4:Y:S04]  /*782c0*/  LDL.LU R143, [R1+0x2368] ;  /* 0x00236800018f7983 */ /* 0x000f280000300800 */
[----:B------:R-:W4:Y:S04]  /*782d0*/  LDL.LU R79, [R1+0x578] ;  /* 0x00057800014f7983 */ /* 0x000f280000300800 */
[----:B------:R1:W-:Y:S04]  /*782e0*/  @P3 STG.E desc[UR6][R76.64], R146 ;  /* 0x000000924c003986 */ /* 0x0003e8000c101906 */
[----:B------:R-:W4:Y:S04]  /*782f0*/  LDL.LU R145, [R1+0x116c] ;  /* 0x00116c0001917983 */ /* 0x000f280000300800 */
        /* <DEDUP_REMOVED lines=8> */
[----:B------:R1:W-:Y:S01]  /*78380*/  @P6 STG.E desc[UR6][R76.64], R142 ;  /* 0x0000008e4c006986 */ /* 0x0003e2000c101906 */
[----:B------:R-:W-:Y:S01]  /*78390*/  LOP3.LUT P6, RZ, R17, 0x1, RZ, 0xc0, !PT ;  /* 0x0000000111ff7812 */ /* 0x000fe200078cc0ff */
[----:B------:R-:W-:Y:S02]  /*783a0*/  IMAD.WIDE R16, R140, 0x4, R8 ;  /* 0x000000048c107825 */ /* 0x000fe400078e0208 */
[----:B------:R-:W3:Y:S04]  /*783b0*/  LDL.LU R140, [R1+0x1d70] ;  /* 0x001d7000018c7983 */ /* 0x000ee80000300800 */
[----:B-1----:R-:W3:Y:S06]  /*783c0*/  LDL.LU R142, [R1+0x236c] ;  /* 0x00236c00018e7983 */ /* 0x002eec0000300800 */
        /* <DEDUP_REMOVED lines=18> */
[----:B----4-:R1:W-:Y:S01]  /*784f0*/  @P6 STG.E desc[UR6][R16.64], R79 ;  /* 0x0000004f10006986 */ /* 0x0103e2000c101906 */
[----:B------:R-:W-:Y:S01]  /*78500*/  LOP3.LUT P6, RZ, R18, 0x8000000, RZ, 0xc0, !PT ;  /* 0x0800000012ff7812 */ /* 0x000fe200078cc0ff */
[----:B-1----:R-:W-:-:S12]  /*78510*/  IMAD.WIDE R16, R148, 0x4, R2 ;  /* 0x0000000494107825 */ /* 0x002fd800078e0202 */
[----:B------:R1:W-:Y:S01]  /*78520*/  @P6 STG.E desc[UR6][R16.64], R151 ;  /* 0x0000009710006986 */ /* 0x0003e2000c101906 */
[----:B------:R-:W-:Y:S01]  /*78530*/  LOP3.LUT P6, RZ, R18, 0x4000000, RZ, 0xc0, !PT ;  /* 0x0400000012ff7812 */ /* 0x000fe200078cc0ff */
[----:B-1----:R-:W-:Y:S02]  /*78540*/  IMAD.WIDE R16, R148, 0x4, R4 ;  /* 0x0000000494107825 */ /* 0x002fe400078e0204 */
[----:B------:R-:W4:Y:S10]  /*78550*/  LDL.LU R151, [R1+0x2374] ;  /* 0x0023740001977983 */ /* 0x000f340000300800 */
        /* <DEDUP_REMOVED lines=9> */
[----:B------:R1:W-:Y:S02]  /*785f0*/  @P2 STG.E desc[UR6][R16.64], R146 ;  /* 0x0000009210002986 */ /* 0x0003e4000c101906 */
[----:B-1----:R-:W-:-:S05]  /*78600*/  IMAD.WIDE R16, R143, 0x4, R6 ;  /* 0x000000048f107825 */ /* 0x002fca00078e0206 */
[----:B--2---:R1:W-:Y:S02]  /*78610*/  @P3 STG.E desc[UR6][R16.64], R144 ;  /* 0x0000009010003986 */ /* 0x0043e4000c101906 */
[----:B-1----:R-:W-:Y:S02]  /*78620*/  IMAD.WIDE R16, R143, 0x4, R8 ;  /* 0x000000048f107825 */ /* 0x002fe400078e0208 */
[----:B------:R-:W2:Y:S04]  /*78630*/  LDL.LU R143, [R1+0x1970] ;  /* 0x00197000018f7983 */ /* 0x000ea80000300800 */
[----:B---3--:R1:W-:Y:S04]  /*78640*/  @P4 STG.E desc[UR6][R16.64], R141 ;  /* 0x0000008d10004986 */ /* 0x0083e8000c101906 */
[----:B-1----:R-:W3:Y:S01]  /*78650*/  LDL.LU R141, [R1+0x1570] ;  /* 0x00157000018d7983 */ /* 0x002ee20000300800 */
[----:B------:R-:W-:-:S03]  /*78660*/  IMAD.WIDE R16, R142, 0x4, R2 ;  /* 0x000000048e107825 */ /* 0x000fc600078e0202 */
        /* <DEDUP_REMOVED lines=23> */
[----:B------:R-:W4:Y:S01]  /*787e0*/  LDL.LU R145, [R1+0x2378] ;  /* 0x0023780001917983 */ /* 0x000f220000300800 */
[C---:B------:R-:W-:Y:S01]  /*787f0*/  LOP3.LUT P3, RZ, R25.reuse, 0x400, RZ, 0xc0, !PT ;  /* 0x0000040019ff7812 */ /* 0x040fe2000786c0ff */
[----:B------:R-:W-:Y:S01]  /*78800*/  IMAD.WIDE R16, R142, 0x4, R4 ;  /* 0x000000048e107825 */ /* 0x000fe200078e0204 */
[C---:B------:R-:W-:Y:S01]  /*78810*/  LOP3.LUT P4, RZ, R25.reuse, 0x800, RZ, 0xc0, !PT ;  /* 0x0000080019ff7812 */ /* 0x040fe2000788c0ff */
[----:B------:R-:W4:Y:S02]  /*78820*/  LDL.LU R146, [R1+0x184] ;  /* 0x0001840001927983 */ /* 0x000f240000300800 */
[----:B------:R-:W-:Y:S02]  /*78830*/  @P6 LOP3.LUT R18, R18, 0x80000, RZ, 0xfc, !PT ;  /* 0x0008000012126812 */ /* 0x000fe400078efcff */
[----:B------:R-:W-:Y:S01]  /*78840*/  LOP3.LUT P6, RZ, R25, 0x40000, RZ, 0xc0, !PT ;  /* 0x0004000019ff7812 */ /* 0x000fe200078cc0ff */
[----:B------:R-:W4:Y:S01]  /*78850*/  LDL.LU R144, [R1+0x1d78] ;  /* 0x001d780001907983 */ /* 0x000f220000300800 */
        /* <DEDUP_REMOVED lines=22> */
[----:B----4-:R1:W-:Y:S04]  /*789c0*/  @P4 STG.E desc[UR6][R16.64], R246 ;  /* 0x000000f610004986 */ /* 0x0103e8000c101906 */
[----:B------:R-:W4:Y:S01]  /*789d0*/  LDL.LU R142, [R1+0x237c] ;  /* 0x00237c00018e7983 */ /* 0x000f220000300800 */
[----:B-1----:R-:W-:-:S05]  /*789e0*/  IMAD.WIDE R16, R140, 0x4, R2 ;  /* 0x000000048c107825 */ /* 0x002fca00078e0202 */
        /* <DEDUP_REMOVED lines=40> */
[----:B------:R1:W-:Y:S02]  /*78c70*/  @P2 STG.E desc[UR6][R16.64], R144 ;  /* 0x0000009010002986 */ /* 0x0003e4000c101906 */
[----:B-1----:R-:W-:-:S05]  /*78c80*/  IMAD.WIDE R16, R142, 0x4, R4 ;  /* 0x000000048e107825 */ /* 0x002fca00078e0204 */
[----:B--2---:R1:W-:Y:S02]  /*78c90*/  @P3 STG.E desc[UR6][R16.64], R143 ;  /* 0x0000008f10003986 */ /* 0x0043e4000c101906 */
[----:B-1----:R-:W-:-:S05]  /*78ca0*/  IMAD.WIDE R16, R142, 0x4, R6 ;  /* 0x000000048e107825 */ /* 0x002fca00078e0206 */
[----:B---3--:R1:W-:Y:S02]  /*78cb0*/  @P4 STG.E desc[UR6][R16.64], R141 ;  /* 0x0000008d10004986 */ /* 0x0083e4000c101906 */
[----:B-1----:R-:W-:-:S05]  /*78cc0*/  IMAD.WIDE R16, R142, 0x4, R8 ;  /* 0x000000048e107825 */ /* 0x002fca00078e0208 */
[----:B------:R1:W-:Y:S04]  /*78cd0*/  @P5 STG.E desc[UR6][R16.64], R140 ;  /* 0x0000008c10005986 */ /* 0x0003e8000c101906 */
[----:B-1----:R-:W2:Y:S04]  /*78ce0*/  LDL.LU R140, [R1+0xd78] ;  /* 0x000d7800018c7983 */ /* 0x002ea80000300800 */
[----:B------:R-:W3:Y:S04]  /*78cf0*/  LDL.LU R145, [R1+0x988] ;  /* 0x0009880001917983 */ /* 0x000ee80000300800 */
[----:B------:R-:W4:Y:S04]  /*78d00*/  LDL.LU R146, [R1+0x588] ;  /* 0x0005880001927983 */ /* 0x000f280000300800 */
[----:B------:R-:W2:Y:S04]  /*78d10*/  LDL.LU R144, [R1+0x2380] ;  /* 0x0023800001907983 */ /* 0x000ea80000300800 */
[----:B------:R-:W4:Y:S04]  /*78d20*/  LDL.LU R143, [R1+0x188] ;  /* 0x00018800018f7983 */ /* 0x000f280000300800 */
[----:B------:R-:W4:Y:S04]  /*78d30*/  LDL.LU R141, [R1+0x1d7c] ;  /* 0x001d7c00018d7983 */ /* 0x000f280000300800 */
[----:B------:R-:W4:Y:S04]  /*78d40*/  LDL.LU R142, [R1+0x197c] ;  /* 0x00197c00018e7983 */ /* 0x000f280000300800 */
[----:B------:R-:W4:Y:S01]  /*78d50*/  LDL.LU R244, [R1+0x2384] ;  /* 0x0023840001f47983 */ /* 0x000f220000300800 */
[----:B------:R-:W-:-:S02]  /*78d60*/  LOP3.LUT P2, RZ, R25, 0x10000000, RZ, 0xc0, !PT ;  /* 0x1000000019ff7812 */ /* 0x000fc4000784c0ff */
        /* <DEDUP_REMOVED lines=14> */
[----:B--2---:R-:W-:-:S05]  /*78e50*/  IMAD.WIDE R16, R144, 0x4, R2 ;  /* 0x0000000490107825 */ /* 0x004fca00078e0202 */
[----:B------:R1:W-:Y:S04]  /*78e60*/  @P2 STG.E desc[UR6][R16.64], R140 ;  /* 0x0000008c10002986 */ /* 0x0003e8000c101906 */
[----:B-1----:R-:W2:Y:S04]  /*78e70*/  LDL.LU R140, [R1+0x157c] ;  /* 0x00157c00018c7983 */ /* 0x002ea80000300800 */
[----:B------:R-:W2:Y:S04]  /*78e80*/  LDL.LU R82, [R1+0x117c] ;  /* 0x00117c0001527983 */ /* 0x000ea80000300800 */
[----:B------:R-:W2:Y:S01]  /*78e90*/  LDL.LU R83, [R1+0xd7c] ;  /* 0x000d7c0001537983 */ /* 0x000ea20000300800 */
[----:B------:R-:W-:-:S02]  /*78ea0*/  @P6 LOP3.LUT R18, R18, 0x2000, RZ, 0xfc, !PT ;  /* 0x0000200012126812 */ /* 0x000fc400078efcff */
[----:B------:R-:W-:Y:S01]  /*78eb0*/  LOP3.LUT P6, RZ, R26, 0x8, RZ, 0xc0, !PT ;  /* 0x000000081aff7812 */ /* 0x000fe200078cc0ff */
[----:B------:R-:W2:Y:S01]  /*78ec0*/  LDL.LU R79, [R1+0x98c] ;  /* 0x00098c00014f7983 */ /* 0x000ea20000300800 */
[----:B------:R-:W-:Y:S02]  /*78ed0*/  LOP3.LUT R18, R18, 0xffffbfff, RZ, 0xc0, !PT ;  /* 0xffffbfff12127812 */ /* 0x000fe400078ec0ff */
[C---:B------:R-:W-:Y:S01]  /*78ee0*/  LOP3.LUT P3, RZ, R25.reuse, 0x20000000, RZ, 0xc0, !PT ;  /* 0x2000000019ff7812 */ /* 0x040fe2000786c0ff */
[----:B------:R-:W2:Y:S01]  /*78ef0*/  LDL.LU R151, [R1+0x58c] ;  /* 0x00058c0001977983 */ /* 0x000ea20000300800 */
[----:B------:R-:W-:-:S07]  /*78f00*/  LOP3.LUT P4, RZ, R25, 0x40000000, RZ, 0xc0, !PT ;  /* 0x4000000019ff7812 */ /* 0x000fce000788c0ff */
[----:B------:R-:W-:Y:S02]  /*78f10*/  @P6 LOP3.LUT R18, R18, 0x4000, RZ, 0xfc, !PT ;  /* 0x0000400012126812 */ /* 0x000fe400078efcff */
[----:B------:R-:W-:Y:S01]  /*78f20*/  LOP3.LUT P6, RZ, R26, 0x4, RZ, 0xc0, !PT ;  /* 0x000000041aff7812 */ /* 0x000fe200078cc0ff */
[----:B------:R-:W-:Y:S01]  /*78f30*/  IMAD.WIDE R16, R144, 0x4, R4 ;  /* 0x0000000490107825 */ /* 0x000fe200078e0204 */
[----:B------:R-:W-:-:S04]  /*78f40*/  LOP3.LUT R18, R18, 0xffff7fff, RZ, 0xc0, !PT ;  /* 0xffff7fff12127812 */ /* 0x000fc800078ec0ff */
[----:B---3--:R1:W-:Y:S07]  /*78f50*/  @P3 STG.E desc[UR6][R16.64], R145 ;  /* 0x0000009110003986 */ /* 0x0083ee000c101906 */
[----:B------:R-:W-:Y:S02]  /*78f60*/  @P6 LOP3.LUT R18, R18, 0x8000, RZ, 0xfc, !PT ;  /* 0x0000800012126812 */ /* 0x000fe400078efcff */
[----:B------:R-:W-:Y:S01]  /*78f70*/  LOP3.LUT P6, RZ, R26, 0x2, RZ, 0xc0, !PT ;  /* 0x000000021aff7812 */ /* 0x000fe200078cc0ff */
[----:B-1----:R-:W-:Y:S01]  /*78f80*/  IMAD.WIDE R16, R144, 0x4, R6 ;  /* 0x0000000490107825 */ /* 0x002fe200078e0206 */
[----:B------:R-:W-:-:S04]  /*78f90*/  LOP3.LUT P5, RZ, R25, 0x80000000, RZ, 0xc0, !PT ;  /* 0x8000000019ff7812 */ /* 0x000fc800078ac0ff */
[----:B----4-:R1:W-:Y:S01]  /*78fa0*/  @P4 STG.E desc[UR6][R16.64], R146 ;  /* 0x0000009210004986 */ /* 0x0103e2000c101906 */
[----:B------:R-:W-:-:S03]  /*78fb0*/  LOP3.LUT R18, R18, 0xfffeffff, RZ, 0xc0, !PT ;  /* 0xfffeffff12127812 */ /* 0x000fc600078ec0ff */
[----:B-1----:R-:W3:Y:S04]  /*78fc0*/  LDL.LU R146, [R1+0x238c] ;  /* 0x00238c0001927983 */ /* 0x002ee80000300800 */
[----:B------:R-:W4:Y:S01]  /*78fd0*/  LDL.LU R150, [R1+0x18c] ;  /* 0x00018c0001967983 */ /* 0x000f220000300800 */
[----:B------:R-:W-:Y:S02]  /*78fe0*/  @P6 LOP3.LUT R18, R18, 0x10000, RZ, 0xfc, !PT ;  /* 0x0001000012126812 */ /* 0x000fe400078efcff */
[----:B------:R-:W-:Y:S01]  /*78ff0*/  LOP3.LUT P6, RZ, R26, 0x1, RZ, 0xc0, !PT ;  /* 0x000000011aff7812 */ /* 0x000fe200078cc0ff */
[----:B------:R-:W-:Y:S01]  /*79000*/  IMAD.WIDE R16, R144, 0x4, R8 ;  /* 0x0000000490107825 */ /* 0x000fe200078e0208 */
[----:B------:R-:W3:Y:S04]  /*79010*/  LDL.LU R148, [R1+0x1d80] ;  /* 0x001d800001947983 */ /* 0x000ee80000300800 */
[----:B------:R1:W-:Y:S04]  /*79020*/  @P5 STG.E desc[UR6][R16.64], R143 ;  /* 0x0000008f10005986 */ /* 0x0003e8000c101906 */
[----:B------:R-:W3:Y:S04]  /*79030*/  LDL.LU R147, [R1+0x1980] ;  /* 0x0019800001937983 */ /* 0x000ee80000300800 */
[----:B------:R-:W3:Y:S01]  /*79040*/  LDL.LU R145, [R1+0x1ea0] ;  /* 0x001ea00001917983 */ /* 0x000ee20000300800 */
[----:B-1----:R-:W-:-:S03]  /*79050*/  IMAD.WIDE R16, R244, 0x4, R2 ;  /* 0x00000004f4107825 */ /* 0x002fc600078e0202 */
[----:B------:R-:W3:Y:S04]  /*79060*/  LDL.LU R144, [R1+0x1580] ;  /* 0x0015800001907983 */ /* 0x000ee80000300800 */
[----:B------:R1:W-:Y:S01]  /*79070*/  @P6 STG.E desc[UR6][R16.64], R141 ;  /* 0x0000008d10006986 */ /* 0x0003e2000c101906 */
[----:B------:R-:W-:-:S03]  /*79080*/  LOP3.LUT P6, RZ, R18, 0x10000, RZ, 0xc0, !PT ;  /* 0x0001000012ff7812 */ /* 0x000fc600078cc0ff */
[----:B------:R-:W3:Y:S01]  /*79090*/  LDL.LU R143, [R1+0x2390] ;  /* 0x00239000018f7983 */ /* 0x000ee20000300800 */
[----:B-1----:R-:W-:-:S03]  /*790a0*/  IMAD.WIDE R16, R244, 0x4, R4 ;  /* 0x00000004f4107825 */ /* 0x002fc600078e0204 */
[----:B------:R-:W3:Y:S06]  /*790b0*/  LDL.LU R141, [R1+0x1180] ;  /* 0x00118000018d7983 */ /* 0x000eec0000300800 */
[----:B------:R1:W-:Y:S01]  /*790c0*/  @P6 STG.E desc[UR6][R16.64], R142 ;  /* 0x0000008e10006986 */ /* 0x0003e2000c101906 */
        /* <DEDUP_REMOVED lines=19> */
[----:B----4-:R3:W-:Y:S01]  /*79200*/  @P6 STG.E desc[UR6][R16.64], R150 ;  /* 0x0000009610006986 */ /* 0x0107e2000c101906 */
[----:B------:R-:W-:Y:S02]  /*79210*/  LOP3.LUT P6, RZ, R18, 0x200, RZ, 0xc0, !PT ;  /* 0x0000020012ff7812 */ /* 0x000fe400078cc0ff */
[C---:B------:R-:W-:Y:S02]  /*79220*/  LOP3.LUT P0, RZ, R26.reuse, 0x200, RZ, 0xc0, !PT ;  /* 0x000002001aff7812 */ /* 0x040fe4000780c0ff */
[----:B------:R-:W-:Y:S01]  /*79230*/  LOP3.LUT P1, RZ, R26, 0x400, RZ, 0xc0, !PT ;  /* 0x000004001aff7812 */ /* 0x000fe2000782c0ff */
[----:B---3--:R-:W-:-:S08]  /*79240*/  IMAD.WIDE R16, R146, 0x4, R2 ;  /* 0x0000000492107825 */ /* 0x008fd000078e0202 */
        /* <DEDUP_REMOVED lines=11> */
[----:B------:R1:W-:Y:S02]  /*79300*/  @P2 STG.E desc[UR6][R16.64], R144 ;  /* 0x0000009010002986 */ /* 0x0003e4000c101906 */
[----:B-1----:R-:W-:-:S02]  /*79310*/  IMAD.WIDE R16, R143, 0x4, R2 ;  /* 0x000000048f107825 */ /* 0x002fc400078e0202 */
[----:B------:R-:W4:Y:S04]  /*79320*/  LDL.LU R144, [R1+0x1d84] ;  /* 0x001d840001907983 */ /* 0x000f280000300800 */
        /* <DEDUP_REMOVED lines=21> */
[C---:B------:R-:W-:Y:S01]  /*79480*/  LOP3.LUT P3, RZ, R26.reuse, 0x10000, RZ, 0xc0, !PT ;  /* 0x000100001aff7812 */ /* 0x040fe2000786c0ff */
[----:B------:R-:W4:Y:S01]  /*79490*/  LDL.LU R148, [R1+0x1588] ;  /* 0x0015880001947983 */ /* 0x000f220000300800 */
[----:B------:R-:W-:-:S03]  /*794a0*/  LOP3.LUT P4, RZ, R26, 0x20000, RZ, 0xc0, !PT ;  /* 0x000200001aff7812 */ /* 0x000fc6000788c0ff */
[----:B------:R-:W4:Y:S01]  /*794b0*/  LDL.LU R147, [R1+0x1188] ;  /* 0x0011880001937983 */ /* 0x000f220000300800 */
[C---:B------:R-:W-:Y:S02]  /*794c0*/  LOP3.LUT P5, RZ, R26.reuse, 0x40000, RZ, 0xc0, !PT ;  /* 0x000400001aff7812 */ /* 0x040fe400078ac0ff */
[----:B------:R-:W-:Y:S02]  /*794d0*/  LOP3.LUT P6, RZ, R26, 0x8000000, RZ, 0xc0, !PT ;  /* 0x080000001aff7812 */ /* 0x000fe400078cc0ff */
[----:B------:R-:W-:Y:S01]  /*794e0*/  LOP3.LUT R18, R18, 0xfffffffd, RZ, 0xc0, !PT ;  /* 0xfffffffd12127812 */ /* 0x000fe200078ec0ff */
[----:B---3--:R1:W-:Y:S04]  /*794f0*/  @P2 STG.E desc[UR6][R16.64], R146 ;  /* 0x0000009210002986 */ /* 0x0083e8000c101906 */
[----:B-1----:R-:W3:Y:S06]  /*79500*/  LDL.LU R146, [R1+0xd88] ;  /* 0x000d880001927983 */ /* 0x002eec0000300800 */
        /* <DEDUP_REMOVED lines=10> */
[----:B----4-:R1:W-:Y:S02]  /*795b0*/  @P3 STG.E desc[UR6][R16.64], R144 ;  /* 0x0000009010003986 */ /* 0x0103e4000c101906 */
[C---:B-1----:R-:W-:Y:S02]  /*795c0*/  IMAD.WIDE R16, R140.reuse, 0x4, R4 ;  /* 0x000000048c107825 */ /* 0x042fe400078e0204 */
[----:B------:R-:W2:Y:S04]  /*795d0*/  LDL.LU R144, [R1+0x998] ;  /* 0x0009980001907983 */ /* 0x000ea80000300800 */
[----:B------:R1:W-:Y:S02]  /*795e0*/  @P4 STG.E desc[UR6][R16.64], R141 ;  /* 0x0000008d10004986 */ /* 0x0003e4000c101906 */
[----:B-1----:R-:W-:-:S02]  /*795f0*/  IMAD.WIDE R16, R140, 0x4, R6 ;  /* 0x000000048c107825 */ /* 0x002fc400078e0206 */
[----:B------:R-:W4:Y:S04]  /*79600*/  LDL.LU R141, [R1+0x598] ;  /* 0x00059800018d7983 */ /* 0x000f280000300800 */
[----:B------:R1:W-:Y:S02]  /*79610*/  @P5 STG.E desc[UR6][R16.64], R142 ;  /* 0x0000008e10005986 */ /* 0x0003e4000c101906 */
[----:B-1----:R-:W-:Y:S02]  /*79620*/  IMAD.WIDE R16, R140, 0x4, R8 ;  /* 0x000000048c107825 */ /* 0x002fe400078e0208 */
[----:B------:R-:W4:Y:S04]  /*79630*/  LDL.LU R142, [R1+0x1d8c] ;  /* 0x001d8c00018e7983 */ /* 0x000f280000300800 */
[----:B------:R-:W4:Y:S04]  /*79640*/  LDL.LU R140, [R1+0x198c] ;  /* 0x00198c00018c7983 */ /* 0x000f280000300800 */
        /* <DEDUP_REMOVED lines=46> */
[----:B-1----:R-:W-:Y:S01]  /*79930*/  IMAD.WIDE R16, R143, 0x4, R4 ;  /* 0x000000048f107825 */ /* 0x002fe200078e0204 */
[----:B------:R-:W-:Y:S01]  /*79940*/  LOP3.LUT P4, RZ, R27, 0x1, RZ, 0xc0, !PT ;  /* 0x000000011bff7812 */ /* 0x000fe2000788c0ff */
[----:B------:R-:W4:Y:S04]  /*79950*/  LDL.LU R147, [R1+0x1eac] ;  /* 0x001eac0001937983 */ /* 0x000f280000300800 */
[----:B---3--:R1:W-:Y:S02]  /*79960*/  @P1 STG.E desc[UR6][R16.64], R146 ;  /* 0x0000009210001986 */ /* 0x0083e4000c101906 */
[----:B-1----:R-:W-:-:S02]  /*79970*/  IMAD.WIDE R16, R143, 0x4, R6 ;  /* 0x000000048f107825 */ /* 0x002fc400078e0206 */
[----:B------:R-:W3:Y:S04]  /*79980*/  LDL.LU R146, [R1+0x158c] ;  /* 0x00158c0001927983 */ /* 0x000ee80000300800 */
[----:B--2---:R1:W-:Y:S02]  /*79990*/  @P2 STG.E desc[UR6][R16.64], R144 ;  /* 0x0000009010002986 */ /* 0x0043e4000c101906 */
[----:B-1----:R-:W-:Y:S02]  /*799a0*/  IMAD.WIDE R16, R143, 0x4, R8 ;  /* 0x000000048f107825 */ /* 0x002fe400078e0208 */
[----:B------:R-:W2:Y:S04]  /*799b0*/  LDL.LU R144, [R1+0x118c] ;  /* 0x00118c0001907983 */ /* 0x000ea80000300800 */
[----:B----4-:R1:W-:Y:S04]  /*799c0*/  @P3 STG.E desc[UR6][R16.64], R141 ;  /* 0x0000008d10003986 */ /* 0x0103e8000c101906 */
[----:B------:R-:W4:Y:S04]  /*799d0*/  LDL.LU R143, [R1+0xd8c] ;  /* 0x000d8c00018f7983 */ /* 0x000f280000300800 */
[----:B-1----:R-:W4:Y:S01]  /*799e0*/  LDL.LU R141, [R1+0x99c] ;  /* 0x00099c00018d7983 */ /* 0x002f220000300800 */
[----:B------:R-:W-:-:S05]  /*799f0*/  IMAD.WIDE R16, R145, 0x4, R2 ;  /* 0x0000000491107825 */ /* 0x000fca00078e0202 */
[----:B------:R1:W-:Y:S04]  /*79a00*/  @P4 STG.E desc[UR6][R16.64], R142 ;  /* 0x0000008e10004986 */ /* 0x0003e8000c101906 */
[----:B-1----:R-:W2:Y:S01]  /*79a10*/  LDL.LU R142, [R1+0x23a8] ;  /* 0x0023a800018e7983 */ /* 0x002ea20000300800 */
[----:B------:R-:W-:Y:S01]  /*79a20*/  LOP3.LUT P5, RZ, R27, 0x2, RZ, 0xc0, !PT ;  /* 0x000000021bff7812 */ /* 0x000fe200078ac0ff */
[----:B------:R-:W-:-:S12]  /*79a30*/  IMAD.WIDE R16, R145, 0x4, R4 ;  /* 0x0000000491107825 */ /* 0x000fd800078e0204 */
[----:B------:R1:W-:Y:S04]  /*79a40*/  @P5 STG.E desc[UR6][R16.64], R140 ;  /* 0x0000008c10005986 */ /* 0x0003e8000c101906 */
[----:B-1----:R-:W4:Y:S01]  /*79a50*/  LDL.LU R140, [R1+0x59c] ;  /* 0x00059c00018c7983 */ /* 0x002f220000300800 */
[----:B------:R-:W-:Y:S02]  /*79a60*/  LOP3.LUT P6, RZ, R27, 0x4000, RZ, 0xc0, !PT ;  /* 0x000040001bff7812 */ /* 0x000fe400078cc0ff */
        /* <DEDUP_REMOVED lines=8> */
[----:B------:R-:W4:Y:S01]  /*79af0*/  LDL.LU R79, [R1+0x1190] ;  /* 0x00119000014f7983 */ /* 0x000f220000300800 */
[----:B------:R-:W-:-:S03]  /*79b00*/  LOP3.LUT P2, RZ, R27, 0x4, RZ, 0xc0, !PT ;  /* 0x000000041bff7812 */ /* 0x000fc6000784c0ff */
[----:B------:R-:W4:Y:S04]  /*79b10*/  LDL.LU R148, [R1+0x23b0] ;  /* 0x0023b00001947983 */ /* 0x000f280000300800 */
[----:B------:R-:W-:Y:S01]  /*79b20*/  @P6 LOP3.LUT R19, R19, 0x4000000, RZ, 0xfc, !PT ;  /* 0x0400000013136812 */ /* 0x000fe200078efcff */
[----:B------:R-:W4:Y:S01]  /*79b30*/  LDL.LU R151, [R1+0xd90] ;  /* 0x000d900001977983 */ /* 0x000f220000300800 */
[----:B------:R-:W-:Y:S02]  /*79b40*/  LOP3.LUT P6, RZ, R27, 0x1000, RZ, 0xc0, !PT ;  /* 0x000010001bff7812 */ /* 0x000fe400078cc0ff */
[----:B------:R-:W-:Y:S02]  /*79b50*/  LOP3.LUT R19, R19, 0xf7ffffff, RZ, 0xc0, !PT ;  /* 0xf7ffffff13137812 */ /* 0x000fe400078ec0ff */
[----:B------:R-:W-:Y:S01]  /*79b60*/  LOP3.LUT P3, RZ, R27, 0x8, RZ, 0xc0, !PT ;  /* 0x000000081bff7812 */ /* 0x000fe2000786c0ff */
[----:B------:R-:W-:Y:S01]  /*79b70*/  IMAD.WIDE R16, R145, 0x4, R6 ;  /* 0x0000000491107825 */ /* 0x000fe200078e0206 */
[----:B------:R-:W-:Y:S01]  /*79b80*/  LOP3.LUT P4, RZ, R27, 0x10, RZ, 0xc0, !PT ;  /* 0x000000101bff7812 */ /* 0x000fe2000788c0ff */
[----:B------:R-:W4:Y:S06]  /*79b90*/  LDL.LU R149, [R1+0x9a0] ;  /* 0x0009a00001957983 */ /* 0x000f2c0000300800 */
        /* <DEDUP_REMOVED lines=11> */
[----:B------:R-:W-:Y:S02]  /*79c50*/  LOP3.LUT P5, RZ, R27, 0x20, RZ, 0xc0, !PT ;  /* 0x000000201bff7812 */ /* 0x000fe400078ac0ff */
[----:B------:R-:W-:-:S09]  /*79c60*/  LOP3.LUT R19, R19, 0x7fffffff, RZ, 0xc0, !PT ;  /* 0x7fffffff13137812 */ /* 0x000fd200078ec0ff */
[----:B------:R-:W-:Y:S02]  /*79c70*/  @P6 LOP3.LUT R19, R19, 0x80000000, RZ, 0xfc, !PT ;  /* 0x8000000013136812 */ /* 0x000fe400078efcff */
[----:B------:R-:W-:Y:S02]  /*79c80*/  LOP3.LUT P6, RZ, R27, 0x80, RZ, 0xc0, !PT ;  /* 0x000000801bff7812 */ /* 0x000fe400078cc0ff */
[----:B------:R-:W-:-:S11]  /*79c90*/  LOP3.LUT R18, R18, 0xfffffffe, RZ, 0xc0, !PT ;  /* 0xfffffffe12127812 */ /* 0x000fd600078ec0ff */
[----:B------:R-:W-:Y:S02]  /*79ca0*/  @P6 LOP3.LUT R18, R18, 0x1, RZ, 0xfc, !PT ;  /* 0x0000000112126812 */ /* 0x000fe400078efcff */
[----:B------:R-:W-:Y:S01]  /*79cb0*/  LOP3.LUT P6, RZ, R27, 0x40, RZ, 0xc0, !PT ;  /* 0x000000401bff7812 */ /* 0x000fe200078cc0ff */
[----:B------:R1:W-:Y:S02]  /*79cc0*/  @P2 STG.E desc[UR6][R16.64], R147 ;  /* 0x0000009310002986 */ /* 0x0003e4000c101906 */
[----:B-1----:R-:W-:-:S05]  /*79cd0*/  IMAD.WIDE R16, R145, 0x4, R8 ;  /* 0x0000000491107825 */ /* 0x002fca00078e0208 */
[----:B---3--:R2:W-:Y:S02]  /*79ce0*/  @P3 STG.E desc[UR6][R16.64], R146 ;  /* 0x0000009210003986 */ /* 0x0085e4000c101906 */
[----:B--2---:R-:W-:-:S05]  /*79cf0*/  IMAD.WIDE R16, R142, 0x4, R2 ;  /* 0x000000048e107825 */ /* 0x004fca00078e0202 */
[----:B------:R1:W-:Y:S02]  /*79d00*/  @P4 STG.E desc[UR6][R16.64], R144 ;  /* 0x0000009010004986 */ /* 0x0003e4000c101906 */
[----:B-1----:R-:W-:-:S05]  /*79d10*/  IMAD.WIDE R16, R142, 0x4, R4 ;  /* 0x000000048e107825 */ /* 0x002fca00078e0204 */
[----:B----4-:R1:W-:Y:S04]  /*79d20*/  @P5 STG.E desc[UR6][R16.64], R143 ;  /* 0x0000008f10005986 */ /* 0x0103e8000c101906 */
[----:B-1----:R-:W2:Y:S04]  /*79d30*/  LDL.LU R143, [R1+0x23b4] ;  /* 0x0023b400018f7983 */ /* 0x002ea80000300800 */
[----:B------:R-:W3:Y:S04]  /*79d40*/  LDL.LU R150, [R1+0x5a0] ;  /* 0x0005a00001967983 */ /* 0x000ee80000300800 */
[----:B------:R-:W4:Y:S01]  /*79d50*/  LDL.LU R147, [R1+0x1a0] ;  /* 0x0001a00001937983 */ /* 0x000f220000300800 */
[----:B------:R-:W-:-:S03]  /*79d60*/  IMAD.WIDE R16, R142, 0x4, R6 ;  /* 0x000000048e107825 */ /* 0x000fc600078e0206 */
[----:B------:R-:W2:Y:S04]  /*79d70*/  LDL.LU R145, [R1+0x1d94] ;  /* 0x001d940001917983 */ /* 0x000ea80000300800 */
[----:B------:R1:W-:Y:S01]  /*79d80*/  @P6 STG.E desc[UR6][R16.64], R141 ;  /* 0x0000008d10006986 */ /* 0x0003e2000c101906 */
[----:B------:R-:W-:-:S03]  /*79d90*/  LOP3.LUT P6, RZ, R18, 0x1, RZ, 0xc0, !PT ;  /* 0x0000000112ff7812 */ /* 0x000fc600078cc0ff */
[----:B------:R-:W2:Y:S04]  /*79da0*/  LDL.LU R146, [R1+0x1994] ;  /* 0x0019940001927983 */ /* 0x000ea80000300800 */
[----:B------:R-:W2:Y:S01]  /*79db0*/  LDL.LU R144, [R1+0x1594] ;  /* 0x0015940001907983 */ /* 0x000ea20000300800 */
[----:B-1----:R-:W-:-:S03]  /*79dc0*/  IMAD.WIDE R16, R142, 0x4, R8 ;  /* 0x000000048e107825 */ /* 0x002fc600078e0208 */
[----:B------:R-:W2:Y:S04]  /*79dd0*/  LDL.LU R141, [R1+0x1194] ;  /* 0x00119400018d7983 */ /* 0x000ea80000300800 */
[----:B------:R1:W-:Y:S04]  /*79de0*/  @P6 STG.E desc[UR6][R16.64], R140 ;  /* 0x0000008c10006986 */ /* 0x0003e8000c101906 */
        /* <DEDUP_REMOVED lines=23> */
[C---:B------:R-:W-:Y:S01]  /*79f60*/  LOP3.LUT P1, RZ, R27.reuse, 0x10000, RZ, 0xc0, !PT ;  /* 0x000100001bff7812 */ /* 0x040fe2000782c0ff */
[----:B-1----:R-:W-:Y:S01]  /*79f70*/  IMAD.WIDE R16, R148, 0x4, R6 ;  /* 0x0000000494107825 */ /* 0x002fe200078e0206 */
[C---:B------:R-:W-:Y:S02]  /*79f80*/  LOP3.LUT P2, RZ, R27.reuse, 0x20000, RZ, 0xc0, !PT ;  /* 0x000200001bff7812 */ /* 0x040fe4000784c0ff */
[C---:B------:R-:W-:Y:S02]  /*79f90*/  LOP3.LUT P3, RZ, R27.reuse, 0x40000, RZ, 0xc0, !PT ;  /* 0x000400001bff7812 */ /* 0x040fe4000786c0ff */
[C---:B------:R-:W-:Y:S02]  /*79fa0*/  LOP3.LUT P4, RZ, R27.reuse, 0x80000, RZ, 0xc0, !PT ;  /* 0x000800001bff7812 */ /* 0x040fe4000788c0ff */
[----:B------:R-:W-:-:S03]  /*79fb0*/  LOP3.LUT P5, RZ, R27, 0x100000, RZ, 0xc0, !PT ;  /* 0x001000001bff7812 */ /* 0x000fc600078ac0ff */
[----:B---3--:R1:W-:Y:S02]  /*79fc0*/  @P6 STG.E desc[UR6][R16.64], R150 ;  /* 0x0000009610006986 */ /* 0x0083e4000c101906 */
[----:B-1----:R-:W-:-:S05]  /*79fd0*/  IMAD.WIDE R16, R148, 0x4, R8 ;  /* 0x0000000494107825 */ /* 0x002fca00078e0208 */
[----:B----4-:R2:W-:Y:S02]  /*79fe0*/  @P0 STG.E desc[UR6][R16.64], R147 ;  /* 0x0000009310000986 */ /* 0x0105e4000c101906 */
[----:B--2---:R-:W-:-:S05]  /*79ff0*/  IMAD.WIDE R16, R143, 0x4, R2 ;  /* 0x000000048f107825 */ /* 0x004fca00078e0202 */
[----:B------:R1:W-:Y:S02]  /*7a000*/  @P1 STG.E desc[UR6][R16.64], R145 ;  /* 0x0000009110001986 */ /* 0x0003e4000c101906 */
[----:B-1----:R-:W-:-:S05]  /*7a010*/  IMAD.WIDE R16, R143, 0x4, R4 ;  /* 0x000000048f107825 */ /* 0x002fca00078e0204 */
[----:B------:R1:W-:Y:S02]  /*7a020*/  @P2 STG.E desc[UR6][R16.64], R146 ;  /* 0x0000009210002986 */ /* 0x0003e4000c101906 */
[----:B-1----:R-:W-:-:S05]  /*7a030*/  IMAD.WIDE R16, R143, 0x4, R6 ;  /* 0x000000048f107825 */ /* 0x002fca00078e0206 */
[----:B------:R1:W-:Y:S02]  /*7a040*/  @P3 STG.E desc[UR6][R16.64], R144 ;  /* 0x0000009010003986 */ /* 0x0003e4000c101906 */
[----:B-1----:R-:W-:Y:S02]  /*7a050*/  IMAD.WIDE R16, R143, 0x4, R8 ;  /* 0x000000048f107825 */ /* 0x002fe400078e0208 */
[----:B------:R-:W2:Y:S04]  /*7a060*/  LDL.LU R143, [R1+0x9a4] ;  /* 0x0009a400018f7983 */ /* 0x000ea80000300800 */
[----:B------:R1:W-:Y:S04]  /*7a070*/  @P4 STG.E desc[UR6][R16.64], R141 ;  /* 0x0000008d10004986 */ /* 0x0003e8000c101906 */
        /* <DEDUP_REMOVED lines=28> */
[----:B------:R-:W-:Y:S01]  /*7a240*/  LOP3.LUT P4, RZ, R27, 0x800000, RZ, 0xc0, !PT ;  /* 0x008000001bff7812 */ /* 0x000fe2000788c0ff */
        /* <DEDUP_REMOVED lines=71> */
[C---:B-1----:R-:W-:Y:S02]  /*7a6c0*/  IMAD.WIDE R16, R142.reuse, 0x4, R6 ;  /* 0x000000048e107825 */ /* 0x042fe400078e0206 */
[----:B------:R-:W2:Y:S04]  /*7a6d0*/  LDL.LU R143, [R1+0x1da0] ;  /* 0x001da000018f7983 */ /* 0x000ea80000300800 */
[----:B---3--:R1:W-:Y:S02]  /*7a6e0*/  @P4 STG.E desc[UR6][R16.64], R141 ;  /* 0x0000008d10004986 */ /* 0x0083e4000c101906 */
        /* <DEDUP_REMOVED lines=40> */
[----:B------:R-:W-:Y:S01]  /*7a970*/  @P6 LOP3.LUT R19, R19, 0x4000, RZ, 0xfc, !PT ;  /* 0x0000400013136812 */ /* 0x000fe200078efcff */
[----:B--2---:R-:W-:-:S05]  /*7a980*/  IMAD.WIDE R16, R140, 0x4, R2 ;  /* 0x000000048c107825 */ /* 0x004fca00078e0202 */
[----:B------:R1:W-:Y:S02]  /*7a990*/  @P2 STG.E desc[UR6][R16.64], R143 ;  /* 0x0000008f10002986 */ /* 0x0003e4000c101906 */
[C---:B-1----:R-:W-:Y:S02]  /*7a9a0*/  IMAD.WIDE R16, R140.reuse, 0x4, R4 ;  /* 0x000000048c107825 */ /* 0x042fe400078e0204 */
[----:B------:R-:W2:Y:S04]  /*7a9b0*/  LDL.LU R143, [R1+0x1b4] ;  /* 0x0001b400018f7983 */ /* 0x000ea80000300800 */
[----:B---3--:R1:W-:Y:S02]  /*7a9c0*/  @P3 STG.E desc[UR6][R16.64], R141 ;  /* 0x0000008d10003986 */ /* 0x0083e4000c101906 */
[----:B-1----:R-:W-:-:S02]  /*7a9d0*/  IMAD.WIDE R16, R140, 0x4, R6 ;  /* 0x000000048c107825 */ /* 0x002fc400078e0206 */
[----:B------:R-:W3:Y:S04]  /*7a9e0*/  LDL.LU R141, [R1+0x1da8] ;  /* 0x001da800018d7983 */ /* 0x000ee80000300800 */
[----:B----4-:R1:W-:Y:S02]  /*7a9f0*/  @P4 STG.E desc[UR6][R16.64], R142 ;  /* 0x0000008e10004986 */ /* 0x0103e4000c101906 */
[----:B-1----:R-:W-:Y:S02]  /*7aa00*/  IMAD.WIDE R16, R140, 0x4, R8 ;  /* 0x000000048c107825 */ /* 0x002fe400078e0208 */
[----:B------:R-:W4:Y:S04]  /*7aa10*/  LDL.LU R142, [R1+0x19a8] ;  /* 0x0019a800018e7983 */ /* 0x000f280000300800 */
[----:B------:R-:W4:Y:S04]  /*7aa20*/  LDL.LU R140, [R1+0x15a8] ;  /* 0x0015a800018c7983 */ /* 0x000f280000300800 */
[----:B------:R-:W3:Y:S01]  /*7aa30*/  LDL.LU R144, [R1+0x23dc] ;  /* 0x0023dc0001907983 */ /* 0x000ee20000300800 */
[----:B------:R-:W-:-:S02]  /*7aa40*/  LOP3.LUT P6, RZ, R28, 0x4000, RZ, 0xc0, !PT ;  /* 0x000040001cff7812 */ /* 0x000fc400078cc0ff */
[----:B------:R-:W-:Y:S02]  /*7aa50*/  LOP3.LUT R19, R19, 0xffff7fff, RZ, 0xc0, !PT ;  /* 0xffff7fff13137812 */ /* 0x000fe400078ec0ff */
[----:B------:R-:W-:-:S09]  /*7aa60*/  LOP3.LUT P5, RZ, R28, 0x800, RZ, 0xc0, !PT ;  /* 0x000008001cff7812 */ /* 0x000fd200078ac0ff */
[----:B------:R-:W-:Y:S02]  /*7aa70*/  @P6 LOP3.LUT R19, R19, 0x8000, RZ, 0xfc, !PT ;  /* 0x0000800013136812 */ /* 0x000fe400078efcff */
[----:B------:R-:W-:Y:S02]  /*7aa80*/  LOP3.LUT P6, RZ, R28, 0x2000, RZ, 0xc0, !PT ;  /* 0x000020001cff7812 */ /* 0x000fe400078cc0ff */
[----:B------:R-:W-:Y:S01]  /*7aa90*/  LOP3.LUT R19, R19, 0xfffeffff, RZ, 0xc0, !PT ;  /* 0xfffeffff13137812 */ /* 0x000fe200078ec0ff */
[----:B------:R1:W-:Y:S10]  /*7aaa0*/  @P5 STG.E desc[UR6][R16.64], R246 ;  /* 0x000000f610005986 */ /* 0x0003f4000c101906 */
[----:B------:R-:W-:-:S02]  /*7aab0*/  @P6 LOP3.LUT R19, R19, 0x10000, RZ, 0xfc, !PT ;  /* 0x0001000013136812 */ /* 0x000fc400078efcff */
        /* <DEDUP_REMOVED lines=54> */
[----:B------:R-:W-:-:S03]  /*7ae20*/  IMAD.WIDE R16, R144, 0x4, R8 ;  /* 0x0000000490107825 */ /* 0x000fc600078e0208 */
[----:B------:R-:W4:Y:S04]  /*7ae30*/  LDL.LU R150, [R1+0x23e8] ;  /* 0x0023e80001967983 */ /* 0x000f280000300800 */
        /* <DEDUP_REMOVED lines=17> */
[----:B------:R-:W2:Y:S04]  /*7af50*/  LDL.LU R83, [R1+0x11ac] ;  /* 0x0011ac0001537983 */ /* 0x000ea80000300800 */
[----:B------:R-:W2:Y:S04]  /*7af60*/  LDL.LU R79, [R1+0xdac] ;  /* 0x000dac00014f7983 */ /* 0x000ea80000300800 */
[----:B------:R-:W2:Y:S01]  /*7af70*/  LDL.LU R151, [R1+0x9bc] ;  /* 0x0009bc0001977983 */ /* 0x000ea20000300800 */
[----:B------:R-:W-:-:S03]  /*7af80*/  LOP3.LUT R19, R19, 0xffffffdf, RZ, 0xc0, !PT ;  /* 0xffffffdf13137812 */ /* 0x000fc600078ec0ff */
[----:B------:R-:W2:Y:S01]  /*7af90*/  LDL.LU R149, [R1+0x5bc] ;  /* 0x0005bc0001957983 */ /* 0x000ea20000300800 */
[----:B------:R-:W-:Y:S02]  /*7afa0*/  @P6 LOP3.LUT R19, R19, 0x20, RZ, 0xfc, !PT ;  /* 0x0000002013136812 */ /* 0x000fe400078efcff */
[----:B------:R-:W-:Y:S02]  /*7afb0*/  LOP3.LUT P6, RZ, R29, 0x4, RZ, 0xc0, !PT ;  /* 0x000000041dff7812 */ /* 0x000fe400078cc0ff */
[C---:B------:R-:W-:Y:S02]  /*7afc0*/  LOP3.LUT P3, RZ, R28.reuse, 0x10000000, RZ, 0xc0, !PT ;  /* 0x100000001cff7812 */ /* 0x040fe4000786c0ff */
[----:B------:R-:W-:Y:S01]  /*7afd0*/  LOP3.LUT P4, RZ, R28, 0x20000000, RZ, 0xc0, !PT ;  /* 0x200000001cff7812 */ /* 0x000fe2000788c0ff */
[----:B---3--:R-:W-:Y:S01]  /*7afe0*/  IMAD.WIDE R16, R143, 0x4, R2 ;  /* 0x000000048f107825 */ /* 0x008fe200078e0202 */
[----:B------:R-:W-:Y:S01]  /*7aff0*/  LOP3.LUT R19, R19, 0xffffffbf, RZ, 0xc0, !PT ;  /* 0xffffffbf13137812 */ /* 0x000fe200078ec0ff */
[----:B------:R-:W3:Y:S06]  /*7b000*/  LDL.LU R148, [R1+0x1bc] ;  /* 0x0001bc0001947983 */ /* 0x000eec0000300800 */
[----:B------:R-:W-:-:S02]  /*7b010*/  @P6 LOP3.LUT R19, R19, 0x40, RZ, 0xfc, !PT ;  /* 0x0000004013136812 */ /* 0x000fc400078efcff */
[----:B------:R-:W-:Y:S01]  /*7b020*/  LOP3.LUT P6, RZ, R29, 0x2, RZ, 0xc0, !PT ;  /* 0x000000021dff7812 */ /* 0x000fe200078cc0ff */
[----:B------:R1:W-:Y:S01]  /*7b030*/  @P3 STG.E desc[UR6][R16.64], R147 ;  /* 0x0000009310003986 */ /* 0x0003e2000c101906 */
[----:B------:R-:W-:Y:S01]  /*7b040*/  LOP3.LUT R19, R19, 0xffffff7f, RZ, 0xc0, !PT ;  /* 0xffffff7f13137812 */ /* 0x000fe200078ec0ff */
[----:B-1----:R-:W-:Y:S02]  /*7b050*/  IMAD.WIDE R16, R143, 0x4, R4 ;  /* 0x000000048f107825 */ /* 0x002fe400078e0204 */
[----:B------:R-:W3:Y:S08]  /*7b060*/  LDL.LU R147, [R1+0x1eb0] ;  /* 0x001eb00001937983 */ /* 0x000ef00000300800 */
[----:B------:R-:W-:-:S02]  /*7b070*/  @P6 LOP3.LUT R19, R19, 0x80, RZ, 0xfc, !PT ;  /* 0x0000008013136812 */ /* 0x000fc400078efcff */
[----:B------:R-:W-:Y:S01]  /*7b080*/  LOP3.LUT P6, RZ, R29, 0x1, RZ, 0xc0, !PT ;  /* 0x000000011dff7812 */ /* 0x000fe200078cc0ff */
[----:B----4-:R1:W-:Y:S01]  /*7b090*/  @P4 STG.E desc[UR6][R16.64], R145 ;  /* 0x0000009110004986 */ /* 0x0103e2000c101906 */
[----:B------:R-:W-:Y:S02]  /*7b0a0*/  LOP3.LUT P5, RZ, R28, 0x40000000, RZ, 0xc0, !PT ;  /* 0x400000001cff7812 */ /* 0x000fe400078ac0ff */
[----:B------:R-:W-:Y:S01]  /*7b0b0*/  LOP3.LUT R19, R19, 0xfffffeff, RZ, 0xc0, !PT ;  /* 0xfffffeff13137812 */ /* 0x000fe200078ec0ff */
[----:B-1----:R-:W4:Y:S08]  /*7b0c0*/  LDL.LU R145, [R1+0x1db0] ;  /* 0x001db00001917983 */ /* 0x002f300000300800 */
[----:B------:R-:W-:-:S02]  /*7b0d0*/  @P6 LOP3.LUT R19, R19, 0x100, RZ, 0xfc, !PT ;  /* 0x0000010013136812 */ /* 0x000fc400078efcff */
[----:B------:R-:W-:Y:S01]  /*7b0e0*/  LOP3.LUT P6, RZ, R28, 0x80000000, RZ, 0xc0, !PT ;  /* 0x800000001cff7812 */ /* 0x000fe200078cc0ff */
[----:B------:R-:W-:-:S05]  /*7b0f0*/  IMAD.WIDE R16, R143, 0x4, R6 ;  /* 0x000000048f107825 */ /* 0x000fca00078e0206 */
[----:B------:R1:W-:Y:S02]  /*7b100*/  @P5 STG.E desc[UR6][R16.64], R146 ;  /* 0x0000009210005986 */ /* 0x0003e4000c101906 */
[----:B-1----:R-:W-:Y:S02]  /*7b110*/  IMAD.WIDE R16, R143, 0x4, R8 ;  /* 0x000000048f107825 */ /* 0x002fe400078e0208 */
[----:B------:R-:W4:Y:S04]  /*7b120*/  LDL.LU R146, [R1+0x19b0] ;  /* 0x0019b00001927983 */ /* 0x000f280000300800 */
[----:B------:R1:W-:Y:S01]  /*7b130*/  @P6 STG.E desc[UR6][R16.64], R141 ;  /* 0x0000008d10006986 */ /* 0x0003e2000c101906 */
[----:B------:R-:W-:-:S03]  /*7b140*/  LOP3.LUT P6, RZ, R19, 0x100, RZ, 0xc0, !PT ;  /* 0x0000010013ff7812 */ /* 0x000fc600078cc0ff */
[----:B------:R-:W4:Y:S01]  /*7b150*/  LDL.LU R143, [R1+0x15b0] ;  /* 0x0015b000018f7983 */ /* 0x000f220000300800 */
[----:B-1----:R-:W-:-:S09]  /*7b160*/  IMAD.WIDE R16, R82, 0x4, R2 ;  /* 0x0000000452107825 */ /* 0x002fd200078e0202 */
        /* <DEDUP_REMOVED lines=14> */
[C---:B-1----:R-:W-:Y:S01]  /*7b250*/  IMAD.WIDE R16, R150.reuse, 0x4, R2 ;  /* 0x0000000496107825 */ /* 0x042fe200078e0202 */
        /* <DEDUP_REMOVED lines=12> */
[----:B---3--:R1:W-:Y:S02]  /*7b320*/  @P6 STG.E desc[UR6][R16.64], R148 ;  /* 0x0000009410006986 */ /* 0x0083e4000c101906 */
[----:B-1----:R-:W-:-:S05]  /*7b330*/  IMAD.WIDE R16, R144, 0x4, R2 ;  /* 0x0000000490107825 */ /* 0x002fca00078e0202 */
[----:B------:R1:W-:Y:S02]  /*7b340*/  @P0 STG.E desc[UR6][R16.64], R147 ;  /* 0x0000009310000986 */ /* 0x0003e4000c101906 */
[----:B-1----:R-:W-:-:S05]  /*7b350*/  IMAD.WIDE R16, R144, 0x4, R4 ;  /* 0x0000000490107825 */ /* 0x002fca00078e0204 */
[----:B----4-:R1:W-:Y:S04]  /*7b360*/  @P1 STG.E desc[UR6][R16.64], R145 ;  /* 0x0000009110001986 */ /* 0x0103e8000c101906 */
        /* <DEDUP_REMOVED lines=49> */
[----:B---3--:R1:W-:Y:S02]  /*7b680*/  @P2 STG.E desc[UR6][R16.64], R145 ;  /* 0x0000009110002986 */ /* 0x0083e4000c101906 */
[----:B-1----:R-:W-:Y:S02]  /*7b690*/  IMAD.WIDE R16, R141, 0x4, R8 ;  /* 0x000000048d107825 */ /* 0x002fe400078e0208 */
[----:B------:R-:W3:Y:S04]  /*7b6a0*/  LDL.LU R141, [R1+0x2400] ;  /* 0x00240000018d7983 */ /* 0x000ee80000300800 */
[----:B------:R-:W3:Y:S01]  /*7b6b0*/  LDL.LU R79, [R1+0x5c4] ;  /* 0x0005c400014f7983 */ /* 0x000ee20000300800 */
[----:B------:R-:W-:-:S02]  /*7b6c0*/  LOP3.LUT P3, RZ, R29, 0x8000, RZ, 0xc0, !PT ;  /* 0x000080001dff7812 */ /* 0x000fc4000786c0ff */
[----:B------:R-:W-:Y:S01]  /*7b6d0*/  @P6 LOP3.LUT R20, R20, 0x80000000, RZ, 0xfc, !PT ;  /* 0x8000000014146812 */ /* 0x000fe200078efcff */
[----:B------:R-:W3:Y:S01]  /*7b6e0*/  LDL.LU R145, [R1+0x11b8] ;  /* 0x0011b80001917983 */ /* 0x000ee20000300800 */
[C---:B------:R-:W-:Y:S02]  /*7b6f0*/  LOP3.LUT P6, RZ, R29.reuse, 0x80000, RZ, 0xc0, !PT ;  /* 0x000800001dff7812 */ /* 0x040fe400078cc0ff */
[C---:B------:R-:W-:Y:S02]  /*7b700*/  LOP3.LUT P4, RZ, R29.reuse, 0x10000, RZ, 0xc0, !PT ;  /* 0x000100001dff7812 */ /* 0x040fe4000788c0ff */
[----:B------:R-:W-:Y:S02]  /*7b710*/  LOP3.LUT P5, RZ, R29, 0x20000, RZ, 0xc0, !PT ;  /* 0x000200001dff7812 */ /* 0x000fe400078ac0ff */
[----:B------:R-:W-:-:S03]  /*7b720*/  LOP3.LUT R19, R19, 0xfffffffe, RZ, 0xc0, !PT ;  /* 0xfffffffe13137812 */ /* 0x000fc600078ec0ff */
[----:B----4-:R2:W-:Y:S04]  /*7b730*/  @P3 STG.E desc[UR6][R16.64], R146 ;  /* 0x0000009210003986 */ /* 0x0105e8000c101906 */
        /* <DEDUP_REMOVED lines=49> */
[----:B-1----:R-:W-:-:S05]  /*7ba50*/  IMAD.WIDE R16, R141, 0x4, R6 ;  /* 0x000000048d107825 */ /* 0x002fca00078e0206 */
[----:B----4-:R1:W-:Y:S02]  /*7ba60*/  @P3 STG.E desc[UR6][R16.64], R143 ;  /* 0x0000008f10003986 */ /* 0x0103e4000c101906 */
[----:B-1----:R-:W-:-:S05]  /*7ba70*/  IMAD.WIDE R16, R141, 0x4, R8 ;  /* 0x000000048d107825 */ /* 0x002fca00078e0208 */
        /* <DEDUP_REMOVED lines=36> */
[----:B------:R-:W2:Y:S08]  /*7bcc0*/  LDL.LU R149, [R1+0x11c0] ;  /* 0x0011c00001957983 */ /* 0x000eb00000300800 */
[----:B------:R-:W-:-:S02]  /*7bcd0*/  @P6 LOP3.LUT R20, R20, 0x400000, RZ, 0xfc, !PT ;  /* 0x0040000014146812 */ /* 0x000fc400078efcff */
[----:B------:R-:W-:Y:S01]  /*7bce0*/  LOP3.LUT P6, RZ, R30, 0x80, RZ, 0xc0, !PT ;  /* 0x000000801eff7812 */ /* 0x000fe200078cc0ff */
[----:B------:R-:W-:Y:S01]  /*7bcf0*/  IMAD.WIDE R16, R146, 0x4, R6 ;  /* 0x0000000492107825 */ /* 0x000fe200078e0206 */
[----:B------:R-:W-:Y:S02]  /*7bd00*/  LOP3.LUT R20, R20, 0xff7fffff, RZ, 0xc0, !PT ;  /* 0xff7fffff14147812 */ /* 0x000fe400078ec0ff */
[----:B------:R-:W-:Y:S02]  /*7bd10*/  LOP3.LUT P4, RZ, R30, 0x8, RZ, 0xc0, !PT ;  /* 0x000000081eff7812 */ /* 0x000fe4000788c0ff */
[----:B---3--:R1:W-:Y:S07]  /*7bd20*/  @P3 STG.E desc[UR6][R16.64], R145 ;  /* 0x0000009110003986 */ /* 0x0083ee000c101906 */
[----:B------:R-:W-:-:S02]  /*7bd30*/  @P6 LOP3.LUT R20, R20, 0x800000, RZ, 0xfc, !PT ;  /* 0x0080000014146812 */ /* 0x000fc400078efcff */
[C---:B------:R-:W-:Y:S01]  /*7bd40*/  LOP3.LUT P6, RZ, R30.reuse, 0x40, RZ, 0xc0, !PT ;  /* 0x000000401eff7812 */ /* 0x040fe200078cc0ff */
[----:B-1----:R-:W3:Y:S01]  /*7bd50*/  LDL.LU R145, [R1+0x2410] ;  /* 0x0024100001917983 */ /* 0x002ee20000300800 */
[----:B------:R-:W-:-:S03]  /*7bd60*/  LOP3.LUT P5, RZ, R30, 0x10, RZ, 0xc0, !PT ;  /* 0x000000101eff7812 */ /* 0x000fc600078ac0ff */
[----:B------:R-:W3:Y:S01]  /*7bd70*/  LDL.LU R150, [R1+0xdc0] ;  /* 0x000dc00001967983 */ /* 0x000ee20000300800 */
[----:B------:R-:W-:Y:S01]  /*7bd80*/  LOP3.LUT R20, R20, 0xfeffffff, RZ, 0xc0, !PT ;  /* 0xfeffffff14147812 */ /* 0x000fe200078ec0ff */
[----:B------:R-:W-:Y:S02]  /*7bd90*/  IMAD.WIDE R16, R146, 0x4, R8 ;  /* 0x0000000492107825 */ /* 0x000fe400078e0208 */
[----:B------:R-:W3:Y:S04]  /*7bda0*/  LDL.LU R148, [R1+0x9d0] ;  /* 0x0009d00001947983 */ /* 0x000ee80000300800 */
[----:B------:R-:W-:Y:S02]  /*7bdb0*/  @P6 LOP3.LUT R20, R20, 0x1000000, RZ, 0xfc, !PT ;  /* 0x0100000014146812 */ /* 0x000fe400078efcff */
[----:B------:R-:W-:Y:S01]  /*7bdc0*/  LOP3.LUT P6, RZ, R30, 0x20, RZ, 0xc0, !PT ;  /* 0x000000201eff7812 */ /* 0x000fe200078cc0ff */
[----:B----4-:R1:W-:Y:S02]  /*7bdd0*/  @P4 STG.E desc[UR6][R16.64], R144 ;  /* 0x0000009010004986 */ /* 0x0103e4000c101906 */
        /* <DEDUP_REMOVED lines=30> */
[----:B---3--:R-:W-:Y:S01]  /*7bfc0*/  IMAD.WIDE R16, R145, 0x4, R2 ;  /* 0x0000000491107825 */ /* 0x008fe200078e0202 */
        /* <DEDUP_REMOVED lines=67> */
[----:B------:R-:W-:Y:S01]  /*7c400*/  LOP3.LUT R20, R20, 0xfffeffff, RZ, 0xc0, !PT ;  /* 0xfffeffff14147812 */ /* 0x000fe200078ec0ff */
        /* <DEDUP_REMOVED lines=12> */
[----:B------:R-:W-:-:S02]  /*7c4d0*/  @P6 LOP3.LUT R20, R20, 0x10000, RZ, 0xfc, !PT ;  /* 0x0001000014146812 */ /* 0x000fc400078efcff */
        /* <DEDUP_REMOVED lines=29> */
[----:B------:R1:W-:Y:S02]  /*7c6b0*/  @P6 STG.E desc[UR6][R16.64], R148 ;  /* 0x0000009410006986 */ /* 0x0003e4000c101906 */
[----:B-1----:R-:W-:-:S05]  /*7c6c0*/  IMAD.WIDE R16, R144, 0x4, R4 ;  /* 0x0000000490107825 */ /* 0x002fca00078e0204 */
[----:B------:R1:W-:Y:S02]  /*7c6d0*/  @P0 STG.E desc[UR6][R16.64], R147 ;  /* 0x0000009310000986 */ /* 0x0003e4000c101906 */
[----:B-1----:R-:W-:-:S05]  /*7c6e0*/  IMAD.WIDE R16, R144, 0x4, R6 ;  /* 0x0000000490107825 */ /* 0x002fca00078e0206 */
[----:B------:R1:W-:Y:S02]  /*7c6f0*/  @P1 STG.E desc[UR6][R16.64], R145 ;  /* 0x0000009110001986 */ /* 0x0003e4000c101906 */
[----:B-1----:R-:W-:Y:S02]  /*7c700*/  IMAD.WIDE R16, R144, 0x4, R8 ;  /* 0x0000000490107825 */ /* 0x002fe400078e0208 */
[----:B------:R-:W4:Y:S01]  /*7c710*/  LDL.LU R144, [R1+0x1dc] ;  /* 0x0001dc0001907983 */ /* 0x000f220000300800 */
[C---:B------:R-:W-:Y:S02]  /*7c720*/  LOP3.LUT P2, RZ, R31.reuse, 0x8, RZ, 0xc0, !PT ;  /* 0x000000081fff7812 */ /* 0x040fe4000784c0ff */
[C---:B------:R-:W-:Y:S02]  /*7c730*/  LOP3.LUT P3, RZ, R31.reuse, 0x10, RZ, 0xc0, !PT ;  /* 0x000000101fff7812 */ /* 0x040fe4000786c0ff */
[C---:B------:R-:W-:Y:S02]  /*7c740*/  LOP3.LUT P4, RZ, R31.reuse, 0x20, RZ, 0xc0, !PT ;  /* 0x000000201fff7812 */ /* 0x040fe4000788c0ff */
[----:B------:R-:W-:-:S07]  /*7c750*/  LOP3.LUT P5, RZ, R31, 0x40, RZ, 0xc0, !PT ;  /* 0x000000401fff7812 */ /* 0x000fce00078ac0ff */
[----:B--2---:R1:W-:Y:S04]  /*7c760*/  @P2 STG.E desc[UR6][R16.64], R143 ;  /* 0x0000008f10002986 */ /* 0x0043e8000c101906 */
[----:B-1----:R-:W2:Y:S01]  /*7c770*/  LDL.LU R143, [R1+0x1dd0] ;  /* 0x001dd000018f7983 */ /* 0x002ea20000300800 */
[----:B---3--:R-:W-:-:S05]  /*7c780*/  IMAD.WIDE R16, R146, 0x4, R2 ;  /* 0x0000000492107825 */ /* 0x008fca00078e0202 */
[----:B------:R1:W-:Y:S02]  /*7c790*/  @P3 STG.E desc[UR6][R16.64], R141 ;  /* 0x0000008d10003986 */ /* 0x0003e4000c101906 */
[C---:B-1----:R-:W-:Y:S02]  /*7c7a0*/  IMAD.WIDE R16, R146.reuse, 0x4, R4 ;  /* 0x0000000492107825 */ /* 0x042fe400078e0204 */
[----:B------:R-:W3:Y:S04]  /*7c7b0*/  LDL.LU R141, [R1+0x19d0] ;  /* 0x0019d000018d7983 */ /* 0x000ee80000300800 */
[----:B----4-:R1:W-:Y:S02]  /*7c7c0*/  @P4 STG.E desc[UR6][R16.64], R142 ;  /* 0x0000008e10004986 */ /* 0x0103e4000c101906 */
[----:B-1----:R-:W-:-:S02]  /*7c7d0*/  IMAD.WIDE R16, R146, 0x4, R6 ;  /* 0x0000000492107825 */ /* 0x002fc400078e0206 */
[----:B------:R-:W4:Y:S04]  /*7c7e0*/  LDL.LU R142, [R1+0x15d0] ;  /* 0x0015d000018e7983 */ /* 0x000f280000300800 */
[----:B------:R1:W-:Y:S04]  /*7c7f0*/  @P5 STG.E desc[UR6][R16.64], R140 ;  /* 0x0000008c10005986 */ /* 0x0003e8000c101906 */
[----:B-1----:R-:W2:Y:S04]  /*7c800*/  LDL.LU R140, [R1+0x242c] ;  /* 0x00242c00018c7983 */ /* 0x002ea80000300800 */
[----:B------:R-:W4:Y:S04]  /*7c810*/  LDL.LU R82, [R1+0x2430] ;  /* 0x0024300001527983 */ /* 0x000f280000300800 */
[----:B------:R-:W4:Y:S04]  /*7c820*/  LDL.LU R241, [R1+0x11d0] ;  /* 0x0011d00001f17983 */ /* 0x000f280000300800 */
[----:B------:R-:W4:Y:S01]  /*7c830*/  LDL.LU R245, [R1+0xdd0] ;  /* 0x000dd00001f57983 */ /* 0x000f220000300800 */
[----:B------:R-:W-:-:S03]  /*7c840*/  LOP3.LUT P2, RZ, R31, 0x80, RZ, 0xc0, !PT ;  /* 0x000000801fff7812 */ /* 0x000fc6000784c0ff */
[----:B------:R-:W4:Y:S01]  /*7c850*/  LDL.LU R240, [R1+0x9e0] ;  /* 0x0009e00001f07983 */ /* 0x000f220000300800 */
[----:B------:R-:W-:-:S03]  /*7c860*/  IMAD.WIDE R16, R146, 0x4, R8 ;  /* 0x0000000492107825 */ /* 0x000fc600078e0208 */
[----:B------:R-:W4:Y:S01]  /*7c870*/  LDL.LU R150, [R1+0x2434] ;  /* 0x0024340001967983 */ /* 0x000f220000300800 */
[C---:B------:R-:W-:Y:S02]  /*7c880*/  LOP3.LUT P3, RZ, R31.reuse, 0x100, RZ, 0xc0, !PT ;  /* 0x000001001fff7812 */ /* 0x040fe4000786c0ff */
[C---:B------:R-:W-:Y:S02]  /*7c890*/  LOP3.LUT P4, RZ, R31.reuse, 0x200, RZ, 0xc0, !PT ;  /* 0x000002001fff7812 */ /* 0x040fe4000788c0ff */
[C---:B------:R-:W-:Y:S01]  /*7c8a0*/  LOP3.LUT P5, RZ, R31.reuse, 0x400, RZ, 0xc0, !PT ;  /* 0x000004001fff7812 */ /* 0x040fe200078ac0ff */
[----:B------:R1:W-:Y:S04]  /*7c8b0*/  @P2 STG.E desc[UR6][R16.64], R144 ;  /* 0x0000009010002986 */ /* 0x0003e8000c101906 */
        /* <DEDUP_REMOVED lines=85> */
[----:B--2---:R3:W-:Y:S02]  /*7ce10*/  @P3 STG.E desc[UR6][R16.64], R141 ;  /* 0x0000008d10003986 */ /* 0x0047e4000c101906 */
[----:B---3--:R-:W-:-:S05]  /*7ce20*/  IMAD.WIDE R16, R143, 0x4, R2 ;  /* 0x000000048f107825 */ /* 0x008fca00078e0202 */
[----:B------:R1:W-:Y:S02]  /*7ce30*/  @P4 STG.E desc[UR6][R16.64], R142 ;  /* 0x0000008e10004986 */ /* 0x0003e4000c101906 */
[----:B-1----:R-:W-:-:S05]  /*7ce40*/  IMAD.WIDE R16, R143, 0x4, R4 ;  /* 0x000000048f107825 */ /* 0x002fca00078e0204 */
[----:B----4-:R1:W-:Y:S04]  /*7ce50*/  @P5 STG.E desc[UR6][R16.64], R140 ;  /* 0x0000008c10005986 */ /* 0x0103e8000c101906 */
        /* <DEDUP_REMOVED lines=24> */
[----:B------:R-:W2:Y:S01]  /*7cfe0*/  LDL.LU R244, [R1+0x19dc] ;  /* 0x0019dc0001f47983 */ /* 0x000ea20000300800 */
[----:B------:R-:W-:-:S02]  /*7cff0*/  LOP3.LUT R21, R21, 0xdfffffff, RZ, 0xc0, !PT ;  /* 0xdfffffff15157812 */ /* 0x000fc400078ec0ff */
[----:B------:R-:W-:Y:S01]  /*7d000*/  LOP3.LUT P3, RZ, R31, 0x8000000, RZ, 0xc0, !PT ;  /* 0x080000001fff7812 */ /* 0x000fe2000786c0ff */
[----:B------:R-:W2:Y:S01]  /*7d010*/  LDL.LU R82, [R1+0x15dc] ;  /* 0x0015dc0001527983 */ /* 0x000ea20000300800 */
[----:B------:R-:W-:Y:S02]  /*7d020*/  @P6 LOP3.LUT R21, R21, 0x20000000, RZ, 0xfc, !PT ;  /* 0x2000000015156812 */ /* 0x000fe400078efcff */
[----:B------:R-:W-:Y:S01]  /*7d030*/  LOP3.LUT P6, RZ, R155, 0x2, RZ, 0xc0, !PT ;  /* 0x000000029bff7812 */ /* 0x000fe200078cc0ff */
[----:B------:R-:W-:Y:S01]  /*7d040*/  IMAD.WIDE R16, R143, 0x4, R8 ;  /* 0x000000048f107825 */ /* 0x000fe200078e0208 */
[----:B------:R-:W2:Y:S04]  /*7d050*/  LDL.LU R151, [R1+0xddc] ;  /* 0x000ddc0001977983 */ /* 0x000ea80000300800 */
[----:B------:R-:W2:Y:S01]  /*7d060*/  LDL.LU R149, [R1+0x9ec] ;  /* 0x0009ec0001957983 */ /* 0x000ea20000300800 */
[----:B------:R-:W-:-:S03]  /*7d070*/  LOP3.LUT R21, R21, 0xbfffffff, RZ, 0xc0, !PT ;  /* 0xbfffffff15157812 */ /* 0x000fc600078ec0ff */
[----:B------:R-:W2:Y:S04]  /*7d080*/  LDL.LU R150, [R1+0x5ec] ;  /* 0x0005ec0001967983 */ /* 0x000ea80000300800 */
[----:B------:R-:W2:Y:S04]  /*7d090*/  LDL.LU R148, [R1+0x2448] ;  /* 0x0024480001947983 */ /* 0x000ea80000300800 */
[----:B------:R-:W2:Y:S04]  /*7d0a0*/  LDL.LU R147, [R1+0x1ec] ;  /* 0x0001ec0001937983 */ /* 0x000ea80000300800 */
[----:B------:R-:W2:Y:S04]  /*7d0b0*/  LDL.LU R143, [R1+0x244c] ;  /* 0x00244c00018f7983 */ /* 0x000ea80000300800 */
[----:B---3--:R1:W-:Y:S01]  /*7d0c0*/  @P3 STG.E desc[UR6][R16.64], R79 ;  /* 0x0000004f10003986 */ /* 0x0083e2000c101906 */
[----:B------:R-:W-:-:S02]  /*7d0d0*/  @P6 LOP3.LUT R21, R21, 0x40000000, RZ, 0xfc, !PT ;  /* 0x4000000015156812 */ /* 0x000fc400078efcff */
[----:B------:R-:W-:Y:S01]  /*7d0e0*/  LOP3.LUT P6, RZ, R155, 0x1, RZ, 0xc0, !PT ;  /* 0x000000019bff7812 */ /* 0x000fe200078cc0ff */
[----:B-1----:R-:W3:Y:S01]  /*7d0f0*/  LDL.LU R79, [R1+0x11dc] ;  /* 0x0011dc00014f7983 */ /* 0x002ee20000300800 */
[----:B------:R-:W-:-:S11]  /*7d100*/  LOP3.LUT R21, R21, 0x7fffffff, RZ, 0xc0, !PT ;  /* 0x7fffffff15157812 */ /* 0x000fd600078ec0ff */
[----:B------:R-:W-:Y:S02]  /*7d110*/  @P6 LOP3.LUT R21, R21, 0x80000000, RZ, 0xfc, !PT ;  /* 0x8000000015156812 */ /* 0x000fe400078efcff */
[C---:B------:R-:W-:Y:S02]  /*7d120*/  LOP3.LUT P6, RZ, R31.reuse, 0x80000000, RZ, 0xc0, !PT ;  /* 0x800000001fff7812 */ /* 0x040fe400078cc0ff */
[C---:B------:R-:W-:Y:S02]  /*7d130*/  LOP3.LUT P4, RZ, R31.reuse, 0x10000000, RZ, 0xc0, !PT ;  /* 0x100000001fff7812 */ /* 0x040fe4000788c0ff */
[----:B------:R-:W-:Y:S01]  /*7d140*/  LOP3.LUT P5, RZ, R31, 0x20000000, RZ, 0xc0, !PT ;  /* 0x200000001fff7812 */ /* 0x000fe200078ac0ff */
[----:B----4-:R-:W-:Y:S01]  /*7d150*/  IMAD.WIDE R16, R141, 0x4, R2 ;  /* 0x000000048d107825 */ /* 0x010fe200078e0202 */
[----:B------:R-:W-:-:S07]  /*7d160*/  LOP3.LUT R20, R20, 0xfffffffe, RZ, 0xc0, !PT ;  /* 0xfffffffe14147812 */ /* 0x000fce00078ec0ff */
[----:B------:R-:W-:Y:S02]  /*7d170*/  @P6 LOP3.LUT R20, R20, 0x1, RZ, 0xfc, !PT ;  /* 0x0000000114146812 */ /* 0x000fe400078efcff */
[----:B------:R-:W-:Y:S01]  /*7d180*/  LOP3.LUT P6, RZ, R31, 0x40000000, RZ, 0xc0, !PT ;  /* 0x400000001fff7812 */ /* 0x000fe200078cc0ff */
[----:B------:R1:W-:Y:S02]  /*7d190*/  @P4 STG.E desc[UR6][R16.64], R145 ;  /* 0x0000009110004986 */ /* 0x0003e4000c101906 */
[C---:B-1----:R-:W-:Y:S02]  /*7d1a0*/  IMAD.WIDE R16, R141.reuse, 0x4, R4 ;  /* 0x000000048d107825 */ /* 0x042fe400078e0204 */
[----:B------:R-:W4:Y:S04]  /*7d1b0*/  LDL.LU R145, [R1+0x1de0] ;  /* 0x001de00001917983 */ /* 0x000f280000300800 */
[----:B------:R1:W-:Y:S02]  /*7d1c0*/  @P5 STG.E desc[UR6][R16.64], R146 ;  /* 0x0000009210005986 */ /* 0x0003e4000c101906 */
[----:B-1----:R-:W-:-:S02]  /*7d1d0*/  IMAD.WIDE R16, R141, 0x4, R6 ;  /* 0x000000048d107825 */ /* 0x002fc400078e0206 */
[----:B------:R-:W4:Y:S04]  /*7d1e0*/  LDL.LU R146, [R1+0x19e0] ;  /* 0x0019e00001927983 */ /* 0x000f280000300800 */
[----:B------:R1:W-:Y:S01]  /*7d1f0*/  @P6 STG.E desc[UR6][R16.64], R144 ;  /* 0x0000009010006986 */ /* 0x0003e2000c101906 */
[----:B------:R-:W-:Y:S01]  /*7d200*/  LOP3.LUT P6, RZ, R20, 0x1, RZ, 0xc0, !PT ;  /* 0x0000000114ff7812 */ /* 0x000fe200078cc0ff */
[----:B-1----:R-:W-:Y:S02]  /*7d210*/  IMAD.WIDE R16, R141, 0x4, R8 ;  /* 0x000000048d107825 */ /* 0x002fe400078e0208 */
[----:B------:R-:W4:Y:S10]  /*7d220*/  LDL.LU R144, [R1+0x15e0] ;  /* 0x0015e00001907983 */ /* 0x000f340000300800 */
[----:B------:R1:W-:Y:S01]  /*7d230*/  @P6 STG.E desc[UR6][R16.64], R142 ;  /* 0x0000008e10006986 */ /* 0x0003e2000c101906 */
[----:B------:R-:W-:-:S03]  /*7d240*/  LOP3.LUT P6, RZ, R21, 0x80000000, RZ, 0xc0, !PT ;  /* 0x8000000015ff7812 */ /* 0x000fc600078cc0ff */
[----:B------:R-:W4:Y:S01]  /*7d250*/  LDL.LU R141, [R1+0x11e0] ;  /* 0x0011e000018d7983 */ /* 0x000f220000300800 */
        /* <DEDUP_REMOVED lines=36> */
[----:B------:R1:W-:Y:S02]  /*7d4a0*/  @P3 STG.E desc[UR6][R16.64], R144 ;  /* 0x0000009010003986 */ /* 0x0003e4000c101906 */
[----:B-1----:R-:W-:Y:S02]  /*7d4b0*/  IMAD.WIDE R16, R143, 0x4, R8 ;  /* 0x000000048f107825 */ /* 0x002fe400078e0208 */
[----:B------:R-:W4:Y:S04]  /*7d4c0*/  LDL.LU R143, [R1+0x9f0] ;  /* 0x0009f000018f7983 */ /* 0x000f280000300800 */
[----:B------:R1:W-:Y:S04]  /*7d4d0*/  @P4 STG.E desc[UR6][R16.64], R141 ;  /* 0x0000008d10004986 */ /* 0x0003e8000c101906 */
[----:B-1----:R-:W3:Y:S04]  /*7d4e0*/  LDL.LU R141, [R1+0x5f0] ;  /* 0x0005f000018d7983 */ /* 0x002ee80000300800 */
[----:B------:R-:W3:Y:S04]  /*7d4f0*/  LDL.LU R246, [R1+0x1f0] ;  /* 0x0001f00001f67983 */ /* 0x000ee80000300800 */
[----:B------:R-:W3:Y:S04]  /*7d500*/  LDL.LU R241, [R1+0x1de4] ;  /* 0x001de40001f17983 */ /* 0x000ee80000300800 */
[----:B------:R-:W3:Y:S01]  /*7d510*/  LDL.LU R245, [R1+0x19e4] ;  /* 0x0019e40001f57983 */ /* 0x000ee20000300800 */
[----:B--2---:R-:W-:-:S05]  /*7d520*/  IMAD.WIDE R16, R142, 0x4, R2 ;  /* 0x000000048e107825 */ /* 0x004fca00078e0202 */
[----:B------:R1:W-:Y:S04]  /*7d530*/  @P5 STG.E desc[UR6][R16.64], R140 ;  /* 0x0000008c10005986 */ /* 0x0003e8000c101906 */
[----:B-1----:R-:W2:Y:S04]  /*7d540*/  LDL.LU R140, [R1+0x2454] ;  /* 0x00245400018c7983 */ /* 0x002ea80000300800 */
[----:B------:R-:W2:Y:S01]  /*7d550*/  LDL.LU R240, [R1+0x15e4] ;  /* 0x0015e40001f07983 */ /* 0x000ea20000300800 */
[----:B------:R-:W-:Y:S02]  /*7d560*/  LOP3.LUT P6, RZ, R155, 0x2000000, RZ, 0xc0, !PT ;  /* 0x020000009bff7812 */ /* 0x000fe400078cc0ff */
[----:B------:R-:W-:Y:S01]  /*7d570*/  LOP3.LUT R21, R21, 0xfffdffff, RZ, 0xc0, !PT ;  /* 0xfffdffff15157812 */ /* 0x000fe200078ec0ff */
[----:B------:R-:W2:Y:S04]  /*7d580*/  LDL.LU R244, [R1+0x11e4] ;  /* 0x0011e40001f47983 */ /* 0x000ea80000300800 */
[----:B------:R-:W2:Y:S04]  /*7d590*/  LDL.LU R82, [R1+0xde4] ;  /* 0x000de40001527983 */ /* 0x000ea80000300800 */
[----:B------:R-:W2:Y:S02]  /*7d5a0*/  LDL.LU R83, [R1+0x9f4] ;  /* 0x0009f40001537983 */ /* 0x000ea40000300800 */
[----:B------:R-:W-:-:S02]  /*7d5b0*/  @P6 LOP3.LUT R21, R21, 0x20000, RZ, 0xfc, !PT ;  /* 0x0002000015156812 */ /* 0x000fc400078efcff */
        /* <DEDUP_REMOVED lines=9> */
[----:B------:R-:W2:Y:S01]  /*7d650*/  LDL.LU R147, [R1+0x15e8] ;  /* 0x0015e80001937983 */ /* 0x000ea20000300800 */
[----:B------:R-:W-:-:S03]  /*7d660*/  LOP3.LUT P2, RZ, R155, 0x2000, RZ, 0xc0, !PT ;  /* 0x000020009bff7812 */ /* 0x000fc6000784c0ff */
[----:B------:R-:W2:Y:S01]  /*7d670*/  LDL.LU R145, [R1+0x245c] ;  /* 0x00245c0001917983 */ /* 0x000ea20000300800 */
[C---:B------:R-:W-:Y:S01]  /*7d680*/  LOP3.LUT P3, RZ, R155.reuse, 0x4000, RZ, 0xc0, !PT ;  /* 0x000040009bff7812 */ /* 0x040fe2000786c0ff */
[----:B------:R-:W-:Y:S01]  /*7d690*/  IMAD.WIDE R16, R142, 0x4, R4 ;  /* 0x000000048e107825 */ /* 0x000fe200078e0204 */
[----:B------:R-:W-:Y:S01]  /*7d6a0*/  LOP3.LUT P4, RZ, R155, 0x8000, RZ, 0xc0, !PT ;  /* 0x000080009bff7812 */ /* 0x000fe2000788c0ff */
[----:B------:R-:W2:Y:S02]  /*7d6b0*/  LDL.LU R146, [R1+0x11e8] ;  /* 0x0011e80001927983 */ /* 0x000ea40000300800 */
[----:B------:R-:W-:Y:S02]  /*7d6c0*/  @P6 LOP3.LUT R21, R21, 0x80000, RZ, 0xfc, !PT ;  /* 0x0008000015156812 */ /* 0x000fe400078efcff */
        /* <DEDUP_REMOVED lines=18> */
[----:B----4-:R1:W-:Y:S02]  /*7d7f0*/  @P2 STG.E desc[UR6][R16.64], R143 ;  /* 0x0000008f10002986 */ /* 0x0103e4000c101906 */
[C---:B-1----:R-:W-:Y:S02]  /*7d800*/  IMAD.WIDE R16, R142.reuse, 0x4, R6 ;  /* 0x000000048e107825 */ /* 0x042fe400078e0206 */
[----:B------:R-:W4:Y:S04]  /*7d810*/  LDL.LU R143, [R1+0x9f8] ;  /* 0x0009f800018f7983 */ /* 0x000f280000300800 */
[----:B---3--:R1:W-:Y:S02]  /*7d820*/  @P3 STG.E desc[UR6][R16.64], R141 ;  /* 0x0000008d10003986 */ /* 0x0083e4000c101906 */
[----:B-1----:R-:W-:-:S02]  /*7d830*/  IMAD.WIDE R16, R142, 0x4, R8 ;  /* 0x000000048e107825 */ /* 0x002fc400078e0208 */
[----:B------:R-:W3:Y:S04]  /*7d840*/  LDL.LU R141, [R1+0x5f8] ;  /* 0x0005f800018d7983 */ /* 0x000ee80000300800 */
[----:B------:R2:W-:Y:S04]  /*7d850*/  @P4 STG.E desc[UR6][R16.64], R246 ;  /* 0x000000f610004986 */ /* 0x0005e8000c101906 */
[----:B------:R-:W4:Y:S01]  /*7d860*/  LDL.LU R142, [R1+0x2460] ;  /* 0x00246000018e7983 */ /* 0x000f220000300800 */
        /* <DEDUP_REMOVED lines=38> */
[----:B----4-:R-:W-:-:S05]  /*7dad0*/  IMAD.WIDE R16, R142, 0x4, R2 ;  /* 0x000000048e107825 */ /* 0x010fca00078e0202 */
[----:B------:R1:W-:Y:S01]  /*7dae0*/  @P2 STG.E desc[UR6][R16.64], R144 ;  /* 0x0000009010002986 */ /* 0x0003e2000c101906 */
[----:B------:R-:W-:Y:S01]  /*7daf0*/  LOP3.LUT P5, RZ, R155, 0x80000000, RZ, 0xc0, !PT ;  /* 0x800000009bff7812 */ /* 0x000fe200078ac0ff */
[----:B-1----:R-:W-:-:S05]  /*7db00*/  IMAD.WIDE R16, R142, 0x4, R4 ;  /* 0x000000048e107825 */ /* 0x002fca00078e0204 */
[----:B------:R1:W-:Y:S02]  /*7db10*/  @P3 STG.E desc[UR6][R16.64], R143 ;  /* 0x0000008f10003986 */ /* 0x0003e4000c101906 */
[----:B-1----:R-:W-:-:S05]  /*7db20*/  IMAD.WIDE R16, R142, 0x4, R6 ;  /* 0x000000048e107825 */ /* 0x002fca00078e0206 */
[----:B---3--:R1:W-:Y:S02]  /*7db30*/  @P4 STG.E desc[UR6][R16.64], R141 ;  /* 0x0000008d10004986 */ /* 0x0083e4000c101906 */
[----:B-1----:R-:W-:-:S05]  /*7db40*/  IMAD.WIDE R16, R142, 0x4, R8 ;  /* 0x000000048e107825 */ /* 0x002fca00078e0208 */
[----:B--2---:R1:W-:Y:S04]  /*7db50*/  @P5 STG.E desc[UR6][R16.64], R140 ;  /* 0x0000008c10005986 */ /* 0x0043e8000c101906 */
        /* <DEDUP_REMOVED lines=27> */
[----:B------:R-:W2:Y:S04]  /*7dd10*/  LDL.LU R83, [R1+0x1df0] ;  /* 0x001df00001537983 */ /* 0x000ea80000300800 */
[----:B------:R-:W2:Y:S01]  /*7dd20*/  LDL.LU R149, [R1+0x246c] ;  /* 0x00246c0001957983 */ /* 0x000ea20000300800 */
[----:B------:R-:W-:-:S02]  /*7dd30*/  @P6 LOP3.LUT R21, R21, 0x2000, RZ, 0xfc, !PT ;  /* 0x0000200015156812 */ /* 0x000fc400078efcff */
[----:B------:R-:W-:Y:S01]  /*7dd40*/  LOP3.LUT P6, RZ, R156, 0x80, RZ, 0xc0, !PT ;  /* 0x000000809cff7812 */ /* 0x000fe200078cc0ff */
[----:B------:R-:W2:Y:S01]  /*7dd50*/  LDL.LU R79, [R1+0x19f0] ;  /* 0x0019f000014f7983 */ /* 0x000ea20000300800 */
[----:B------:R-:W-:-:S03]  /*7dd60*/  LOP3.LUT R21, R21, 0xffffbfff, RZ, 0xc0, !PT ;  /* 0xffffbfff15157812 */ /* 0x000fc600078ec0ff */
[----:B------:R-:W2:Y:S01]  /*7dd70*/  LDL.LU R151, [R1+0x15f0] ;  /* 0x0015f00001977983 */ /* 0x000ea20000300800 */
[C---:B------:R-:W-:Y:S02]  /*7dd80*/  LOP3.LUT P3, RZ, R156.reuse, 0x2, RZ, 0xc0, !PT ;  /* 0x000000029cff7812 */ /* 0x040fe4000786c0ff */
[----:B------:R-:W-:Y:S01]  /*7dd90*/  LOP3.LUT P4, RZ, R156, 0x4, RZ, 0xc0, !PT ;  /* 0x000000049cff7812 */ /* 0x000fe2000788c0ff */
[----:B------:R-:W-:Y:S01]  /*7dda0*/  IMAD.WIDE R16, R144, 0x4, R4 ;  /* 0x0000000490107825 */ /* 0x000fe200078e0204 */
[----:B------:R-:W2:Y:S03]  /*7ddb0*/  LDL.LU R150, [R1+0x11f0] ;  /* 0x0011f00001967983 */ /* 0x000ea60000300800 */
[----:B------:R-:W-:Y:S02]  /*7ddc0*/  @P6 LOP3.LUT R21, R21, 0x4000, RZ, 0xfc, !PT ;  /* 0x0000400015156812 */ /* 0x000fe400078efcff */
[----:B------:R-:W-:-:S02]  /*7ddd0*/  LOP3.LUT P6, RZ, R156, 0x40, RZ, 0xc0, !PT ;  /* 0x000000409cff7812 */ /* 0x000fc400078cc0ff */
[----:B------:R-:W-:Y:S02]  /*7dde0*/  LOP3.LUT R21, R21, 0xffff7fff, RZ, 0xc0, !PT ;  /* 0xffff7fff15157812 */ /* 0x000fe400078ec0ff */
[----:B------:R-:W-:-:S09]  /*7ddf0*/  LOP3.LUT P5, RZ, R156, 0x8, RZ, 0xc0, !PT ;  /* 0x000000089cff7812 */ /* 0x000fd200078ac0ff */
[----:B------:R-:W-:Y:S02]  /*7de00*/  @P6 LOP3.LUT R21, R21, 0x8000, RZ, 0xfc, !PT ;  /* 0x0000800015156812 */ /* 0x000fe400078efcff */
[----:B------:R-:W-:Y:S01]  /*7de10*/  LOP3.LUT P6, RZ, R156, 0x20, RZ, 0xc0, !PT ;  /* 0x000000209cff7812 */ /* 0x000fe200078cc0ff */
[----:B---3--:R1:W-:Y:S01]  /*7de20*/  @P3 STG.E desc[UR6][R16.64], R145 ;  /* 0x0000009110003986 */ /* 0x0083e2000c101906 */
[----:B------:R-:W-:Y:S01]  /*7de30*/  LOP3.LUT R21, R21, 0xfffeffff, RZ, 0xc0, !PT ;  /* 0xfffeffff15157812 */ /* 0x000fe200078ec0ff */
[----:B-1----:R-:W-:-:S10]  /*7de40*/  IMAD.WIDE R16, R144, 0x4, R6 ;  /* 0x0000000490107825 */ /* 0x002fd400078e0206 */
[----:B------:R-:W-:Y:S02]  /*7de50*/  @P6 LOP3.LUT R21, R21, 0x10000, RZ, 0xfc, !PT ;  /* 0x0001000015156812 */ /* 0x000fe400078efcff */
[----:B------:R-:W-:Y:S01]  /*7de60*/  LOP3.LUT P6, RZ, R156, 0x10, RZ, 0xc0, !PT ;  /* 0x000000109cff7812 */ /* 0x000fe200078cc0ff */
[----:B----4-:R1:W-:Y:S04]  /*7de70*/  @P4 STG.E desc[UR6][R16.64], R146 ;  /* 0x0000009210004986 */ /* 0x0103e8000c101906 */
[----:B-1----:R-:W3:Y:S01]  /*7de80*/  LDL.LU R146, [R1+0x2470] ;  /* 0x0024700001927983 */ /* 0x002ee20000300800 */
        /* <DEDUP_REMOVED lines=36> */
[----:B---3--:R-:W-:-:S08]  /*7e0d0*/  IMAD.WIDE R16, R146, 0x4, R2 ;  /* 0x0000000492107825 */ /* 0x008fd000078e0202 */
        /* <DEDUP_REMOVED lines=39> */
[----:B------:R-:W-:-:S03]  /*7e350*/  LOP3.LUT P5, RZ, R156, 0x1000000, RZ, 0xc0, !PT ;  /* 0x010000009cff7812 */ /* 0x000fc600078ac0ff */
[----:B------:R-:W4:Y:S01]  /*7e360*/  LDL.LU R145, [R1+0x19fc] ;  /* 0x0019fc0001917983 */ /* 0x000f220000300800 */
[----:B------:R-:W-:Y:S02]  /*7e370*/  LOP3.LUT P6, RZ, R157, 0x2, RZ, 0xc0, !PT ;  /* 0x000000029dff7812 */ /* 0x000fe400078cc0ff */
[----:B------:R-:W-:Y:S01]  /*7e380*/  LOP3.LUT R21, R21, 0xfffffffd, RZ, 0xc0, !PT ;  /* 0xfffffffd15157812 */ /* 0x000fe200078ec0ff */
[----:B---3--:R2:W-:Y:S10]  /*7e390*/  @P2 STG.E desc[UR6][R16.64], R146 ;  /* 0x0000009210002986 */ /* 0x0085f4000c101906 */
        /* <DEDUP_REMOVED lines=15> */
[----:B------:R1:W-:Y:S02]  /*7e490*/  @P4 STG.E desc[UR6][R16.64], R141 ;  /* 0x0000008d10004986 */ /* 0x0003e4000c101906 */
[----:B-1----:R-:W-:-:S02]  /*7e4a0*/  IMAD.WIDE R16, R140, 0x4, R6 ;  /* 0x000000048c107825 */ /* 0x002fc400078e0206 */
[----:B------:R-:W3:Y:S04]  /*7e4b0*/  LDL.LU R141, [R1+0x11fc] ;  /* 0x0011fc00018d7983 */ /* 0x000ee80000300800 */
[----:B------:R1:W-:Y:S02]  /*7e4c0*/  @P5 STG.E desc[UR6][R16.64], R142 ;  /* 0x0000008e10005986 */ /* 0x0003e4000c101906 */
[----:B-1----:R-:W-:Y:S02]  /*7e4d0*/  IMAD.WIDE R16, R140, 0x4, R8 ;  /* 0x000000048c107825 */ /* 0x002fe400078e0208 */
[----:B------:R-:W4:Y:S04]  /*7e4e0*/  LDL.LU R142, [R1+0xdfc] ;  /* 0x000dfc00018e7983 */ /* 0x000f280000300800 */
[----:B------:R-:W4:Y:S04]  /*7e4f0*/  LDL.LU R140, [R1+0xa0c] ;  /* 0x000a0c00018c7983 */ /* 0x000f280000300800 */
[----:B------:R-:W4:Y:S01]  /*7e500*/  LDL.LU R146, [R1+0x2488] ;  /* 0x0024880001927983 */ /* 0x000f220000300800 */
        /* <DEDUP_REMOVED lines=49> */
[----:B--2---:R1:W-:Y:S02]  /*7e820*/  @P2 STG.E desc[UR6][R16.64], R144 ;  /* 0x0000009010002986 */ /* 0x0043e4000c101906 */
[----:B-1----:R-:W-:-:S02]  /*7e830*/  IMAD.WIDE R16, R143, 0x4, R8 ;  /* 0x000000048f107825 */ /* 0x002fc400078e0208 */
[----:B------:R-:W2:Y:S04]  /*7e840*/  LDL.LU R143, [R1+0x20c] ;  /* 0x00020c00018f7983 */ /* 0x000ea80000300800 */
[----:B---3--:R1:W-:Y:S04]  /*7e850*/  @P3 STG.E desc[UR6][R16.64], R141 ;  /* 0x0000008d10003986 */ /* 0x0083e8000c101906 */
[----:B------:R-:W3:Y:S04]  /*7e860*/  LDL.LU R144, [R1+0x1ec0] ;  /* 0x001ec00001907983 */ /* 0x000ee80000300800 */
[----:B-1----:R-:W3:Y:S01]  /*7e870*/  LDL.LU R141, [R1+0x1a00] ;  /* 0x001a0000018d7983 */ /* 0x002ee20000300800 */
[----:B----4-:R-:W-:-:S05]  /*7e880*/  IMAD.WIDE R16, R146, 0x4, R2 ;  /* 0x0000000492107825 */ /* 0x010fca00078e0202 */
[----:B------:R1:W-:Y:S02]  /*7e890*/  @P4 STG.E desc[UR6][R16.64], R142 ;  /* 0x0000008e10004986 */ /* 0x0003e4000c101906 */
[----:B-1----:R-:W-:Y:S02]  /*7e8a0*/  IMAD.WIDE R16, R146, 0x4, R4 ;  /* 0x0000000492107825 */ /* 0x002fe400078e0204 */
[----:B------:R-:W4:Y:S04]  /*7e8b0*/  LDL.LU R142, [R1+0x1600] ;  /* 0x00160000018e7983 */ /* 0x000f280000300800 */
[----:B------:R1:W-:Y:S04]  /*7e8c0*/  @P5 STG.E desc[UR6][R16.64], R140 ;  /* 0x0000008c10005986 */ /* 0x0003e8000c101906 */
[----:B-1----:R-:W3:Y:S01]  /*7e8d0*/  LDL.LU R140, [R1+0x248c] ;  /* 0x00248c00018c7983 */ /* 0x002ee20000300800 */
[----:B------:R-:W-:-:S03]  /*7e8e0*/  LOP3.LUT P6, RZ, R157, 0x100000, RZ, 0xc0, !PT ;  /* 0x001000009dff7812 */ /* 0x000fc600078cc0ff */
[----:B------:R-:W4:Y:S01]  /*7e8f0*/  LDL.LU R245, [R1+0x1200] ;  /* 0x0012000001f57983 */ /* 0x000f220000300800 */
[----:B------:R-:W-:-:S03]  /*7e900*/  LOP3.LUT R22, R22, 0xfdffffff, RZ, 0xc0, !PT ;  /* 0xfdffffff16167812 */ /* 0x000fc600078ec0ff */
[----:B------:R-:W4:Y:S04]  /*7e910*/  LDL.LU R83, [R1+0x2490] ;  /* 0x0024900001537983 */ /* 0x000f280000300800 */
[----:B------:R-:W4:Y:S02]  /*7e920*/  LDL.LU R240, [R1+0xe10] ;  /* 0x000e100001f07983 */ /* 0x000f240000300800 */
[----:B------:R-:W-:Y:S02]  /*7e930*/  @P6 LOP3.LUT R22, R22, 0x2000000, RZ, 0xfc, !PT ;  /* 0x0200000016166812 */ /* 0x000fe400078efcff */
        /* <DEDUP_REMOVED lines=9> */
[----:B------:R-:W4:Y:S04]  /*7e9d0*/  LDL.LU R149, [R1+0x1a04] ;  /* 0x001a040001957983 */ /* 0x000f280000300800 */
[----:B------:R-:W4:Y:S04]  /*7e9e0*/  LDL.LU R150, [R1+0x1604] ;  /* 0x0016040001967983 */ /* 0x000f280000300800 */
[----:B------:R-:W4:Y:S02]  /*7e9f0*/  LDL.LU R148, [R1+0x2494] ;  /* 0x0024940001947983 */ /* 0x000f240000300800 */
[----:B------:R-:W-:-:S02]  /*7ea00*/  @P6 LOP3.LUT R22, R22, 0x8000000, RZ, 0xfc, !PT ;  /* 0x0800000016166812 */ /* 0x000fc400078efcff */
[C---:B------:R-:W-:Y:S02]  /*7ea10*/  LOP3.LUT P6, RZ, R157.reuse, 0x20000, RZ, 0xc0, !PT ;  /* 0x000200009dff7812 */ /* 0x040fe400078cc0ff */
[C---:B------:R-:W-:Y:S02]  /*7ea20*/  LOP3.LUT P2, RZ, R157.reuse, 0x100, RZ, 0xc0, !PT ;  /* 0x000001009dff7812 */ /* 0x040fe4000784c0ff */
[----:B------:R-:W-:Y:S01]  /*7ea30*/  LOP3.LUT P3, RZ, R157, 0x200, RZ, 0xc0, !PT ;  /* 0x000002009dff7812 */ /* 0x000fe2000786c0ff */
[----:B------:R-:W-:Y:S01]  /*7ea40*/  IMAD.WIDE R16, R146, 0x4, R6 ;  /* 0x0000000492107825 */ /* 0x000fe200078e0206 */
[----:B------:R-:W-:Y:S01]  /*7ea50*/  LOP3.LUT R22, R22, 0xefffffff, RZ, 0xc0, !PT ;  /* 0xefffffff16167812 */ /* 0x000fe200078ec0ff */
        /* <DEDUP_REMOVED lines=23> */
[----:B---3--:R-:W-:-:S05]  /*7ebd0*/  IMAD.WIDE R16, R140, 0x4, R2 ;  /* 0x000000048c107825 */ /* 0x008fca00078e0202 */
[----:B------:R1:W-:Y:S02]  /*7ebe0*/  @P4 STG.E desc[UR6][R16.64], R144 ;  /* 0x0000009010004986 */ /* 0x0003e4000c101906 */
[C---:B-1----:R-:W-:Y:S02]  /*7ebf0*/  IMAD.WIDE R16, R140.reuse, 0x4, R4 ;  /* 0x000000048c107825 */ /* 0x042fe400078e0204 */
[----:B------:R-:W3:Y:S04]  /*7ec00*/  LDL.LU R144, [R1+0xa14] ;  /* 0x000a140001907983 */ /* 0x000ee80000300800 */
[----:B------:R1:W-:Y:S02]  /*7ec10*/  @P5 STG.E desc[UR6][R16.64], R141 ;  /* 0x0000008d10005986 */ /* 0x0003e4000c101906 */
[----:B-1----:R-:W-:-:S02]  /*7ec20*/  IMAD.WIDE R16, R140, 0x4, R6 ;  /* 0x000000048c107825 */ /* 0x002fc400078e0206 */
[----:B------:R-:W3:Y:S04]  /*7ec30*/  LDL.LU R141, [R1+0x614] ;  /* 0x00061400018d7983 */ /* 0x000ee80000300800 */
[----:B----4-:R1:W-:Y:S02]  /*7ec40*/  @P6 STG.E desc[UR6][R16.64], R142 ;  /* 0x0000008e10006986 */ /* 0x0103e4000c101906 */
[----:B-1----:R-:W-:Y:S02]  /*7ec50*/  IMAD.WIDE R16, R140, 0x4, R8 ;  /* 0x000000048c107825 */ /* 0x002fe400078e0208 */
        /* <DEDUP_REMOVED lines=39> */
[----:B---3--:R1:W-:Y:S02]  /*7eed0*/  @P3 STG.E desc[UR6][R16.64], R144 ;  /* 0x0000009010003986 */ /* 0x0083e4000c101906 */
[----:B-1----:R-:W-:Y:S02]  /*7eee0*/  IMAD.WIDE R16, R143, 0x4, R8 ;  /* 0x000000048f107825 */ /* 0x002fe400078e0208 */
[----:B------:R-:W2:Y:S04]  /*7eef0*/  LDL.LU R143, [R1+0x1a08] ;  /* 0x001a0800018f7983 */ /* 0x000ea80000300800 */
[----:B------:R1:W-:Y:S04]  /*7ef00*/  @P4 STG.E desc[UR6][R16.64], R141 ;  /* 0x0000008d10004986 */ /* 0x0003e8000c101906 */
[----:B-1----:R-:W3:Y:S04]  /*7ef10*/  LDL.LU R141, [R1+0x1608] ;  /* 0x00160800018d7983 */ /* 0x002ee80000300800 */
[----:B------:R-:W3:Y:S04]  /*7ef20*/  LDL.LU R246, [R1+0x1208] ;  /* 0x0012080001f67983 */ /* 0x000ee80000300800 */
[----:B------:R-:W3:Y:S01]  /*7ef30*/  LDL.LU R241, [R1+0xe18] ;  /* 0x000e180001f17983 */ /* 0x000ee20000300800 */
[----:B----4-:R-:W-:-:S03]  /*7ef40*/  IMAD.WIDE R16, R142, 0x4, R2 ;  /* 0x000000048e107825 */ /* 0x010fc600078e0202 */
[----:B------:R-:W4:Y:S04]  /*7ef50*/  LDL.LU R245, [R1+0xe08] ;  /* 0x000e080001f57983 */ /* 0x000f280000300800 */
[----:B------:R1:W-:Y:S04]  /*7ef60*/  @P5 STG.E desc[UR6][R16.64], R140 ;  /* 0x0000008c10005986 */ /* 0x0003e8000c101906 */
        /* <DEDUP_REMOVED lines=49> */
[----:B------:R4:W-:Y:S04]  /*7f280*/  @P4 STG.E desc[UR6][R16.64], R246 ;  /* 0x000000f610004986 */ /* 0x0009e8000c101906 */
[----:B------:R-:W2:Y:S01]  /*7f290*/  LDL.LU R142, [R1+0x24ac] ;  /* 0x0024ac00018e7983 */ /* 0x000ea20000300800 */
[----:B----4-:R-:W-:-:S05]  /*7f2a0*/  IMAD.WIDE R16, R140, 0x4, R2 ;  /* 0x000000048c107825 */ /* 0x010fca00078e0202 */
[----:B------:R1:W-:Y:S02]  /*7f2b0*/  @P5 STG.E desc[UR6][R16.64], R241 ;  /* 0x000000f110005986 */ /* 0x0003e4000c101906 */
[----:B-1----:R-:W-:-:S05]  /*7f2c0*/  IMAD.WIDE R16, R140, 0x4, R4 ;  /* 0x000000048c107825 */ /* 0x002fca00078e0204 */
[----:B------:R1:W-:Y:S01]  /*7f2d0*/  @P6 STG.E desc[UR6][R16.64], R245 ;  /* 0x000000f510006986 */ /* 0x0003e2000c101906 */
[----:B------:R-:W-:Y:S01]  /*7f2e0*/  LOP3.LUT P6, RZ, R22, 0x1000000, RZ, 0xc0, !PT ;  /* 0x0100000016ff7812 */ /* 0x000fe200078cc0ff */
[----:B-1----:R-:W-:-:S12]  /*7f2f0*/  IMAD.WIDE R16, R140, 0x4, R6 ;  /* 0x000000048c107825 */ /* 0x002fd800078e0206 */
[----:B------:R1:W-:Y:S02]  /*7f300*/  @P6 STG.E desc[UR6][R16.64], R240 ;  /* 0x000000f010006986 */ /* 0x0003e4000c101906 */
[----:B-1----:R-:W-:Y:S02]  /*7f310*/  IMAD.WIDE R16, R140, 0x4, R8 ;  /* 0x000000048c107825 */ /* 0x002fe400078e0208 */
        /* <DEDUP_REMOVED lines=38> */
[----:B---3--:R1:W-:Y:S02]  /*7f580*/  @P4 STG.E desc[UR6][R16.64], R141 ;  /* 0x0000008d10004986 */ /* 0x0083e4000c101906 */
[----:B-1----:R-:W-:-:S02]  /*7f590*/  IMAD.WIDE R16, R142, 0x4, R8 ;  /* 0x000000048e107825 */ /* 0x002fc400078e0208 */
[----:B------:R-:W3:Y:S04]  /*7f5a0*/  LDL.LU R141, [R1+0xa20] ;  /* 0x000a2000018d7983 */ /* 0x000ee80000300800 */
[----:B------:R-:W3:Y:S04]  /*7f5b0*/  LDL.LU R142, [R1+0x620] ;  /* 0x00062000018e7983 */ /* 0x000ee80000300800 */
[----:B----4-:R1:W-:Y:S04]  /*7f5c0*/  @P5 STG.E desc[UR6][R16.64], R140 ;  /* 0x0000008c10005986 */ /* 0x0103e8000c101906 */
[----:B-1----:R-:W4:Y:S04]  /*7f5d0*/  LDL.LU R140, [R1+0x24b0] ;  /* 0x0024b000018c7983 */ /* 0x002f280000300800 */
        /* <DEDUP_REMOVED lines=36> */
[----:B----4-:R-:W-:-:S05]  /*7f820*/  IMAD.WIDE R16, R140, 0x4, R2 ;  /* 0x000000048c107825 */ /* 0x010fca00078e0202 */
[----:B--2---:R1:W-:Y:S02]  /*7f830*/  @P2 STG.E desc[UR6][R16.64], R143 ;  /* 0x0000008f10002986 */ /* 0x0043e4000c101906 */
        /* <DEDUP_REMOVED lines=1150> */
[C---:B------:R-:W-:Y:S01]  /*84020*/  LOP3.LUT P4, RZ, R165.reuse, 0x2, RZ, 0xc0, !PT ;  /* 0x00000002a5ff7812 */ /* 0x040fe2000788c0ff */
        /* <DEDUP_REMOVED lines=188> */
[----:B------:R-:W3:Y:S08]  /*84bf0*/  LDL.LU R149, [R1+0x6a0] ;  /* 0x0006a00001957983 */ /* 0x000ef00000300800 */
[----:B------:R-:W-:Y:S02]  /*84c00*/  @P6 LOP3.LUT R25, R25, 0x4, RZ, 0xfc, !PT ;  /* 0x0000000419196812 */ /* 0x000fe400078efcff */
[----:B------:R-:W-:-:S02]  /*84c10*/  LOP3.LUT P6, RZ, R166, 0x8000, RZ, 0xc0, !PT ;  /* 0x00008000a6ff7812 */ /* 0x000fc400078cc0ff */
[----:B------:R-:W-:Y:S02]  /*84c20*/  LOP3.LUT R25, R25, 0xfffffff7, RZ, 0xc0, !PT ;  /* 0xfffffff719197812 */ /* 0x000fe400078ec0ff */
[----:B------:R-:W-:-:S09]  /*84c30*/  LOP3.LUT P3, RZ, R166, 0x40, RZ, 0xc0, !PT ;  /* 0x00000040a6ff7812 */ /* 0x000fd2000786c0ff */
[----:B------:R-:W-:Y:S02]  /*84c40*/  @P6 LOP3.LUT R25, R25, 0x8, RZ, 0xfc, !PT ;  /* 0x0000000819196812 */ /* 0x000fe400078efcff */
[----:B------:R-:W-:Y:S01]  /*84c50*/  LOP3.LUT P6, RZ, R166, 0x4000, RZ, 0xc0, !PT ;  /* 0x00004000a6ff7812 */ /* 0x000fe200078cc0ff */
[----:B------:R-:W-:Y:S01]  /*84c60*/  IMAD.WIDE R16, R145, 0x4, R8 ;  /* 0x0000000491107825 */ /* 0x000fe200078e0208 */
        /* <DEDUP_REMOVED lines=11> */
[----:B------:R-:W-:Y:S01]  /*84d20*/  @P6 LOP3.LUT R25, R25, 0x80, RZ, 0xfc, !PT ;  /* 0x0000008019196812 */ /* 0x000fe200078efcff */
[----:B------:R4:W-:Y:S01]  /*84d30*/  @P2 STG.E desc[UR6][R16.64], R146 ;  /* 0x0000009210002986 */ /* 0x0009e2000c101906 */
[C---:B------:R-:W-:Y:S02]  /*84d40*/  LOP3.LUT P6, RZ, R166.reuse, 0x400, RZ, 0xc0, !PT ;  /* 0x00000400a6ff7812 */ /* 0x040fe400078cc0ff */
        /* <DEDUP_REMOVED lines=69> */
[----:B-1----:R-:W2:Y:S04]  /*851a0*/  LDL.LU R140, [R1+0x25c0] ;  /* 0x0025c000018c7983 */ /* 0x002ea80000300800 */
[----:B------:R-:W3:Y:S01]  /*851b0*/  LDL.LU R245, [R1+0x1298] ;  /* 0x0012980001f57983 */ /* 0x000ee20000300800 */
[----:B------:R-:W-:-:S03]  /*851c0*/  LOP3.LUT P6, RZ, R167, 0x10, RZ, 0xc0, !PT ;  /* 0x00000010a7ff7812 */ /* 0x000fc600078cc0ff */
[----:B------:R-:W3:Y:S01]  /*851d0*/  LDL.LU R240, [R1+0xea8] ;  /* 0x000ea80001f07983 */ /* 0x000ee20000300800 */
[----:B------:R-:W-:-:S03]  /*851e0*/  LOP3.LUT R26, R26, 0xfdffffff, RZ, 0xc0, !PT ;  /* 0xfdffffff1a1a7812 */ /* 0x000fc600078ec0ff */
[----:B------:R-:W3:Y:S01]  /*851f0*/  LDL.LU R244, [R1+0xaa8] ;  /* 0x000aa80001f47983 */ /* 0x000ee20000300800 */
[----:B------:R-:W-:-:S03]  /*85200*/  LOP3.LUT P2, RZ, R166, 0x1000000, RZ, 0xc0, !PT ;  /* 0x01000000a6ff7812 */ /* 0x000fc6000784c0ff */
[----:B------:R-:W3:Y:S02]  /*85210*/  LDL.LU R82, [R1+0x6a8] ;  /* 0x0006a80001527983 */ /* 0x000ee40000300800 */
[----:B------:R-:W-:Y:S02]  /*85220*/  @P6 LOP3.LUT R26, R26, 0x2000000, RZ, 0xfc, !PT ;  /* 0x020000001a1a6812 */ /* 0x000fe400078efcff */
[----:B------:R-:W-:Y:S01]  /*85230*/  LOP3.LUT P6, RZ, R167, 0x8, RZ, 0xc0, !PT ;  /* 0x00000008a7ff7812 */ /* 0x000fe200078cc0ff */
[----:B------:R-:W-:Y:S01]  /*85240*/  IMAD.WIDE R16, R143, 0x4, R6 ;  /* 0x000000048f107825 */ /* 0x000fe200078e0206 */
        /* <DEDUP_REMOVED lines=8> */
[----:B------:R-:W3:Y:S08]  /*852d0*/  LDL.LU R147, [R1+0x129c] ;  /* 0x00129c0001937983 */ /* 0x000ef00000300800 */
[----:B------:R-:W-:Y:S02]  /*852e0*/  @P6 LOP3.LUT R26, R26, 0x8000000, RZ, 0xfc, !PT ;  /* 0x080000001a1a6812 */ /* 0x000fe400078efcff */
[----:B------:R-:W-:-:S02]  /*852f0*/  LOP3.LUT P6, RZ, R167, 0x2, RZ, 0xc0, !PT ;  /* 0x00000002a7ff7812 */ /* 0x000fc400078cc0ff */
        /* <DEDUP_REMOVED lines=10> */
[----:B------:R-:W-:Y:S02]  /*853a0*/  LOP3.LUT R26, R26, 0x7fffffff, RZ, 0xc0, !PT ;  /* 0x7fffffff1a1a7812 */ /* 0x000fe400078ec0ff */
[C---:B------:R-:W-:Y:S02]  /*853b0*/  LOP3.LUT P4, RZ, R166.reuse, 0x4000000, RZ, 0xc0, !PT ;  /* 0x04000000a6ff7812 */ /* 0x040fe4000788c0ff */
[----:B------:R-:W-:-:S07]  /*853c0*/  LOP3.LUT P5, RZ, R166, 0x8000000, RZ, 0xc0, !PT ;  /* 0x08000000a6ff7812 */ /* 0x000fce00078ac0ff */
[----:B------:R-:W-:Y:S02]  /*853d0*/  @P6 LOP3.LUT R26, R26, 0x80000000, RZ, 0xfc, !PT ;  /* 0x800000001a1a6812 */ /* 0x000fe400078efcff */
[----:B------:R-:W-:Y:S02]  /*853e0*/  LOP3.LUT P6, RZ, R166, 0x20000000, RZ, 0xc0, !PT ;  /* 0x20000000a6ff7812 */ /* 0x000fe400078cc0ff */
[----:B------:R-:W-:-:S11]  /*853f0*/  LOP3.LUT R25, R25, 0xfffffffe, RZ, 0xc0, !PT ;  /* 0xfffffffe19197812 */ /* 0x000fd600078ec0ff */
[----:B------:R-:W-:Y:S02]  /*85400*/  @P6 LOP3.LUT R25, R25, 0x1, RZ, 0xfc, !PT ;  /* 0x0000000119196812 */ /* 0x000fe400078efcff */
[----:B------:R-:W-:Y:S01]  /*85410*/  LOP3.LUT P6, RZ, R166, 0x10000000, RZ, 0xc0, !PT ;  /* 0x10000000a6ff7812 */ /* 0x000fe200078cc0ff */
[----:B----4-:R1:W-:Y:S02]  /*85420*/  @P2 STG.E desc[UR6][R16.64], R145 ;  /* 0x0000009110002986 */ /* 0x0103e4000c101906 */
[----:B-1----:R-:W-:Y:S02]  /*85430*/  IMAD.WIDE R16, R143, 0x4, R8 ;  /* 0x000000048f107825 */ /* 0x002fe400078e0208 */
[----:B------:R-:W4:Y:S04]  /*85440*/  LDL.LU R143, [R1+0x25cc] ;  /* 0x0025cc00018f7983 */ /* 0x000f280000300800 */
[----:B------:R-:W4:Y:S04]  /*85450*/  LDL.LU R79, [R1+0x2a8] ;  /* 0x0002a800014f7983 */ /* 0x000f280000300800 */
[----:B------:R-:W4:Y:S04]  /*85460*/  LDL.LU R145, [R1+0xeac] ;  /* 0x000eac0001917983 */ /* 0x000f280000300800 */
[----:B------:R1:W-:Y:S04]  /*85470*/  @P3 STG.E desc[UR6][R16.64], R146 ;  /* 0x0000009210003986 */ /* 0x0003e8000c101906 */
[----:B-1----:R-:W4:Y:S01]  /*85480*/  LDL.LU R146, [R1+0xaac] ;  /* 0x000aac0001927983 */ /* 0x002f220000300800 */
[----:B--2---:R-:W-:-:S05]  /*85490*/  IMAD.WIDE R16, R140, 0x4, R2 ;  /* 0x000000048c107825 */ /* 0x004fca00078e0202 */
[----:B------:R1:W-:Y:S04]  /*854a0*/  @P4 STG.E desc[UR6][R16.64], R144 ;  /* 0x0000009010004986 */ /* 0x0003e8000c101906 */
[----:B-1----:R-:W2:Y:S01]  /*854b0*/  LDL.LU R144, [R1+0x6ac] ;  /* 0x0006ac0001907983 */ /* 0x002ea20000300800 */
[----:B------:R-:W-:-:S05]  /*854c0*/  IMAD.WIDE R16, R140, 0x4, R4 ;  /* 0x000000048c107825 */ /* 0x000fca00078e0204 */
[----:B---3--:R1:W-:Y:S04]  /*854d0*/  @P5 STG.E desc[UR6][R16.64], R141 ;  /* 0x0000008d10005986 */ /* 0x0083e8000c101906 */
[----:B-1----:R-:W3:Y:S01]  /*854e0*/  LDL.LU R141, [R1+0x2ac] ;  /* 0x0002ac00018d7983 */ /* 0x002ee20000300800 */
[----:B------:R-:W-:-:S05]  /*854f0*/  IMAD.WIDE R16, R140, 0x4, R6 ;  /* 0x000000048c107825 */ /* 0x000fca00078e0206 */
[----:B------:R1:W-:Y:S02]  /*85500*/  @P6 STG.E desc[UR6][R16.64], R142 ;  /* 0x0000008e10006986 */ /* 0x0003e4000c101906 */
        /* <DEDUP_REMOVED lines=68> */
[----:B------:R-:W4:Y:S01]  /*85950*/  LDL.LU R145, [R1+0x25dc] ;  /* 0x0025dc0001917983 */ /* 0x000f220000300800 */
[C---:B------:R-:W-:Y:S02]  /*85960*/  LOP3.LUT P2, RZ, R167.reuse, 0x800, RZ, 0xc0, !PT ;  /* 0x00000800a7ff7812 */ /* 0x040fe4000784c0ff */
[----:B------:R-:W-:Y:S01]  /*85970*/  LOP3.LUT P3, RZ, R167, 0x1000, RZ, 0xc0, !PT ;  /* 0x00001000a7ff7812 */ /* 0x000fe2000786c0ff */
[----:B------:R-:W-:Y:S01]  /*85980*/  IMAD.WIDE R16, R142, 0x4, R4 ;  /* 0x000000048e107825 */ /* 0x000fe200078e0204 */
[----:B------:R-:W4:Y:S01]  /*85990*/  LDL.LU R146, [R1+0x6b4] ;  /* 0x0006b40001927983 */ /* 0x000f220000300800 */
[----:B------:R-:W-:-:S02]  /*859a0*/  @P6 LOP3.LUT R26, R26, 0x80000, RZ, 0xfc, !PT ;  /* 0x000800001a1a6812 */ /* 0x000fc400078efcff */
        /* <DEDUP_REMOVED lines=25> */
[----:B------:R-:W2:Y:S04]  /*85b40*/  LDL.LU R142, [R1+0x25e0] ;  /* 0x0025e000018e7983 */ /* 0x000ea80000300800 */
[----:B----4-:R1:W-:Y:S02]  /*85b50*/  @P4 STG.E desc[UR6][R16.64], R246 ;  /* 0x000000f610004986 */ /* 0x0103e4000c101906 */
        /* <DEDUP_REMOVED lines=29> */
[----:B-1----:R-:W-:Y:S01]  /*85d30*/  IMAD.WIDE R16, R145, 0x4, R4 ;  /* 0x0000000491107825 */ /* 0x002fe200078e0204 */
[C---:B------:R-:W-:Y:S01]  /*85d40*/  LOP3.LUT P2, RZ, R167.reuse, 0x4000000, RZ, 0xc0, !PT ;  /* 0x04000000a7ff7812 */ /* 0x040fe2000784c0ff */
[----:B------:R-:W4:Y:S06]  /*85d50*/  LDL.LU R150, [R1+0x25ec] ;  /* 0x0025ec0001967983 */ /* 0x000f2c0000300800 */
[----:B------:R1:W-:Y:S01]  /*85d60*/  @P6 STG.E desc[UR6][R16.64], R148 ;  /* 0x0000009410006986 */ /* 0x0003e2000c101906 */
[----:B------:R-:W-:Y:S01]  /*85d70*/  LOP3.LUT P3, RZ, R167, 0x8000000, RZ, 0xc0, !PT ;  /* 0x08000000a7ff7812 */ /* 0x000fe2000786c0ff */
[----:B-1----:R-:W-:-:S05]  /*85d80*/  IMAD.WIDE R16, R145, 0x4, R6 ;  /* 0x0000000491107825 */ /* 0x002fca00078e0206 */
[----:B------:R1:W-:Y:S02]  /*85d90*/  @P0 STG.E desc[UR6][R16.64], R147 ;  /* 0x0000009310000986 */ /* 0x0003e4000c101906 */
[----:B-1----:R-:W-:Y:S02]  /*85da0*/  IMAD.WIDE R16, R145, 0x4, R8 ;  /* 0x0000000491107825 */ /* 0x002fe400078e0208 */
[----:B------:R-:W4:Y:S04]  /*85db0*/  LDL.LU R145, [R1+0x12a8] ;  /* 0x0012a80001917983 */ /* 0x000f280000300800 */
[----:B------:R1:W-:Y:S04]  /*85dc0*/  @P1 STG.E desc[UR6][R16.64], R146 ;  /* 0x0000009210001986 */ /* 0x0003e8000c101906 */
[----:B-1----:R-:W4:Y:S01]  /*85dd0*/  LDL.LU R146, [R1+0xeb8] ;  /* 0x000eb80001927983 */ /* 0x002f220000300800 */
[----:B------:R-:W-:-:S02]  /*85de0*/  LOP3.LUT P4, RZ, R167, 0x10000000, RZ, 0xc0, !PT ;  /* 0x10000000a7ff7812 */ /* 0x000fc4000788c0ff */
[----:B------:R-:W-:Y:S01]  /*85df0*/  LOP3.LUT P5, RZ, R167, 0x20000000, RZ, 0xc0, !PT ;  /* 0x20000000a7ff7812 */ /* 0x000fe200078ac0ff */
[----:B--2---:R-:W-:-:S05]  /*85e00*/  IMAD.WIDE R16, R142, 0x4, R2 ;  /* 0x000000048e107825 */ /* 0x004fca00078e0202 */
[----:B------:R1:W-:Y:S02]  /*85e10*/  @P2 STG.E desc[UR6][R16.64], R144 ;  /* 0x0000009010002986 */ /* 0x0003e4000c101906 */
[C---:B-1----:R-:W-:Y:S02]  /*85e20*/  IMAD.WIDE R16, R142.reuse, 0x4, R4 ;  /* 0x000000048e107825 */ /* 0x042fe400078e0204 */
[----:B------:R-:W2:Y:S04]  /*85e30*/  LDL.LU R144, [R1+0xab8] ;  /* 0x000ab80001907983 */ /* 0x000ea80000300800 */
[----:B------:R1:W-:Y:S04]  /*85e40*/  @P3 STG.E desc[UR6][R16.64], R143 ;  /* 0x0000008f10003986 */ /* 0x0003e8000c101906 */
[----:B-1----:R-:W2:Y:S01]  /*85e50*/  LDL.LU R143, [R1+0x25e4] ;  /* 0x0025e400018f7983 */ /* 0x002ea20000300800 */
[----:B------:R-:W-:-:S05]  /*85e60*/  IMAD.WIDE R16, R142, 0x4, R6 ;  /* 0x000000048e107825 */ /* 0x000fca00078e0206 */
[----:B---3--:R1:W-:Y:S02]  /*85e70*/  @P4 STG.E desc[UR6][R16.64], R141 ;  /* 0x0000008d10004986 */ /* 0x0083e4000c101906 */
[----:B-1----:R-:W-:Y:S02]  /*85e80*/  IMAD.WIDE R16, R142, 0x4, R8 ;  /* 0x000000048e107825 */ /* 0x002fe400078e0208 */
[----:B------:R-:W3:Y:S04]  /*85e90*/  LDL.LU R141, [R1+0x6b8] ;  /* 0x0006b800018d7983 */ /* 0x000ee80000300800 */
[----:B------:R-:W3:Y:S04]  /*85ea0*/  LDL.LU R142, [R1+0x1f9c] ;  /* 0x001f9c00018e7983 */ /* 0x000ee80000300800 */
[----:B----4-:R1:W-:Y:S04]  /*85eb0*/  @P5 STG.E desc[UR6][R16.64], R140 ;  /* 0x0000008c10005986 */ /* 0x0103e8000c101906 */
        /* <DEDUP_REMOVED lines=10> */
[----:B------:R-:W-:Y:S02]  /*85f60*/  LOP3.LUT R26, R26, 0xfffffbff, RZ, 0xc0, !PT ;  /* 0xfffffbff1a1a7812 */ /* 0x000fe400078ec0ff */
[C---:B------:R-:W-:Y:S01]  /*85f70*/  LOP3.LUT P2, RZ, R167.reuse, 0x40000000, RZ, 0xc0, !PT ;  /* 0x40000000a7ff7812 */ /* 0x040fe2000784c0ff */
[----:B------:R-:W4:Y:S01]  /*85f80*/  LDL.LU R149, [R1+0xabc] ;  /* 0x000abc0001957983 */ /* 0x000f220000300800 */
[----:B------:R-:W-:Y:S02]  /*85f90*/  LOP3.LUT P3, RZ, R167, 0x80000000, RZ, 0xc0, !PT ;  /* 0x80000000a7ff7812 */ /* 0x000fe4000786c0ff */
[----:B------:R-:W-:Y:S01]  /*85fa0*/  LOP3.LUT P4, RZ, R168, 0x1, RZ, 0xc0, !PT ;  /* 0x00000001a8ff7812 */ /* 0x000fe2000788c0ff */
[----:B------:R-:W4:Y:S04]  /*85fb0*/  LDL.LU R148, [R1+0x6bc] ;  /* 0x0006bc0001947983 */ /* 0x000f280000300800 */
[----:B------:R-:W-:Y:S01]  /*85fc0*/  @P6 LOP3.LUT R26, R26, 0x400, RZ, 0xfc, !PT ;  /* 0x000004001a1a6812 */ /* 0x000fe200078efcff */
[----:B------:R-:W4:Y:S01]  /*85fd0*/  LDL.LU R147, [R1+0x1ab0] ;  /* 0x001ab00001937983 */ /* 0x000f220000300800 */
        /* <DEDUP_REMOVED lines=23> */
[----:B------:R1:W-:Y:S02]  /*86150*/  @P3 STG.E desc[UR6][R16.64], R146 ;  /* 0x0000009210003986 */ /* 0x0003e4000c101906 */
[----:B-1----:R-:W-:-:S05]  /*86160*/  IMAD.WIDE R16, R143, 0x4, R6 ;  /* 0x000000048f107825 */ /* 0x002fca00078e0206 */
[----:B------:R1:W-:Y:S04]  /*86170*/  @P4 STG.E desc[UR6][R16.64], R144 ;  /* 0x0000009010004986 */ /* 0x0003e8000c101906 */
[----:B-1----:R-:W2:Y:S01]  /*86180*/  LDL.LU R144, [R1+0x25f0] ;  /* 0x0025f00001907983 */ /* 0x002ea20000300800 */
[----:B------:R-:W-:-:S03]  /*86190*/  IMAD.WIDE R16, R143, 0x4, R8 ;  /* 0x000000048f107825 */ /* 0x000fc600078e0208 */
[----:B------:R-:W2:Y:S04]  /*861a0*/  LDL.LU R145, [R1+0x16b0] ;  /* 0x0016b00001917983 */ /* 0x000ea80000300800 */
[----:B---3--:R4:W-:Y:S04]  /*861b0*/  @P5 STG.E desc[UR6][R16.64], R141 ;  /* 0x0000008d10005986 */ /* 0x0089e8000c101906 */
[----:B------:R-:W3:Y:S01]  /*861c0*/  LDL.LU R146, [R1+0x1fa0] ;  /* 0x001fa00001927983 */ /* 0x000ee20000300800 */
[----:B----4-:R-:W-:-:S03]  /*861d0*/  IMAD.WIDE R16, R82, 0x4, R2 ;  /* 0x0000000452107825 */ /* 0x010fc600078e0202 */
[----:B------:R-:W4:Y:S04]  /*861e0*/  LDL.LU R141, [R1+0x12b0] ;  /* 0x0012b000018d7983 */ /* 0x000f280000300800 */
[----:B------:R1:W-:Y:S01]  /*861f0*/  @P6 STG.E desc[UR6][R16.64], R142 ;  /* 0x0000008e10006986 */ /* 0x0003e2000c101906 */
[----:B------:R-:W-:-:S03]  /*86200*/  LOP3.LUT P6, RZ, R26, 0x10000, RZ, 0xc0, !PT ;  /* 0x000100001aff7812 */ /* 0x000fc600078cc0ff */
[----:B-1----:R-:W4:Y:S04]  /*86210*/  LDL.LU R142, [R1+0xec0] ;  /* 0x000ec000018e7983 */ /* 0x002f280000300800 */
[----:B------:R-:W4:Y:S01]  /*86220*/  LDL.LU R143, [R1+0x25f4] ;  /* 0x0025f400018f7983 */ /* 0x000f220000300800 */
[----:B------:R-:W-:-:S05]  /*86230*/  IMAD.WIDE R16, R82, 0x4, R4 ;  /* 0x0000000452107825 */ /* 0x000fca00078e0204 */
[----:B------:R1:W-:Y:S04]  /*86240*/  @P6 STG.E desc[UR6][R16.64], R140 ;  /* 0x0000008c10006986 */ /* 0x0003e8000c101906 */
[----:B-1----:R-:W4:Y:S01]  /*86250*/  LDL.LU R140, [R1+0xac0] ;  /* 0x000ac000018c7983 */ /* 0x002f220000300800 */
        /* <DEDUP_REMOVED lines=20> */
[C---:B------:R-:W-:Y:S02]  /*863a0*/  LOP3.LUT P1, RZ, R168.reuse, 0x1000, RZ, 0xc0, !PT ;  /* 0x00001000a8ff7812 */ /* 0x040fe4000782c0ff */
[C---:B------:R-:W-:Y:S02]  /*863b0*/  LOP3.LUT P2, RZ, R168.reuse, 0x2000, RZ, 0xc0, !PT ;  /* 0x00002000a8ff7812 */ /* 0x040fe4000784c0ff */
[C---:B------:R-:W-:Y:S02]  /*863c0*/  LOP3.LUT P3, RZ, R168.reuse, 0x4000, RZ, 0xc0, !PT ;  /* 0x00004000a8ff7812 */ /* 0x040fe4000786c0ff */
[----:B------:R-:W-:-:S02]  /*863d0*/  LOP3.LUT P4, RZ, R168, 0x8000, RZ, 0xc0, !PT ;  /* 0x00008000a8ff7812 */ /* 0x000fc4000788c0ff */
[----:B------:R-:W-:Y:S01]  /*863e0*/  LOP3.LUT P5, RZ, R168, 0x10000, RZ, 0xc0, !PT ;  /* 0x00010000a8ff7812 */ /* 0x000fe200078ac0ff */
[----:B--2---:R-:W-:-:S05]  /*863f0*/  IMAD.WIDE R16, R144, 0x4, R2 ;  /* 0x0000000490107825 */ /* 0x004fca00078e0202 */
[----:B------:R1:W-:Y:S02]  /*86400*/  @P6 STG.E desc[UR6][R16.64], R147 ;  /* 0x0000009310006986 */ /* 0x0003e4000c101906 */
[----:B-1----:R-:W-:-:S05]  /*86410*/  IMAD.WIDE R16, R144, 0x4, R4 ;  /* 0x0000000490107825 */ /* 0x002fca00078e0204 */
[----:B------:R1:W-:Y:S02]  /*86420*/  @P0 STG.E desc[UR6][R16.64], R145 ;  /* 0x0000009110000986 */ /* 0x0003e4000c101906 */
[----:B-1----:R-:W-:-:S05]  /*86430*/  IMAD.WIDE R16, R144, 0x4, R6 ;  /* 0x0000000490107825 */ /* 0x002fca00078e0206 */
[----:B---3--:R1:W-:Y:S02]  /*86440*/  @P1 STG.E desc[UR6][R16.64], R146 ;  /* 0x0000009210001986 */ /* 0x0083e4000c101906 */
[----:B-1----:R-:W-:-:S05]  /*86450*/  IMAD.WIDE R16, R144, 0x4, R8 ;  /* 0x0000000490107825 */ /* 0x002fca00078e0208 */
[----:B----4-:R1:W-:Y:S02]  /*86460*/  @P2 STG.E desc[UR6][R16.64], R141 ;  /* 0x0000008d10002986 */ /* 0x0103e4000c101906 */
[----:B-1----:R-:W-:-:S05]  /*86470*/  IMAD.WIDE R16, R143, 0x4, R2 ;  /* 0x000000048f107825 */ /* 0x002fca00078e0202 */
[----:B------:R1:W-:Y:S02]  /*86480*/  @P3 STG.E desc[UR6][R16.64], R142 ;  /* 0x0000008e10003986 */ /* 0x0003e4000c101906 */
[----:B-1----:R-:W-:-:S05]  /*86490*/  IMAD.WIDE R16, R143, 0x4, R4 ;  /* 0x000000048f107825 */ /* 0x002fca00078e0204 */
[----:B------:R1:W-:Y:S02]  /*864a0*/  @P4 STG.E desc[UR6][R16.64], R140 ;  /* 0x0000008c10004986 */ /* 0x0003e4000c101906 */
[----:B-1----:R-:W-:-:S05]  /*864b0*/  IMAD.WIDE R16, R143, 0x4, R6 ;  /* 0x000000048f107825 */ /* 0x002fca00078e0206 */
[----:B------:R1:W-:Y:S04]  /*864c0*/  @P5 STG.E desc[UR6][R16.64], R169 ;  /* 0x000000a910005986 */ /* 0x0003e8000c101906 */
[----:B-1----:R-:W2:Y:S04]  /*864d0*/  LDL.LU R169, [R1+0x28a0] ;  /* 0x0028a00001a97983 */ /* 0x002ea80000300800 */
[----:B------:R-:W3:Y:S04]  /*864e0*/  LDL.LU R146, [R1+0x2c0] ;  /* 0x0002c00001927983 */ /* 0x000ee80000300800 */
[----:B------:R-:W4:Y:S04]  /*864f0*/  LDL.LU R144, [R1+0x1ab4] ;  /* 0x001ab40001907983 */ /* 0x000f280000300800 */
[----:B------:R-:W2:Y:S04]  /*86500*/  LDL.LU R141, [R1+0x16b4] ;  /* 0x0016b400018d7983 */ /* 0x000ea80000300800 */
[----:B------:R-:W2:Y:S04]  /*86510*/  LDL.LU R142, [R1+0x1fa4] ;  /* 0x001fa400018e7983 */ /* 0x000ea80000300800 */
[----:B------:R-:W4:Y:S04]  /*86520*/  LDL.LU R140, [R1+0x25f8] ;  /* 0x0025f800018c7983 */ /* 0x000f280000300800 */
[----:B------:R-:W2:Y:S01]  /*86530*/  LDL.LU R241, [R1+0x12b4] ;  /* 0x0012b40001f17983 */ /* 0x000ea20000300800 */
[----:B------:R-:W-:-:S03]  /*86540*/  IMAD.WIDE R16, R143, 0x4, R8 ;  /* 0x000000048f107825 */ /* 0x000fc600078e0208 */
        /* <DEDUP_REMOVED lines=41> */
[----:B---3--:R1:W-:Y:S04]  /*867e0*/  @P2 STG.E desc[UR6][R16.64], R146 ;  /* 0x0000009210002986 */ /* 0x0083e8000c101906 */
[----:B-1----:R-:W3:Y:S01]  /*867f0*/  LDL.LU R146, [R1+0xac8] ;  /* 0x000ac80001927983 */ /* 0x002ee20000300800 */
[----:B----4-:R-:W-:-:S05]  /*86800*/  IMAD.WIDE R16, R140, 0x4, R2 ;  /* 0x000000048c107825 */ /* 0x010fca00078e0202 */
[----:B------:R1:W-:Y:S02]  /*86810*/  @P3 STG.E desc[UR6][R16.64], R144 ;  /* 0x0000009010003986 */ /* 0x0003e4000c101906 */
[C---:B-1----:R-:W-:Y:S02]  /*86820*/  IMAD.WIDE R16, R140.reuse, 0x4, R4 ;  /* 0x000000048c107825 */ /* 0x042fe400078e0204 */
[----:B------:R-:W4:Y:S04]  /*86830*/  LDL.LU R144, [R1+0x6c8] ;  /* 0x0006c80001907983 */ /* 0x000f280000300800 */
[----:B--2---:R1:W-:Y:S02]  /*86840*/  @P4 STG.E desc[UR6][R16.64], R141 ;  /* 0x0000008d10004986 */ /* 0x0043e4000c101906 */
[----:B-1----:R-:W-:-:S02]  /*86850*/  IMAD.WIDE R16, R140, 0x4, R6 ;  /* 0x000000048c107825 */ /* 0x002fc400078e0206 */
[----:B------:R-:W2:Y:S04]  /*86860*/  LDL.LU R141, [R1+0x2c8] ;  /* 0x0002c800018d7983 */ /* 0x000ea80000300800 */
[----:B------:R1:W-:Y:S02]  /*86870*/  @P5 STG.E desc[UR6][R16.64], R142 ;  /* 0x0000008e10005986 */ /* 0x0003e4000c101906 */
[----:B-1----:R-:W-:Y:S02]  /*86880*/  IMAD.WIDE R16, R140, 0x4, R8 ;  /* 0x000000048c107825 */ /* 0x002fe400078e0208 */
[----:B------:R-:W2:Y:S04]  /*86890*/  LDL.LU R142, [R1+0x1abc] ;  /* 0x001abc00018e7983 */ /* 0x000ea80000300800 */
[----:B------:R1:W-:Y:S01]  /*868a0*/  @P6 STG.E desc[UR6][R16.64], R241 ;  /* 0x000000f110006986 */ /* 0x0003e2000c101906 */
[----:B------:R-:W-:-:S03]  /*868b0*/  LOP3.LUT P6, RZ, R26, 0x100, RZ, 0xc0, !PT ;  /* 0x000001001aff7812 */ /* 0x000fc600078cc0ff */
[----:B------:R-:W2:Y:S04]  /*868c0*/  LDL.LU R140, [R1+0x16bc] ;  /* 0x0016bc00018c7983 */ /* 0x000ea80000300800 */
[----:B------:R-:W2:Y:S01]  /*868d0*/  LDL.LU R145, [R1+0x2608] ;  /* 0x0026080001917983 */ /* 0x000ea20000300800 */
[----:B-1----:R-:W-:-:S05]  /*868e0*/  IMAD.WIDE R16, R82, 0x4, R2 ;  /* 0x0000000452107825 */ /* 0x002fca00078e0202 */
        /* <DEDUP_REMOVED lines=24> */
[----:B------:R1:W-:Y:S04]  /*86a70*/  @P0 STG.E desc[UR6][R16.64], R147 ;  /* 0x0000009310000986 */ /* 0x0003e8000c101906 */
[----:B-1----:R-:W2:Y:S01]  /*86a80*/  LDL.LU R147, [R1+0x1fac] ;  /* 0x001fac0001937983 */ /* 0x002ea20000300800 */
[----:B------:R-:W-:Y:S02]  /*86a90*/  LOP3.LUT P1, RZ, R168, 0x80000000, RZ, 0xc0, !PT ;  /* 0x80000000a8ff7812 */ /* 0x000fe4000782c0ff */
[----:B------:R-:W-:Y:S01]  /*86aa0*/  LOP3.LUT P2, RZ, R169, 0x1, RZ, 0xc0, !PT ;  /* 0x00000001a9ff7812 */ /* 0x000fe2000784c0ff */
[----:B------:R-:W-:Y:S01]  /*86ab0*/  IMAD.WIDE R16, R143, 0x4, R4 ;  /* 0x000000048f107825 */ /* 0x000fe200078e0204 */
[C---:B------:R-:W-:Y:S02]  /*86ac0*/  LOP3.LUT P3, RZ, R169.reuse, 0x2, RZ, 0xc0, !PT ;  /* 0x00000002a9ff7812 */ /* 0x040fe4000786c0ff */
[----:B------:R-:W-:-:S02]  /*86ad0*/  LOP3.LUT P4, RZ, R169, 0x4, RZ, 0xc0, !PT ;  /* 0x00000004a9ff7812 */ /* 0x000fc4000788c0ff */
[----:B------:R-:W-:-:S05]  /*86ae0*/  LOP3.LUT P5, RZ, R169, 0x8, RZ, 0xc0, !PT ;  /* 0x00000008a9ff7812 */ /* 0x000fca00078ac0ff */
[----:B---3--:R1:W-:Y:S02]  /*86af0*/  @P1 STG.E desc[UR6][R16.64], R146 ;  /* 0x0000009210001986 */ /* 0x0083e4000c101906 */
[C---:B-1----:R-:W-:Y:S02]  /*86b00*/  IMAD.WIDE R16, R143.reuse, 0x4, R6 ;  /* 0x000000048f107825 */ /* 0x042fe400078e0206 */
[----:B------:R-:W3:Y:S04]  /*86b10*/  LDL.LU R146, [R1+0x12bc] ;  /* 0x0012bc0001927983 */ /* 0x000ee80000300800 */
[----:B----4-:R1:W-:Y:S02]  /*86b20*/  @P2 STG.E desc[UR6][R16.64], R144 ;  /* 0x0000009010002986 */ /* 0x0103e4000c101906 */
[----:B-1----:R-:W-:-:S02]  /*86b30*/  IMAD.WIDE R16, R143, 0x4, R8 ;  /* 0x000000048f107825 */ /* 0x002fc400078e0208 */
[----:B------:R-:W4:Y:S04]  /*86b40*/  LDL.LU R144, [R1+0xecc] ;  /* 0x000ecc0001907983 */ /* 0x000f280000300800 */
[----:B--2---:R1:W-:Y:S04]  /*86b50*/  @P3 STG.E desc[UR6][R16.64], R141 ;  /* 0x0000008d10003986 */ /* 0x0043e8000c101906 */
[----:B-1----:R-:W2:Y:S04]  /*86b60*/  LDL.LU R141, [R1+0xacc] ;  /* 0x000acc00018d7983 */ /* 0x002ea80000300800 */
[----:B------:R-:W2:Y:S01]  /*86b70*/  LDL.LU R143, [R1+0x6cc] ;  /* 0x0006cc00018f7983 */ /* 0x000ea20000300800 */
[----:B------:R-:W-:-:S05]  /*86b80*/  IMAD.WIDE R16, R145, 0x4, R2 ;  /* 0x0000000491107825 */ /* 0x000fca00078e0202 */
[----:B------:R1:W-:Y:S04]  /*86b90*/  @P4 STG.E desc[UR6][R16.64], R142 ;  /* 0x0000008e10004986 */ /* 0x0003e8000c101906 */
[----:B-1----:R-:W4:Y:S01]  /*86ba0*/  LDL.LU R142, [R1+0x260c] ;  /* 0x00260c00018e7983 */ /* 0x002f220000300800 */
[----:B------:R-:W-:-:S05]  /*86bb0*/  IMAD.WIDE R16, R145, 0x4, R4 ;  /* 0x0000000491107825 */ /* 0x000fca00078e0204 */
[----:B------:R1:W-:Y:S04]  /*86bc0*/  @P5 STG.E desc[UR6][R16.64], R140 ;  /* 0x0000008c10005986 */ /* 0x0003e8000c101906 */
[----:B-1----:R-:W2:Y:S04]  /*86bd0*/  LDL.LU R140, [R1+0x2cc] ;  /* 0x0002cc00018c7983 */ /* 0x002ea80000300800 */
[----:B------:R-:W2:Y:S04]  /*86be0*/  LDL.LU R151, [R1+0x2610] ;  /* 0x0026100001977983 */ /* 0x000ea80000300800 */
[----:B------:R-:W2:Y:S04]  /*86bf0*/  LDL.LU R82, [R1+0x1fb0] ;  /* 0x001fb00001527983 */ /* 0x000ea80000300800 */
[----:B------:R-:W2:Y:S04]  /*86c00*/  LDL.LU R83, [R1+0x1ac0] ;  /* 0x001ac00001537983 */ /* 0x000ea80000300800 */
[----:B------:R-:W2:Y:S01]  /*86c10*/  LDL.LU R79, [R1+0x16c0] ;  /* 0x0016c000014f7983 */ /* 0x000ea20000300800 */
[----:B------:R-:W-:-:S03]  /*86c20*/  LOP3.LUT P2, RZ, R169, 0x10, RZ, 0xc0, !PT ;  /* 0x00000010a9ff7812 */ /* 0x000fc6000784c0ff */
[----:B------:R-:W2:Y:S01]  /*86c30*/  LDL.LU R149, [R1+0x12c0] ;  /* 0x0012c00001957983 */ /* 0x000ea20000300800 */
[----:B------:R-:W-:Y:S01]  /*86c40*/  IMAD.WIDE R16, R145, 0x4, R6 ;  /* 0x0000000491107825 */ /* 0x000fe200078e0206 */
[----:B------:R-:W-:-:S08]  /*86c50*/  LOP3.LUT P6, RZ, R169, 0x10000, RZ, 0xc0, !PT ;  /* 0x00010000a9ff7812 */ /* 0x000fd000078cc0ff */
[----:B------:R1:W-:Y:S04]  /*86c60*/  @P2 STG.E desc[UR6][R16.64], R147 ;  /* 0x0000009310002986 */ /* 0x0003e8000c101906 */
[----:B-1----:R-:W2:Y:S04]  /*86c70*/  LDL.LU R147, [R1+0x2614] ;  /* 0x0026140001937983 */ /* 0x002ea80000300800 */
[----:B------:R-:W2:Y:S04]  /*86c80*/  LDL.LU R150, [R1+0xed0] ;  /* 0x000ed00001967983 */ /* 0x000ea80000300800 */
[----:B------:R-:W2:Y:S01]  /*86c90*/  LDL.LU R148, [R1+0xad0] ;  /* 0x000ad00001947983 */ /* 0x000ea20000300800 */
        /* <DEDUP_REMOVED lines=20> */
[----:B------:R-:W-:Y:S01]  /*86de0*/  LOP3.LUT P4, RZ, R169, 0x40, RZ, 0xc0, !PT ;  /* 0x00000040a9ff7812 */ /* 0x000fe2000788c0ff */
[----:B------:R-:W-:-:S06]  /*86df0*/  IMAD.WIDE R16, R145, 0x4, R8 ;  /* 0x0000000491107825 */ /* 0x000fcc00078e0208 */
[----:B------:R-:W-:Y:S02]  /*86e00*/  @P6 LOP3.LUT R27, R27, 0x80000000, RZ, 0xfc, !PT ;  /* 0x800000001b1b6812 */ /* 0x000fe400078efcff */
[C---:B------:R-:W-:Y:S02]  /*86e10*/  LOP3.LUT P6, RZ, R169.reuse, 0x200, RZ, 0xc0, !PT ;  /* 0x00000200a9ff7812 */ /* 0x040fe400078cc0ff */
[----:B------:R-:W-:Y:S01]  /*86e20*/  LOP3.LUT P5, RZ, R169, 0x80, RZ, 0xc0, !PT ;  /* 0x00000080a9ff7812 */ /* 0x000fe200078ac0ff */
[----:B---3--:R4:W-:Y:S01]  /*86e30*/  @P3 STG.E desc[UR6][R16.64], R146 ;  /* 0x0000009210003986 */ /* 0x0089e2000c101906 */
[----:B------:R-:W-:-:S09]  /*86e40*/  LOP3.LUT R26, R26, 0xfffffffe, RZ, 0xc0, !PT ;  /* 0xfffffffe1a1a7812 */ /* 0x000fd200078ec0ff */
[----:B------:R-:W-:Y:S02]  /*86e50*/  @P6 LOP3.LUT R26, R26, 0x1, RZ, 0xfc, !PT ;  /* 0x000000011a1a6812 */ /* 0x000fe400078efcff */
[----:B------:R-:W-:Y:S01]  /*86e60*/  LOP3.LUT P6, RZ, R169, 0x100, RZ, 0xc0, !PT ;  /* 0x00000100a9ff7812 */ /* 0x000fe200078cc0ff */
[----:B----4-:R-:W-:-:S05]  /*86e70*/  IMAD.WIDE R16, R142, 0x4, R2 ;  /* 0x000000048e107825 */ /* 0x010fca00078e0202 */
[----:B------:R1:W-:Y:S02]  /*86e80*/  @P4 STG.E desc[UR6][R16.64], R144 ;  /* 0x0000009010004986 */ /* 0x0003e4000c101906 */
[----:B-1----:R-:W-:-:S05]  /*86e90*/  IMAD.WIDE R16, R142, 0x4, R4 ;  /* 0x000000048e107825 */ /* 0x002fca00078e0204 */
[----:B--2---:R1:W-:Y:S02]  /*86ea0*/  @P5 STG.E desc[UR6][R16.64], R141 ;  /* 0x0000008d10005986 */ /* 0x0043e4000c101906 */
[----:B-1----:R-:W-:Y:S02]  /*86eb0*/  IMAD.WIDE R16, R142, 0x4, R6 ;  /* 0x000000048e107825 */ /* 0x002fe400078e0206 */
[----:B------:R-:W2:Y:S04]  /*86ec0*/  LDL.LU R141, [R1+0x2618] ;  /* 0x00261800018d7983 */ /* 0x000ea80000300800 */
[----:B------:R1:W-:Y:S01]  /*86ed0*/  @P6 STG.E desc[UR6][R16.64], R143 ;  /* 0x0000008f10006986 */ /* 0x0003e2000c101906 */
[----:B------:R-:W-:-:S03]  /*86ee0*/  LOP3.LUT P6, RZ, R26, 0x1, RZ, 0xc0, !PT ;  /* 0x000000011aff7812 */ /* 0x000fc600078cc0ff */
[----:B------:R-:W3:Y:S04]  /*86ef0*/  LDL.LU R145, [R1+0x2d0] ;  /* 0x0002d00001917983 */ /* 0x000ee80000300800 */
        /* <DEDUP_REMOVED lines=10> */
[----:B------:R-:W4:Y:S01]  /*86fa0*/  LDL.LU R142, [R1+0x261c] ;  /* 0x00261c00018e7983 */ /* 0x000f220000300800 */
[----:B-1----:R-:W-:-:S09]  /*86fb0*/  IMAD.WIDE R16, R151, 0x4, R4 ;  /* 0x0000000497107825 */ /* 0x002fd200078e0204 */
        /* <DEDUP_REMOVED lines=15> */
[----:B------:R1:W-:Y:S04]  /*870b0*/  @P6 STG.E desc[UR6][R16.64], R170 ;  /* 0x000000aa10006986 */ /* 0x0003e8000c101906 */
[----:B-1----:R-:W4:Y:S01]  /*870c0*/  LDL.LU R170, [R1+0x289c] ;  /* 0x00289c0001aa7983 */ /* 0x002f220000300800 */
[C---:B------:R-:W-:Y:S02]  /*870d0*/  LOP3.LUT P0, RZ, R169.reuse, 0x20000, RZ, 0xc0, !PT ;  /* 0x00020000a9ff7812 */ /* 0x040fe4000780c0ff */
[----:B------:R-:W-:Y:S01]  /*870e0*/  LOP3.LUT P1, RZ, R169, 0x40000, RZ, 0xc0, !PT ;  /* 0x00040000a9ff7812 */ /* 0x000fe2000782c0ff */
[----:B------:R-:W-:Y:S01]  /*870f0*/  IMAD.WIDE R16, R147, 0x4, R8 ;  /* 0x0000000493107825 */ /* 0x000fe200078e0208 */
[C---:B------:R-:W-:Y:S01]  /*87100*/  LOP3.LUT P2, RZ, R169.reuse, 0x80000, RZ, 0xc0, !PT ;  /* 0x00080000a9ff7812 */ /* 0x040fe2000784c0ff */
[----:B------:R-:W4:Y:S01]  /*87110*/  LDL.LU R151, [R1+0x2624] ;  /* 0x0026240001977983 */ /* 0x000f220000300800 */
[----:B------:R-:W-:-:S02]  /*87120*/  LOP3.LUT P3, RZ, R169, 0x100000, RZ, 0xc0, !PT ;  /* 0x00100000a9ff7812 */ /* 0x000fc4000786c0ff */
[C---:B------:R-:W-:Y:S02]  /*87130*/  LOP3.LUT P4, RZ, R169.reuse, 0x200000, RZ, 0xc0, !PT ;  /* 0x00200000a9ff7812 */ /* 0x040fe4000788c0ff */
[----:B------:R-:W-:-:S03]  /*87140*/  LOP3.LUT P5, RZ, R169, 0x400000, RZ, 0xc0, !PT ;  /* 0x00400000a9ff7812 */ /* 0x000fc600078ac0ff */
[----:B---3--:R2:W-:Y:S02]  /*87150*/  @P0 STG.E desc[UR6][R16.64], R145 ;  /* 0x0000009110000986 */ /* 0x0085e4000c101906 */
[----:B--2---:R-:W-:-:S05]  /*87160*/  IMAD.WIDE R16, R141, 0x4, R2 ;  /* 0x000000048d107825 */ /* 0x004fca00078e0202 */
        /* <DEDUP_REMOVED lines=8> */
[----:B------:R-:W3:Y:S01]  /*871f0*/  LDL.LU R143, [R1+0xad4] ;  /* 0x000ad400018f7983 */ /* 0x000ee20000300800 */
[----:B------:R-:W-:-:S03]  /*87200*/  IMAD.WIDE R16, R142, 0x4, R2 ;  /* 0x000000048e107825 */ /* 0x000fc600078e0202 */
[----:B------:R-:W4:Y:S04]  /*87210*/  LDL.LU R141, [R1+0x6d4] ;  /* 0x0006d400018d7983 */ /* 0x000f280000300800 */
[----:B------:R-:W4:Y:S04]  /*87220*/  LDL.LU R246, [R1+0x2d4] ;  /* 0x0002d40001f67983 */ /* 0x000f280000300800 */
[----:B------:R-:W4:Y:S04]  /*87230*/  LDL.LU R241, [R1+0x1fb8] ;  /* 0x001fb80001f17983 */ /* 0x000f280000300800 */
[----:B------:R1:W-:Y:S04]  /*87240*/  @P5 STG.E desc[UR6][R16.64], R140 ;  /* 0x0000008c10005986 */ /* 0x0003e8000c101906 */
[----:B------:R-:W4:Y:S04]  /*87250*/  LDL.LU R245, [R1+0x1ac8] ;  /* 0x001ac80001f57983 */ /* 0x000f280000300800 */
[----:B-1----:R-:W4:Y:S04]  /*87260*/  LDL.LU R140, [R1+0x2620] ;  /* 0x00262000018c7983 */ /* 0x002f280000300800 */
[----:B------:R-:W4:Y:S01]  /*87270*/  LDL.LU R240, [R1+0x16c8] ;  /* 0x0016c80001f07983 */ /* 0x000f220000300800 */
[----:B------:R-:W-:-:S03]  /*87280*/  LOP3.LUT R27, R27, 0xfffdffff, RZ, 0xc0, !PT ;  /* 0xfffdffff1b1b7812 */ /* 0x000fc600078ec0ff */
        /* <DEDUP_REMOVED lines=10> */
[C---:B------:R-:W-:Y:S01]  /*87330*/  LOP3.LUT P3, RZ, R169.reuse, 0x1000000, RZ, 0xc0, !PT ;  /* 0x01000000a9ff7812 */ /* 0x040fe2000786c0ff */
[----:B------:R-:W-:Y:S01]  /*87340*/  IMAD.WIDE R16, R142, 0x4, R4 ;  /* 0x000000048e107825 */ /* 0x000fe200078e0204 */
[C---:B------:R-:W-:Y:S01]  /*87350*/  LOP3.LUT P4, RZ, R169.reuse, 0x2000000, RZ, 0xc0, !PT ;  /* 0x02000000a9ff7812 */ /* 0x040fe2000788c0ff */
[----:B------:R-:W4:Y:S01]  /*87360*/  LDL.LU R146, [R1+0x12cc] ;  /* 0x0012cc0001927983 */ /* 0x000f220000300800 */
[----:B------:R-:W-:-:S03]  /*87370*/  LOP3.LUT P5, RZ, R169, 0x4000000, RZ, 0xc0, !PT ;  /* 0x04000000a9ff7812 */ /* 0x000fc600078ac0ff */
[----:B------:R-:W4:Y:S01]  /*87380*/  LDL.LU R144, [R1+0xedc] ;  /* 0x000edc0001907983 */ /* 0x000f220000300800 */
[----:B--2---:R-:W-:-:S13]  /*87390*/  LOP3.LUT P6, RZ, R170, 0x8, RZ, 0xc0, !PT ;  /* 0x00000008aaff7812 */ /* 0x004fda00078cc0ff */
        /* <DEDUP_REMOVED lines=18> */
[----:B---3--:R1:W-:Y:S10]  /*874c0*/  @P2 STG.E desc[UR6][R16.64], R143 ;  /* 0x0000008f10002986 */ /* 0x0083f4000c101906 */
[----:B------:R-:W-:-:S02]  /*874d0*/  @P6 LOP3.LUT R27, R27, 0x800000, RZ, 0xfc, !PT ;  /* 0x008000001b1b6812 */ /* 0x000fc400078efcff */
[----:B------:R-:W-:Y:S01]  /*874e0*/  LOP3.LUT P6, RZ, R169, 0x10000000, RZ, 0xc0, !PT ;  /* 0x10000000a9ff7812 */ /* 0x000fe200078cc0ff */
[----:B-1----:R-:W-:Y:S01]  /*874f0*/  IMAD.WIDE R16, R142, 0x4, R6 ;  /* 0x000000048e107825 */ /* 0x002fe200078e0206 */
[----:B------:R-:W-:Y:S01]  /*87500*/  LOP3.LUT R27, R27, 0xfeffffff, RZ, 0xc0, !PT ;  /* 0xfeffffff1b1b7812 */ /* 0x000fe200078ec0ff */
[----:B------:R-:W2:Y:S04]  /*87510*/  LDL.LU R143, [R1+0xadc] ;  /* 0x000adc00018f7983 */ /* 0x000ea80000300800 */
[----:B----4-:R1:W-:Y:S06]  /*87520*/  @P3 STG.E desc[UR6][R16.64], R141 ;  /* 0x0000008d10003986 */ /* 0x0103ec000c101906 */
[----:B------:R-:W-:-:S02]  /*87530*/  @P6 LOP3.LUT R27, R27, 0x1000000, RZ, 0xfc, !PT ;  /* 0x010000001b1b6812 */ /* 0x000fc400078efcff */
[----:B------:R-:W-:Y:S01]  /*87540*/  LOP3.LUT P6, RZ, R169, 0x8000000, RZ, 0xc0, !PT ;  /* 0x08000000a9ff7812 */ /* 0x000fe200078cc0ff */
[----:B-1----:R-:W-:Y:S01]  /*87550*/  IMAD.WIDE R16, R142, 0x4, R8 ;  /* 0x000000048e107825 */ /* 0x002fe200078e0208 */
[----:B------:R-:W3:Y:S04]  /*87560*/  LDL.LU R141, [R1+0x6dc] ;  /* 0x0006dc00018d7983 */ /* 0x000ee80000300800 */
[----:B------:R1:W-:Y:S04]  /*87570*/  @P4 STG.E desc[UR6][R16.64], R246 ;  /* 0x000000f610004986 */ /* 0x0003e8000c101906 */
        /* <DEDUP_REMOVED lines=57> */
[----:B------:R-:W4:Y:S01]  /*87910*/  LDL.LU R83, [R1+0x6e0] ;  /* 0x0006e00001537983 */ /* 0x000f220000300800 */
[----:B------:R-:W-:-:S02]  /*87920*/  LOP3.LUT P6, RZ, R170, 0x400000, RZ, 0xc0, !PT ;  /* 0x00400000aaff7812 */ /* 0x000fc400078cc0ff */
[----:B------:R-:W-:Y:S01]  /*87930*/  LOP3.LUT R27, R27, 0xfffffdff, RZ, 0xc0, !PT ;  /* 0xfffffdff1b1b7812 */ /* 0x000fe200078ec0ff */
[----:B------:R-:W4:Y:S01]  /*87940*/  LDL.LU R151, [R1+0x1fc4] ;  /* 0x001fc40001977983 */ /* 0x000f220000300800 */
[C---:B------:R-:W-:Y:S02]  /*87950*/  LOP3.LUT P2, RZ, R170.reuse, 0x400, RZ, 0xc0, !PT ;  /* 0x00000400aaff7812 */ /* 0x040fe4000784c0ff */
[C---:B------:R-:W-:Y:S01]  /*87960*/  LOP3.LUT P3, RZ, R170.reuse, 0x800, RZ, 0xc0, !PT ;  /* 0x00000800aaff7812 */ /* 0x040fe2000786c0ff */
[----:B------:R-:W4:Y:S01]  /*87970*/  LDL.LU R149, [R1+0x1ad4] ;  /* 0x001ad40001957983 */ /* 0x000f220000300800 */
[C---:B------:R-:W-:Y:S02]  /*87980*/  LOP3.LUT P4, RZ, R170.reuse, 0x1000, RZ, 0xc0, !PT ;  /* 0x00001000aaff7812 */ /* 0x040fe4000788c0ff */
[----:B------:R-:W-:Y:S01]  /*87990*/  LOP3.LUT P5, RZ, R170, 0x2000, RZ, 0xc0, !PT ;  /* 0x00002000aaff7812 */ /* 0x000fe200078ac0ff */
        /* <DEDUP_REMOVED lines=32> */
[----:B---3--:R1:W-:Y:S02]  /*87ba0*/  @P3 STG.E desc[UR6][R16.64], R141 ;  /* 0x0000008d10003986 */ /* 0x0083e4000c101906 */
[----:B-1----:R-:W-:-:S05]  /*87bb0*/  IMAD.WIDE R16, R140, 0x4, R6 ;  /* 0x000000048c107825 */ /* 0x002fca00078e0206 */
[----:B----4-:R1:W-:Y:S02]  /*87bc0*/  @P4 STG.E desc[UR6][R16.64], R142 ;  /* 0x0000008e10004986 */ /* 0x0103e4000c101906 */
[----:B-1----:R-:W-:Y:S02]  /*87bd0*/  IMAD.WIDE R16, R140, 0x4, R8 ;  /* 0x000000048c107825 */ /* 0x002fe400078e0208 */
[----:B------:R-:W3:Y:S04]  /*87be0*/  LDL.LU R142, [R1+0x1fc8] ;  /* 0x001fc800018e7983 */ /* 0x000ee80000300800 */
[----:B------:R1:W-:Y:S04]  /*87bf0*/  @P5 STG.E desc[UR6][R16.64], R240 ;  /* 0x000000f010005986 */ /* 0x0003e8000c101906 */
[----:B------:R-:W4:Y:S04]  /*87c00*/  LDL.LU R140, [R1+0x16d8] ;  /* 0x0016d800018c7983 */ /* 0x000f280000300800 */
[----:B------:R-:W3:Y:S01]  /*87c10*/  LDL.LU R141, [R1+0x2640] ;  /* 0x00264000018d7983 */ /* 0x000ee20000300800 */
        /* <DEDUP_REMOVED lines=26> */
[----:B--2---:R1:W-:Y:S04]  /*87dc0*/  @P6 STG.E desc[UR6][R16.64], R171 ;  /* 0x000000ab10006986 */ /* 0x0043e8000c101906 */
[----:B-1----:R-:W2:Y:S01]  /*87dd0*/  LDL.LU R171, [R1+0x2890] ;  /* 0x0028900001ab7983 */ /* 0x002ea20000300800 */
[C---:B------:R-:W-:Y:S02]  /*87de0*/  LOP3.LUT P0, RZ, R170.reuse, 0x800000, RZ, 0xc0, !PT ;  /* 0x00800000aaff7812 */ /* 0x040fe4000780c0ff */
[----:B------:R-:W-:Y:S01]  /*87df0*/  LOP3.LUT P1, RZ, R170, 0x1000000, RZ, 0xc0, !PT ;  /* 0x01000000aaff7812 */ /* 0x000fe2000782c0ff */
[----:B------:R-:W-:Y:S01]  /*87e00*/  IMAD.WIDE R16, R144, 0x4, R4 ;  /* 0x0000000490107825 */ /* 0x000fe200078e0204 */
[C---:B------:R-:W-:Y:S01]  /*87e10*/  LOP3.LUT P2, RZ, R170.reuse, 0x2000000, RZ, 0xc0, !PT ;  /* 0x02000000aaff7812 */ /* 0x040fe2000784c0ff */
[----:B------:R-:W4:Y:S01]  /*87e20*/  LDL.LU R83, [R1+0x2648] ;  /* 0x0026480001537983 */ /* 0x000f220000300800 */
[----:B------:R-:W-:-:S07]  /*87e30*/  LOP3.LUT P3, RZ, R170, 0x4000000, RZ, 0xc0, !PT ;  /* 0x04000000aaff7812 */ /* 0x000fce000786c0ff */
[----:B------:R1:W-:Y:S01]  /*87e40*/  @P0 STG.E desc[UR6][R16.64], R145 ;  /* 0x0000009110000986 */ /* 0x0003e2000c101906 */
[----:B------:R-:W-:Y:S01]  /*87e50*/  LOP3.LUT P4, RZ, R170, 0x8000000, RZ, 0xc0, !PT ;  /* 0x08000000aaff7812 */ /* 0x000fe2000788c0ff */
[----:B-1----:R-:W-:-:S05]  /*87e60*/  IMAD.WIDE R16, R144, 0x4, R6 ;  /* 0x0000000490107825 */ /* 0x002fca00078e0206 */
[----:B------:R1:W-:Y:S01]  /*87e70*/  @P1 STG.E desc[UR6][R16.64], R146 ;  /* 0x0000009210001986 */ /* 0x0003e2000c101906 */
[----:B------:R-:W-:Y:S01]  /*87e80*/  LOP3.LUT P5, RZ, R170, 0x10000000, RZ, 0xc0, !PT ;  /* 0x10000000aaff7812 */ /* 0x000fe200078ac0ff */
[----:B-1----:R-:W-:-:S05]  /*87e90*/  IMAD.WIDE R16, R144, 0x4, R8 ;  /* 0x0000000490107825 */ /* 0x002fca00078e0208 */
[----:B------:R3:W-:Y:S02]  /*87ea0*/  @P2 STG.E desc[UR6][R16.64], R143 ;  /* 0x0000008f10002986 */ /* 0x0007e4000c101906 */
[----:B---3--:R-:W-:-:S05]  /*87eb0*/  IMAD.WIDE R16, R141, 0x4, R2 ;  /* 0x000000048d107825 */ /* 0x008fca00078e0202 */
[----:B------:R1:W-:Y:S02]  /*87ec0*/  @P3 STG.E desc[UR6][R16.64], R142 ;  /* 0x0000008e10003986 */ /* 0x0003e4000c101906 */
[----:B-1----:R-:W-:-:S05]  /*87ed0*/  IMAD.WIDE R16, R141, 0x4, R4 ;  /* 0x000000048d107825 */ /* 0x002fca00078e0204 */
[----:B--2---:R1:W-:Y:S02]  /*87ee0*/  @P4 STG.E desc[UR6][R16.64], R171 ;  /* 0x000000ab10004986 */ /* 0x0043e4000c101906 */
[C---:B-1----:R-:W-:Y:S02]  /*87ef0*/  IMAD.WIDE R16, R141.reuse, 0x4, R6 ;  /* 0x000000048d107825 */ /* 0x042fe400078e0206 */
[----:B------:R-:W2:Y:S04]  /*87f00*/  LDL.LU R171, [R1+0x288c] ;  /* 0x00288c0001ab7983 */ /* 0x000ea80000300800 */
[----:B----4-:R1:W-:Y:S04]  /*87f10*/  @P5 STG.E desc[UR6][R16.64], R140 ;  /* 0x0000008c10005986 */ /* 0x0103e8000c101906 */
[----:B-1----:R-:W3:Y:S04]  /*87f20*/  LDL.LU R140, [R1+0x12d8] ;  /* 0x0012d800018c7983 */ /* 0x002ee80000300800 */
[----:B------:R-:W4:Y:S04]  /*87f30*/  LDL.LU R147, [R1+0xee8] ;  /* 0x000ee80001937983 */ /* 0x000f280000300800 */
[----:B------:R-:W4:Y:S04]  /*87f40*/  LDL.LU R145, [R1+0xae8] ;  /* 0x000ae80001917983 */ /* 0x000f280000300800 */
[----:B------:R-:W4:Y:S04]  /*87f50*/  LDL.LU R146, [R1+0x6e8] ;  /* 0x0006e80001927983 */ /* 0x000f280000300800 */
[----:B------:R-:W4:Y:S04]  /*87f60*/  LDL.LU R144, [R1+0x2644] ;  /* 0x0026440001907983 */ /* 0x000f280000300800 */
[----:B------:R-:W4:Y:S04]  /*87f70*/  LDL.LU R143, [R1+0x2e8] ;  /* 0x0002e800018f7983 */ /* 0x000f280000300800 */
[----:B------:R-:W4:Y:S01]  /*87f80*/  LDL.LU R142, [R1+0x1fcc] ;  /* 0x001fcc00018e7983 */ /* 0x000f220000300800 */
[----:B------:R-:W-:Y:S01]  /*87f90*/  LOP3.LUT P2, RZ, R170, 0x20000000, RZ, 0xc0, !PT ;  /* 0x20000000aaff7812 */ /* 0x000fe2000784c0ff */
[----:B------:R-:W-:-:S02]  /*87fa0*/  IMAD.WIDE R16, R141, 0x4, R8 ;  /* 0x000000048d107825 */ /* 0x000fc400078e0208 */
[----:B------:R-:W4:Y:S04]  /*87fb0*/  LDL.LU R148, [R1+0x264c] ;  /* 0x00264c0001947983 */ /* 0x000f280000300800 */
[----:B------:R-:W4:Y:S01]  /*87fc0*/  LDL.LU R141, [R1+0x2650] ;  /* 0x00265000018d7983 */ /* 0x000f220000300800 */
[----:B------:R-:W-:Y:S02]  /*87fd0*/  LOP3.LUT R27, R27, 0xfffffffd, RZ, 0xc0, !PT ;  /* 0xfffffffd1b1b7812 */ /* 0x000fe400078ec0ff */
[C---:B------:R-:W-:Y:S02]  /*87fe0*/  LOP3.LUT P3, RZ, R170.reuse, 0x40000000, RZ, 0xc0, !PT ;  /* 0x40000000aaff7812 */ /* 0x040fe4000786c0ff */
[----:B------:R-:W-:Y:S01]  /*87ff0*/  LOP3.LUT P4, RZ, R170, 0x80000000, RZ, 0xc0, !PT ;  /* 0x80000000aaff7812 */ /* 0x000fe2000788c0ff */
[----:B---3--:R1:W-:Y:S04]  /*88000*/  @P2 STG.E desc[UR6][R16.64], R140 ;  /* 0x0000008c10002986 */ /* 0x0083e8000c101906 */
[----:B-1----:R-:W3:Y:S01]  /*88010*/  LDL.LU R140, [R1+0x1adc] ;  /* 0x001adc00018c7983 */ /* 0x002ee20000300800 */
[----:B--2---:R-:W-:-:S03]  /*88020*/  LOP3.LUT P6, RZ, R171, 0x200, RZ, 0xc0, !PT ;  /* 0x00000200abff7812 */ /* 0x004fc600078cc0ff */
[----:B------:R-:W2:Y:S04]  /*88030*/  LDL.LU R82, [R1+0x16dc] ;  /* 0x0016dc0001527983 */ /* 0x000ea80000300800 */
[----:B------:R-:W2:Y:S04]  /*88040*/  LDL.LU R79, [R1+0x12dc] ;  /* 0x0012dc00014f7983 */ /* 0x000ea80000300800 */
[----:B------:R-:W2:Y:S02]  /*88050*/  LDL.LU R151, [R1+0xeec] ;  /* 0x000eec0001977983 */ /* 0x000ea40000300800 */
[----:B------:R-:W-:-:S02]  /*88060*/  @P6 LOP3.LUT R27, R27, 0x2, RZ, 0xfc, !PT ;  /* 0x000000021b1b6812 */ /* 0x000fc400078efcff */
[----:B------:R-:W-:Y:S01]  /*88070*/  LOP3.LUT P6, RZ, R171, 0x100, RZ, 0xc0, !PT ;  /* 0x00000100abff7812 */ /* 0x000fe200078cc0ff */
[----:B------:R-:W2:Y:S01]  /*88080*/  LDL.LU R149, [R1+0xaec] ;  /* 0x000aec0001957983 */ /* 0x000ea20000300800 */
[----:B------:R-:W-:Y:S01]  /*88090*/  LOP3.LUT R27, R27, 0xfffffffb, RZ, 0xc0, !PT ;  /* 0xfffffffb1b1b7812 */ /* 0x000fe200078ec0ff */
[----:B----4-:R-:W-:Y:S02]  /*880a0*/  IMAD.WIDE R16, R144, 0x4, R2 ;  /* 0x0000000490107825 */ /* 0x010fe400078e0202 */
        /* <DEDUP_REMOVED lines=16> */
[----:B------:R1:W-:Y:S01]  /*881b0*/  @P3 STG.E desc[UR6][R16.64], R147 ;  /* 0x0000009310003986 */ /* 0x0003e2000c101906 */
[----:B------:R-:W-:-:S09]  /*881c0*/  LOP3.LUT P5, RZ, R171, 0x1, RZ, 0xc0, !PT ;  /* 0x00000001abff7812 */ /* 0x000fd200078ac0ff */
[----:B------:R-:W-:Y:S02]  /*881d0*/  @P6 LOP3.LUT R27, R27, 0x80, RZ, 0xfc, !PT ;  /* 0x000000801b1b6812 */ /* 0x000fe400078efcff */
[----:B------:R-:W-:Y:S01]  /*881e0*/  LOP3.LUT P6, RZ, R171, 0x4, RZ, 0xc0, !PT ;  /* 0x00000004abff7812 */ /* 0x000fe200078cc0ff */
[----:B-1----:R-:W-:Y:S01]  /*881f0*/  IMAD.WIDE R16, R144, 0x4, R4 ;  /* 0x0000000490107825 */ /* 0x002fe200078e0204 */
[----:B------:R-:W-:Y:S01]  /*88200*/  LOP3.LUT R27, R27, 0xfffffeff, RZ, 0xc0, !PT ;  /* 0xfffffeff1b1b7812 */ /* 0x000fe200078ec0ff */
[----:B------:R-:W4:Y:S04]  /*88210*/  LDL.LU R147, [R1+0x2ec] ;  /* 0x0002ec0001937983 */ /* 0x000f280000300800 */
[----:B------:R1:W-:Y:S06]  /*88220*/  @P4 STG.E desc[UR6][R16.64], R145 ;  /* 0x0000009110004986 */ /* 0x0003ec000c101906 */
[----:B------:R-:W-:-:S02]  /*88230*/  @P6 LOP3.LUT R27, R27, 0x100, RZ, 0xfc, !PT ;  /* 0x000001001b1b6812 */ /* 0x000fc400078efcff */
[----:B------:R-:W-:Y:S01]  /*88240*/  LOP3.LUT P6, RZ, R171, 0x2, RZ, 0xc0, !PT ;  /* 0x00000002abff7812 */ /* 0x000fe200078cc0ff */
[C---:B-1----:R-:W-:Y:S01]  /*88250*/  IMAD.WIDE R16, R144.reuse, 0x4, R6 ;  /* 0x0000000490107825 */ /* 0x042fe200078e0206 */
[----:B------:R-:W4:Y:S04]  /*88260*/  LDL.LU R145, [R1+0x1fd0] ;  /* 0x001fd00001917983 */ /* 0x000f280000300800 */
[----:B------:R1:W-:Y:S02]  /*88270*/  @P5 STG.E desc[UR6][R16.64], R146 ;  /* 0x0000009210005986 */ /* 0x0003e4000c101906 */
[----:B-1----:R-:W-:Y:S02]  /*88280*/  IMAD.WIDE R16, R144, 0x4, R8 ;  /* 0x0000000490107825 */ /* 0x002fe400078e0208 */
[----:B------:R-:W4:Y:S04]  /*88290*/  LDL.LU R146, [R1+0x1ae0] ;  /* 0x001ae00001927983 */ /* 0x000f280000300800 */
[----:B------:R1:W-:Y:S01]  /*882a0*/  @P6 STG.E desc[UR6][R16.64], R143 ;  /* 0x0000008f10006986 */ /* 0x0003e2000c101906 */
[----:B------:R-:W-:-:S03]  /*882b0*/  LOP3.LUT P6, RZ, R27, 0x100, RZ, 0xc0, !PT ;  /* 0x000001001bff7812 */ /* 0x000fc600078cc0ff */
[----:B------:R-:W4:Y:S01]  /*882c0*/  LDL.LU R144, [R1+0x16e0] ;  /* 0x0016e00001907983 */ /* 0x000f220000300800 */
[----:B-1----:R-:W-:-:S09]  /*882d0*/  IMAD.WIDE R16, R83, 0x4, R2 ;  /* 0x0000000453107825 */ /* 0x002fd200078e0202 */
[----:B------:R1:W-:Y:S04]  /*882e0*/  @P6 STG.E desc[UR6][R16.64], R142 ;  /* 0x0000008e10006986 */ /* 0x0003e8000c101906 */
[----:B-1----:R-:W4:Y:S04]  /*882f0*/  LDL.LU R142, [R1+0x12e0] ;  /* 0x0012e000018e7983 */ /* 0x002f280000300800 */
[----:B------:R-:W4:Y:S01]  /*88300*/  LDL.LU R143, [R1+0x2654] ;  /* 0x00265400018f7983 */ /* 0x000f220000300800 */
[----:B------:R-:W-:Y:S01]  /*88310*/  LOP3.LUT P6, RZ, R27, 0x80, RZ, 0xc0, !PT ;  /* 0x000000801bff7812 */ /* 0x000fe200078cc0ff */
[----:B------:R-:W-:-:S12]  /*88320*/  IMAD.WIDE R16, R83, 0x4, R4 ;  /* 0x0000000453107825 */ /* 0x000fd800078e0204 */
[----:B---3--:R1:W-:Y:S04]  /*88330*/  @P6 STG.E desc[UR6][R16.64], R140 ;  /* 0x0000008c10006986 */ /* 0x0083e8000c101906 */
[----:B-1----:R-:W3:Y:S01]  /*88340*/  LDL.LU R140, [R1+0xaf0] ;  /* 0x000af000018c7983 */ /* 0x002ee20000300800 */
[----:B------:R-:W-:Y:S01]  /*88350*/  LOP3.LUT P6, RZ, R27, 0x40, RZ, 0xc0, !PT ;  /* 0x000000401bff7812 */ /* 0x000fe200078cc0ff */
[----:B------:R-:W-:-:S12]  /*88360*/  IMAD.WIDE R16, R83, 0x4, R6 ;  /* 0x0000000453107825 */ /* 0x000fd800078e0206 */
[----:B--2---:R1:W-:Y:S01]  /*88370*/  @P6 STG.E desc[UR6][R16.64], R82 ;  /* 0x0000005210006986 */ /* 0x0043e2000c101906 */
        /* <DEDUP_REMOVED lines=27> */
[----:B-1----:R-:W-:-:S05]  /*88530*/  IMAD.WIDE R16, R141, 0x4, R8 ;  /* 0x000000048d107825 */ /* 0x002fca00078e0208 */
[----:B------:R1:W-:Y:S02]  /*88540*/  @P3 STG.E desc[UR6][R16.64], R142 ;  /* 0x0000008e10003986 */ /* 0x0003e4000c101906 */
[----:B-1----:R-:W-:-:S05]  /*88550*/  IMAD.WIDE R16, R143, 0x4, R2 ;  /* 0x000000048f107825 */ /* 0x002fca00078e0202 */
[----:B------:R1:W-:Y:S04]  /*88560*/  @P4 STG.E desc[UR6][R16.64], R154 ;  /* 0x0000009a10004986 */ /* 0x0003e8000c101906 */
[----:B-1----:R-:W4:Y:S04]  /*88570*/  LDL.LU R154, [R1+0x2888] ;  /* 0x00288800019a7983 */ /* 0x002f280000300800 */
[----:B------:R-:W2:Y:S01]  /*88580*/  LDL.LU R145, [R1+0x6f0] ;  /* 0x0006f00001917983 */ /* 0x000ea20000300800 */
[----:B------:R-:W-:Y:S01]  /*88590*/  LOP3.LUT P5, RZ, R171, 0x8000, RZ, 0xc0, !PT ;  /* 0x00008000abff7812 */ /* 0x000fe200078ac0ff */
[----:B------:R-:W-:-:S02]  /*885a0*/  IMAD.WIDE R16, R143, 0x4, R4 ;  /* 0x000000048f107825 */ /* 0x000fc400078e0204 */
[----:B------:R-:W4:Y:S04]  /*885b0*/  LDL.LU R146, [R1+0x2f0] ;  /* 0x0002f00001927983 */ /* 0x000f280000300800 */
[----:B------:R-:W4:Y:S04]  /*885c0*/  LDL.LU R144, [R1+0x1fd4] ;  /* 0x001fd40001907983 */ /* 0x000f280000300800 */
[----:B------:R-:W4:Y:S04]  /*885d0*/  LDL.LU R141, [R1+0x1ae4] ;  /* 0x001ae400018d7983 */ /* 0x000f280000300800 */
[----:B------:R-:W4:Y:S04]  /*885e0*/  LDL.LU R142, [R1+0x16e4] ;  /* 0x0016e400018e7983 */ /* 0x000f280000300800 */
[----:B---3--:R1:W-:Y:S04]  /*885f0*/  @P5 STG.E desc[UR6][R16.64], R140 ;  /* 0x0000008c10005986 */ /* 0x0083e8000c101906 */
[----:B-1----:R-:W3:Y:S04]  /*88600*/  LDL.LU R140, [R1+0x2658] ;  /* 0x00265800018c7983 */ /* 0x002ee80000300800 */
[----:B------:R-:W3:Y:S04]  /*88610*/  LDL.LU R245, [R1+0x12e4] ;  /* 0x0012e40001f57983 */ /* 0x000ee80000300800 */
[----:B------:R-:W3:Y:S04]  /*88620*/  LDL.LU R240, [R1+0xef4] ;  /* 0x000ef40001f07983 */ /* 0x000ee80000300800 */
[----:B------:R-:W3:Y:S01]  /*88630*/  LDL.LU R244, [R1+0xaf4] ;  /* 0x000af40001f47983 */ /* 0x000ee20000300800 */
[----:B------:R-:W-:-:S03]  /*88640*/  LOP3.LUT P2, RZ, R171, 0x10000, RZ, 0xc0, !PT ;  /* 0x00010000abff7812 */ /* 0x000fc6000784c0ff */
[----:B------:R-:W3:Y:S01]  /*88650*/  LDL.LU R82, [R1+0x6f4] ;  /* 0x0006f40001527983 */ /* 0x000ee20000300800 */
[----:B------:R-:W-:-:S03]  /*88660*/  IMAD.WIDE R16, R143, 0x4, R6 ;  /* 0x000000048f107825 */ /* 0x000fc600078e0206 */
[----:B------:R-:W3:Y:S04]  /*88670*/  LDL.LU R151, [R1+0x1fd8] ;  /* 0x001fd80001977983 */ /* 0x000ee80000300800 */
[----:B------:R-:W3:Y:S04]  /*88680*/  LDL.LU R149, [R1+0x1ae8] ;  /* 0x001ae80001957983 */ /* 0x000ee80000300800 */
[----:B------:R-:W3:Y:S04]  /*88690*/  LDL.LU R150, [R1+0x16e8] ;  /* 0x0016e80001967983 */ /* 0x000ee80000300800 */
[----:B------:R-:W3:Y:S04]  /*886a0*/  LDL.LU R148, [R1+0x2660] ;  /* 0x0026600001947983 */ /* 0x000ee80000300800 */
[----:B------:R-:W3:Y:S01]  /*886b0*/  LDL.LU R147, [R1+0x12e8] ;  /* 0x0012e80001937983 */ /* 0x000ee20000300800 */
[----:B------:R-:W-:-:S02]  /*886c0*/  LOP3.LUT P4, RZ, R171, 0x100000, RZ, 0xc0, !PT ;  /* 0x00100000abff7812 */ /* 0x000fc4000788c0ff */
[----:B------:R-:W-:Y:S02]  /*886d0*/  LOP3.LUT P3, RZ, R171, 0x20000, RZ, 0xc0, !PT ;  /* 0x00020000abff7812 */ /* 0x000fe4000786c0ff */
[----:B------:R-:W-:Y:S01]  /*886e0*/  LOP3.LUT R27, R27, 0xfffffffe, RZ, 0xc0, !PT ;  /* 0xfffffffe1b1b7812 */ /* 0x000fe200078ec0ff */
[----:B--2---:R1:W-:Y:S02]  /*886f0*/  @P2 STG.E desc[UR6][R16.64], R145 ;  /* 0x0000009110002986 */ /* 0x0043e4000c101906 */
[----:B-1----:R-:W-:Y:S02]  /*88700*/  IMAD.WIDE R16, R143, 0x4, R8 ;  /* 0x000000048f107825 */ /* 0x002fe400078e0208 */
[----:B------:R-:W2:Y:S04]  /*88710*/  LDL.LU R143, [R1+0x2664] ;  /* 0x00266400018f7983 */ /* 0x000ea80000300800 */
[----:B------:R-:W2:Y:S01]  /*88720*/  LDL.LU R79, [R1+0x2f4] ;  /* 0x0002f400014f7983 */ /* 0x000ea20000300800 */
[----:B----4-:R-:W-:-:S03]  /*88730*/  LOP3.LUT R154, R154, 0x7fffffff, RZ, 0xc0, !PT ;  /* 0x7fffffff9a9a7812 */ /* 0x010fc600078ec0ff */
[----:B------:R-:W4:Y:S01]  /*88740*/  LDL.LU R145, [R1+0xef8] ;  /* 0x000ef80001917983 */ /* 0x000f220000300800 */
[----:B------:R-:W-:Y:S02]  /*88750*/  @P4 LOP3.LUT R154, R154, 0x80000000, RZ, 0xfc, !PT ;  /* 0x800000009a9a4812 */ /* 0x000fe400078efcff */
[----:B------:R-:W-:Y:S01]  /*88760*/  LOP3.LUT P4, RZ, R171, 0x80000, RZ, 0xc0, !PT ;  /* 0x00080000abff7812 */ /* 0x000fe2000788c0ff */
[----:B------:R1:W-:-:S12]  /*88770*/  @P3 STG.E desc[UR6][R16.64], R146 ;  /* 0x0000009210003986 */ /* 0x0003d8000c101906 */
[----:B------:R-:W-:Y:S01]  /*88780*/  @P4 LOP3.LUT R27, R27, 0x1, RZ, 0xfc, !PT ;  /* 0x000000011b1b4812 */ /* 0x000fe200078efcff */
[----:B-1----:R-:W4:Y:S01]  /*88790*/  LDL.LU R146, [R1+0xaf8] ;  /* 0x000af80001927983 */ /* 0x002f220000300800 */
[----:B------:R-:W-:Y:S01]  /*887a0*/  LOP3.LUT P4, RZ, R171, 0x40000, RZ, 0xc0, !PT ;  /* 0x00040000abff7812 */ /* 0x000fe2000788c0ff */
[----:B---3--:R-:W-:-:S12]  /*887b0*/  IMAD.WIDE R16, R140, 0x4, R2 ;  /* 0x000000048c107825 */ /* 0x008fd800078e0202 */
[----:B------:R1:W-:Y:S01]  /*887c0*/  @P4 STG.E desc[UR6][R16.64], R144 ;  /* 0x0000009010004986 */ /* 0x0003e2000c101906 */
[----:B------:R-:W-:Y:S01]  /*887d0*/  LOP3.LUT P4, RZ, R27, 0x1, RZ, 0xc0, !PT ;  /* 0x000000011bff7812 */ /* 0x000fe2000788c0ff */
[----:B-1----:R-:W-:Y:S02]  /*887e0*/  IMAD.WIDE R16, R140, 0x4, R4 ;  /* 0x000000048c107825 */ /* 0x002fe400078e0204 */
[----:B------:R-:W3:Y:S10]  /*887f0*/  LDL.LU R144, [R1+0x6f8] ;  /* 0x0006f80001907983 */ /* 0x000ef40000300800 */
[----:B------:R1:W-:Y:S04]  /*88800*/  @P4 STG.E desc[UR6][R16.64], R141 ;  /* 0x0000008d10004986 */ /* 0x0003e8000c101906 */
[----:B-1----:R-:W3:Y:S01]  /*88810*/  LDL.LU R141, [R1+0x2f8] ;  /* 0x0002f800018d7983 */ /* 0x002ee20000300800 */
        /* <DEDUP_REMOVED lines=17> */
[----:B------:R-:W-:-:S04]  /*88930*/  @P6 LOP3.LUT R154, R154, 0x40000000, RZ, 0xfc, !PT ;  /* 0x400000009a9a6812 */ /* 0x000fc800078efcff */
[----:B------:R-:W-:Y:S02]  /*88940*/  LOP3.LUT P4, RZ, R154, 0x80000000, RZ, 0xc0, !PT ;  /* 0x800000009aff7812 */ /* 0x000fe4000788c0ff */
[C---:B------:R-:W-:Y:S01]  /*88950*/  LOP3.LUT P5, RZ, R171.reuse, 0x200000, RZ, 0xc0, !PT ;  /* 0x00200000abff7812 */ /* 0x040fe200078ac0ff */
[----:B------:R-:W-:Y:S01]  /*88960*/  IMAD.WIDE R16, R140, 0x4, R6 ;  /* 0x000000048c107825 */ /* 0x000fe200078e0206 */
[----:B------:R-:W-:-:S09]  /*88970*/  LOP3.LUT P6, RZ, R171, 0x400000, RZ, 0xc0, !PT ;  /* 0x00400000abff7812 */ /* 0x000fd200078cc0ff */
[----:B------:R1:W-:Y:S02]  /*88980*/  @P4 STG.E desc[UR6][R16.64], R142 ;  /* 0x0000008e10004986 */ /* 0x0003e4000c101906 */
[----:B-1----:R-:W-:Y:S02]  /*88990*/  IMAD.WIDE R16, R140, 0x4, R8 ;  /* 0x000000048c107825 */ /* 0x002fe400078e0208 */
[----:B------:R-:W3:Y:S04]  /*889a0*/  LDL.LU R142, [R1+0x1fdc] ;  /* 0x001fdc00018e7983 */ /* 0x000ee80000300800 */
[----:B------:R-:W3:Y:S04]  /*889b0*/  LDL.LU R140, [R1+0x2670] ;  /* 0x00267000018c7983 */ /* 0x000ee80000300800 */
[----:B------:R1:W-:Y:S02]  /*889c0*/  @P5 STG.E desc[UR6][R16.64], R245 ;  /* 0x000000f510005986 */ /* 0x0003e4000c101906 */
        /* <DEDUP_REMOVED lines=10> */
[----:B--2---:R1:W-:Y:S01]  /*88a70*/  @P6 STG.E desc[UR6][R16.64], R79 ;  /* 0x0000004f10006986 */ /* 0x0043e2000c101906 */
        /* <DEDUP_REMOVED lines=16> */
[----:B----4-:R1:W-:Y:S01]  /*88b80*/  @P1 STG.E desc[UR6][R16.64], R145 ;  /* 0x0000009110001986 */ /* 0x0103e2000c101906 */
[----:B------:R-:W-:-:S03]  /*88b90*/  LOP3.LUT P4, RZ, R154, 0x2, RZ, 0xc0, !PT ;  /* 0x000000029aff7812 */ /* 0x000fc6000788c0ff */
[----:B-1----:R-:W2:Y:S01]  /*88ba0*/  LDL.LU R145, [R1+0x1aec] ;  /* 0x001aec0001917983 */ /* 0x002ea20000300800 */
[----:B------:R-:W-:-:S05]  /*88bb0*/  IMAD.WIDE R16, R143, 0x4, R4 ;  /* 0x000000048f107825 */ /* 0x000fca00078e0204 */
[----:B------:R1:W-:Y:S02]  /*88bc0*/  @P2 STG.E desc[UR6][R16.64], R146 ;  /* 0x0000009210002986 */ /* 0x0003e4000c101906 */
[C---:B-1----:R-:W-:Y:S02]  /*88bd0*/  IMAD.WIDE R16, R143.reuse, 0x4, R6 ;  /* 0x000000048f107825 */ /* 0x042fe400078e0206 */
[----:B------:R-:W4:Y:S04]  /*88be0*/  LDL.LU R146, [R1+0x16ec] ;  /* 0x0016ec0001927983 */ /* 0x000f280000300800 */
[----:B---3--:R1:W-:Y:S02]  /*88bf0*/  @P3 STG.E desc[UR6][R16.64], R144 ;  /* 0x0000009010003986 */ /* 0x0083e4000c101906 */
[----:B-1----:R-:W-:-:S02]  /*88c00*/  IMAD.WIDE R16, R143, 0x4, R8 ;  /* 0x000000048f107825 */ /* 0x002fc400078e0208 */
[----:B------:R-:W3:Y:S04]  /*88c10*/  LDL.LU R143, [R1+0x12ec] ;  /* 0x0012ec00018f7983 */ /* 0x000ee80000300800 */
[----:B------:R-:W3:Y:S04]  /*88c20*/  LDL.LU R144, [R1+0xefc] ;  /* 0x000efc0001907983 */ /* 0x000ee80000300800 */
[----:B------:R-:W3:Y:S04]  /*88c30*/  LDL.LU R147, [R1+0xafc] ;  /* 0x000afc0001937983 */ /* 0x000ee80000300800 */
[----:B------:R1:W-:Y:S04]  /*88c40*/  @P4 STG.E desc[UR6][R16.64], R141 ;  /* 0x0000008d10004986 */ /* 0x0003e8000c101906 */
[----:B------:R-:W3:Y:S04]  /*88c50*/  LDL.LU R151, [R1+0x6fc] ;  /* 0x0006fc0001977983 */ /* 0x000ee80000300800 */
[----:B-1----:R-:W3:Y:S01]  /*88c60*/  LDL.LU R141, [R1+0x2674] ;  /* 0x00267400018d7983 */ /* 0x002ee20000300800 */
[----:B------:R-:W-:-:S02]  /*88c70*/  LOP3.LUT P2, RZ, R154, 0x10, RZ, 0xc0, !PT ;  /* 0x000000109aff7812 */ /* 0x000fc4000784c0ff */
[C---:B------:R-:W-:Y:S01]  /*88c80*/  LOP3.LUT P5, RZ, R154.reuse, 0x4, RZ, 0xc0, !PT ;  /* 0x000000049aff7812 */ /* 0x040fe200078ac0ff */
[----:B------:R-:W3:Y:S01]  /*88c90*/  LDL.LU R149, [R1+0x2fc] ;  /* 0x0002fc0001957983 */ /* 0x000ee20000300800 */
[----:B------:R-:W-:-:S09]  /*88ca0*/  LOP3.LUT R154, R154, 0xfeffffff, RZ, 0xc0, !PT ;  /* 0xfeffffff9a9a7812 */ /* 0x000fd200078ec0ff */
[----:B------:R-:W-:-:S04]  /*88cb0*/  @P2 LOP3.LUT R154, R154, 0x1000000, RZ, 0xfc, !PT ;  /* 0x010000009a9a2812 */ /* 0x000fc800078efcff */
[C---:B------:R-:W-:Y:S02]  /*88cc0*/  LOP3.LUT P2, RZ, R154.reuse, 0x8, RZ, 0xc0, !PT ;  /* 0x000000089aff7812 */ /* 0x040fe4000784c0ff */
[C---:B------:R-:W-:Y:S02]  /*88cd0*/  LOP3.LUT P3, RZ, R154.reuse, 0x20, RZ, 0xc0, !PT ;  /* 0x000000209aff7812 */ /* 0x040fe4000786c0ff */
[----:B------:R-:W-:Y:S01]  /*88ce0*/  LOP3.LUT P4, RZ, R154, 0x40, RZ, 0xc0, !PT ;  /* 0x000000409aff7812 */ /* 0x000fe2000788c0ff */
[----:B------:R-:W-:-:S05]  /*88cf0*/  IMAD.WIDE R16, R140, 0x4, R2 ;  /* 0x000000048c107825 */ /* 0x000fca00078e0202 */
[----:B------:R1:W-:Y:S01]  /*88d00*/  @P5 STG.E desc[UR6][R16.64], R142 ;  /* 0x0000008e10005986 */ /* 0x0003e2000c101906 */
[C---:B------:R-:W-:Y:S02]  /*88d10*/  LOP3.LUT P5, RZ, R154.reuse, 0x200, RZ, 0xc0, !PT ;  /* 0x000002009aff7812 */ /* 0x040fe400078ac0ff */
[----:B------:R-:W-:Y:S01]  /*88d20*/  LOP3.LUT R154, R154, 0xffbfffff, RZ, 0xc0, !PT ;  /* 0xffbfffff9a9a7812 */ /* 0x000fe200078ec0ff */
[----:B-1----:R-:W3:Y:S10]  /*88d30*/  LDL.LU R142, [R1+0x1fe0] ;  /* 0x001fe000018e7983 */ /* 0x002ef40000300800 */
[----:B------:R-:W-:Y:S01]  /*88d40*/  @P5 LOP3.LUT R154, R154, 0x400000, RZ, 0xfc, !PT ;  /* 0x004000009a9a5812 */ /* 0x000fe200078efcff */
[----:B------:R-:W3:Y:S03]  /*88d50*/  LDL.LU R148, [R1+0x2678] ;  /* 0x0026780001947983 */ /* 0x000ee60000300800 */
[----:B------:R-:W-:-:S02]  /*88d60*/  LOP3.LUT P5, RZ, R154, 0x100, RZ, 0xc0, !PT ;  /* 0x000001009aff7812 */ /* 0x000fc400078ac0ff */
[----:B------:R-:W-:Y:S01]  /*88d70*/  LOP3.LUT R154, R154, 0xff7fffff, RZ, 0xc0, !PT ;  /* 0xff7fffff9a9a7812 */ /* 0x000fe200078ec0ff */
[----:B------:R-:W-:Y:S01]  /*88d80*/  IMAD.WIDE R16, R140, 0x4, R4 ;  /* 0x000000048c107825 */ /* 0x000fe200078e0204 */
[----:B------:R-:W3:Y:S09]  /*88d90*/  LDL.LU R150, [R1+0x1af0] ;  /* 0x001af00001967983 */ /* 0x000ef20000300800 */
[----:B------:R-:W-:-:S04]  /*88da0*/  @P5 LOP3.LUT R154, R154, 0x800000, RZ, 0xfc, !PT ;  /* 0x008000009a9a5812 */ /* 0x000fc800078efcff */
[C---:B------:R-:W-:Y:S02]  /*88db0*/  LOP3.LUT P6, RZ, R154.reuse, 0x4000, RZ, 0xc0, !PT ;  /* 0x000040009aff7812 */ /* 0x040fe400078cc0ff */
[C---:B------:R-:W-:Y:S02]  /*88dc0*/  LOP3.LUT P5, RZ, R154.reuse, 0x80, RZ, 0xc0, !PT ;  /* 0x000000809aff7812 */ /* 0x040fe400078ac0ff */
[----:B------:R-:W-:-:S09]  /*88dd0*/  LOP3.LUT R154, R154, 0xfffbffff, RZ, 0xc0, !PT ;  /* 0xfffbffff9a9a7812 */ /* 0x000fd200078ec0ff */
[----:B------:R-:W-:-:S04]  /*88de0*/  @P6 LOP3.LUT R154, R154, 0x40000, RZ, 0xfc, !PT ;  /* 0x000400009a9a6812 */ /* 0x000fc800078efcff */
[C---:B------:R-:W-:Y:S02]  /*88df0*/  LOP3.LUT P6, RZ, R154.reuse, 0x2000, RZ, 0xc0, !PT ;  /* 0x000020009aff7812 */ /* 0x040fe400078cc0ff */
[----:B------:R-:W-:-:S11]  /*88e00*/  LOP3.LUT R154, R154, 0xfff7ffff, RZ, 0xc0, !PT ;  /* 0xfff7ffff9a9a7812 */ /* 0x000fd600078ec0ff */
[----:B------:R-:W-:-:S04]  /*88e10*/  @P6 LOP3.LUT R154, R154, 0x80000, RZ, 0xfc, !PT ;  /* 0x000800009a9a6812 */ /* 0x000fc800078efcff */
[C---:B------:R-:W-:Y:S02]  /*88e20*/  LOP3.LUT P6, RZ, R154.reuse, 0x1000, RZ, 0xc0, !PT ;  /* 0x000010009aff7812 */ /* 0x040fe400078cc0ff */
[----:B------:R-:W-:-:S11]  /*88e30*/  LOP3.LUT R154, R154, 0xffefffff, RZ, 0xc0, !PT ;  /* 0xffefffff9a9a7812 */ /* 0x000fd600078ec0ff */
[----:B------:R-:W-:-:S04]  /*88e40*/  @P6 LOP3.LUT R154, R154, 0x100000, RZ, 0xfc, !PT ;  /* 0x001000009a9a6812 */ /* 0x000fc800078efcff */
[C---:B------:R-:W-:Y:S02]  /*88e50*/  LOP3.LUT P6, RZ, R154.reuse, 0x800, RZ, 0xc0, !PT ;  /* 0x000008009aff7812 */ /* 0x040fe400078cc0ff */
[----:B------:R-:W-:-:S11]  /*88e60*/  LOP3.LUT R154, R154, 0xffdfffff, RZ, 0xc0, !PT ;  /* 0xffdfffff9a9a7812 */ /* 0x000fd600078ec0ff */
[----:B------:R-:W-:Y:S01]  /*88e70*/  @P6 LOP3.LUT R154, R154, 0x200000, RZ, 0xfc, !PT ;  /* 0x002000009a9a6812 */ /* 0x000fe200078efcff */
[----:B--2---:R1:W-:Y:S03]  /*88e80*/  @P2 STG.E desc[UR6][R16.64], R145 ;  /* 0x0000009110002986 */ /* 0x0043e6000c101906 */
[----:B------:R-:W-:Y:S01]  /*88e90*/  LOP3.LUT P2, RZ, R154, 0x1000000, RZ, 0xc0, !PT ;  /* 0x010000009aff7812 */ /* 0x000fe2000784c0ff */
[----:B-1----:R-:W-:-:S12]  /*88ea0*/  IMAD.WIDE R16, R140, 0x4, R6 ;  /* 0x000000048c107825 */ /* 0x002fd800078e0206 */
[----:B----4-:R1:W-:Y:S02]  /*88eb0*/  @P2 STG.E desc[UR6][R16.64], R146 ;  /* 0x0000009210002986 */ /* 0x0103e4000c101906 */
[----:B-1----:R-:W-:Y:S02]  /*88ec0*/  IMAD.WIDE R16, R140, 0x4, R8 ;  /* 0x000000048c107825 */ /* 0x002fe400078e0208 */
[----:B------:R-:W2:Y:S04]  /*88ed0*/  LDL.LU R140, [R1+0x16f0] ;  /* 0x0016f000018c7983 */ /* 0x000ea80000300800 */
[----:B---3--:R1:W-:Y:S04]  /*88ee0*/  @P3 STG.E desc[UR6][R16.64], R143 ;  /* 0x0000008f10003986 */ /* 0x0083e8000c101906 */
[----:B------:R-:W3:Y:S04]  /*88ef0*/  LDL.LU R145, [R1+0x12f0] ;  /* 0x0012f00001917983 */ /* 0x000ee80000300800 */
[----:B-1----:R-:W4:Y:S04]  /*88f00*/  LDL.LU R143, [R1+0x267c] ;  /* 0x00267c00018f7983 */ /* 0x002f280000300800 */
[----:B------:R-:W4:Y:S04]  /*88f10*/  LDL.LU R146, [R1+0xf00] ;  /* 0x000f000001927983 */ /* 0x000f280000300800 */
[----:B------:R-:W4:Y:S01]  /*88f20*/  LDL.LU R15, [R1+0x2668] ;  /* 0x00266800010f7983 */ /* 0x000f220000300800 */
[----:B------:R-:W-:-:S05]  /*88f30*/  IMAD.WIDE R16, R141, 0x4, R2 ;  /* 0x000000048d107825 */ /* 0x000fca00078e0202 */
[----:B------:R1:W-:Y:S02]  /*88f40*/  @P4 STG.E desc[UR6][R16.64], R144 ;  /* 0x0000009010004986 */ /* 0x0003e4000c101906 */
[C---:B-1----:R-:W-:Y:S02]  /*88f50*/  IMAD.WIDE R16, R141.reuse, 0x4, R4 ;  /* 0x000000048d107825 */ /* 0x042fe400078e0204 */
[----:B------:R-:W4:Y:S04]  /*88f60*/  LDL.LU R144, [R1+0xb00] ;  /* 0x000b000001907983 */ /* 0x000f280000300800 */
[----:B------:R1:W-:Y:S01]  /*88f70*/  @P5 STG.E desc[UR6][R16.64], R147 ;  /* 0x0000009310005986 */ /* 0x0003e2000c101906 */
[----:B------:R-:W-:Y:S01]  /*88f80*/  LOP3.LUT P5, RZ, R154, 0x800000, RZ, 0xc0, !PT ;  /* 0x008000009aff7812 */ /* 0x000fe200078ac0ff */
[----:B-1----:R-:W-:-:S02]  /*88f90*/  IMAD.WIDE R16, R141, 0x4, R6 ;  /* 0x000000048d107825 */ /* 0x002fc400078e0206 */
[----:B------:R-:W4:Y:S10]  /*88fa0*/  LDL R147, [R1+0x2680] ;  /* 0x0026800001937983 */ /* 0x000f340000100800 */
[----:B------:R1:W-:Y:S02]  /*88fb0*/  @P5 STG.E desc[UR6][R16.64], R151 ;  /* 0x0000009710005986 */ /* 0x0003e4000c101906 */
[----:B-1----:R-:W-:-:S02]  /*88fc0*/  IMAD.WIDE R16, R141, 0x4, R8 ;  /* 0x000000048d107825 */ /* 0x002fc400078e0208 */
[----:B------:R-:W4:Y:S01]  /*88fd0*/  LDL.LU R141, [R1+0x700] ;  /* 0x00070000018d7983 */ /* 0x000f220000300800 */
[C---:B------:R-:W-:Y:S02]  /*88fe0*/  LOP3.LUT P5, RZ, R154.reuse, 0x400000, RZ, 0xc0, !PT ;  /* 0x004000009aff7812 */ /* 0x040fe400078ac0ff */
[----:B------:R-:W-:-:S11]  /*88ff0*/  LOP3.LUT P6, RZ, R154, 0x400, RZ, 0xc0, !PT ;  /* 0x000004009aff7812 */ /* 0x000fd600078cc0ff */
[----:B------:R1:W-:Y:S02]  /*89000*/  @P5 STG.E desc[UR6][R16.64], R149 ;  /* 0x0000009510005986 */ /* 0x0003e4000c101906 */
[----:B-1----:R-:W-:-:S05]  /*89010*/  IMAD.WIDE R16, R148, 0x4, R2 ;  /* 0x0000000494107825 */ /* 0x002fca00078e0202 */
[----:B------:R1:W-:Y:S01]  /*89020*/  @P6 STG.E desc[UR6][R16.64], R142 ;  /* 0x0000008e10006986 */ /* 0x0003e2000c101906 */
[----:B------:R-:W-:Y:S01]  /*89030*/  LOP3.LUT P6, RZ, R154, 0x200000, RZ, 0xc0, !PT ;  /* 0x002000009aff7812 */ /* 0x000fe200078cc0ff */
[----:B-1----:R-:W-:Y:S01]  /*89040*/  IMAD.WIDE R16, R148, 0x4, R4 ;  /* 0x0000000494107825 */ /* 0x002fe200078e0204 */
[C---:B------:R-:W-:Y:S01]  /*89050*/  LOP3.LUT P0, RZ, R154.reuse, 0x8000, RZ, 0xc0, !PT ;  /* 0x000080009aff7812 */ /* 0x040fe2000780c0ff */
[----:B------:R-:W4:Y:S10]  /*89060*/  LDL.LU R142, [R1+0x1fe4] ;  /* 0x001fe400018e7983 */ /* 0x000f340000300800 */
[----:B------:R1:W-:Y:S01]  /*89070*/  @P6 STG.E desc[UR6][R16.64], R150 ;  /* 0x0000009610006986 */ /* 0x0003e2000c101906 */
[----:B------:R-:W-:Y:S01]  /*89080*/  LOP3.LUT P6, RZ, R154, 0x100000, RZ, 0xc0, !PT ;  /* 0x001000009aff7812 */ /* 0x000fe200078cc0ff */
[----:B-1----:R-:W-:Y:S01]  /*89090*/  IMAD.WIDE R16, R148, 0x4, R6 ;  /* 0x0000000494107825 */ /* 0x002fe200078e0206 */
[----:B------:R-:W-:-:S02]  /*890a0*/  LOP3.LUT P2, RZ, R154, 0x10000, RZ, 0xc0, !PT ;  /* 0x000100009aff7812 */ /* 0x000fc4000784c0ff */
[----:B------:R-:W-:-:S09]  /*890b0*/  LOP3.LUT P3, RZ, R154, 0x20000, RZ, 0xc0, !PT ;  /* 0x000200009aff7812 */ /* 0x000fd2000786c0ff */
[----:B--2---:R1:W-:Y:S01]  /*890c0*/  @P6 STG.E desc[UR6][R16.64], R140 ;  /* 0x0000008c10006986 */ /* 0x0043e2000c101906 */
[----:B------:R-:W-:Y:S01]  /*890d0*/  LOP3.LUT P6, RZ, R154, 0x80000, RZ, 0xc0, !PT ;  /* 0x000800009aff7812 */ /* 0x000fe200078cc0ff */
[----:B-1----:R-:W-:Y:S02]  /*890e0*/  IMAD.WIDE R16, R148, 0x4, R8 ;  /* 0x0000000494107825 */ /* 0x002fe400078e0208 */
[----:B------:R-:W2:Y:S10]  /*890f0*/  LDL.LU R140, [R1+0x1af4] ;  /* 0x001af400018c7983 */ /* 0x000eb40000300800 */
[----:B---3--:R1:W-:Y:S01]  /*89100*/  @P6 STG.E desc[UR6][R16.64], R145 ;  /* 0x0000009110006986 */ /* 0x0083e2000c101906 */
[----:B------:R-:W-:Y:S01]  /*89110*/  LOP3.LUT P6, RZ, R154, 0x40000, RZ, 0xc0, !PT ;  /* 0x000400009aff7812 */ /* 0x000fe200078cc0ff */
[----:B----4-:R-:W-:-:S04]  /*89120*/  IMAD.WIDE R18, R143, 0x4, R4 ;  /* 0x000000048f127825 */ /* 0x010fc800078e0204 */
[----:B-1----:R-:W-:-:S08]  /*89130*/  IMAD.WIDE R16, R143, 0x4, R2 ;  /* 0x000000048f107825 */ /* 0x002fd000078e0202 */
[----:B------:R1:W-:Y:S04]  /*89140*/  @P6 STG.E desc[UR6][R16.64], R146 ;  /* 0x0000009210006986 */ /* 0x0003e8000c101906 */
[----:B------:R3:W-:Y:S01]  /*89150*/  @P0 STG.E desc[UR6][R18.64], R144 ;  /* 0x0000009012000986 */ /* 0x0007e2000c101906 */
[----:B-1----:R-:W-:-:S04]  /*89160*/  IMAD.WIDE R16, R143, 0x4, R6 ;  /* 0x000000048f107825 */ /* 0x002fc800078e0206 */
[----:B---3--:R-:W-:Y:S01]  /*89170*/  IMAD.WIDE R18, R143, 0x4, R8 ;  /* 0x000000048f127825 */ /* 0x008fe200078e0208 */
[----:B------:R-:W-:Y:S04]  /*89180*/  @P2 STG.E desc[UR6][R16.64], R141 ;  /* 0x0000008d10002986 */ /* 0x000fe8000c101906 */
[----:B------:R1:W-:Y:S04]  /*89190*/  @P3 STG.E desc[UR6][R18.64], R81 ;  /* 0x0000005112003986 */ /* 0x0003e8000c101906 */
[----:B-1----:R-:W3:Y:S01]  /*891a0*/  LDL.LU R81, [R1+0x2884] ;  /* 0x0028840001517983 */ /* 0x002ee20000300800 */
[----:B------:R-:W-:-:S05]  /*891b0*/  VIADD R0, R10, 0x183 ;  /* 0x000001830a007836 */ /* 0x000fca0000000000 */
[----:B------:R-:W-:Y:S01]  /*891c0*/  ISETP.GE.AND P0, PT, R0, UR5, PT ;  /* 0x0000000500007c0c */ /* 0x000fe2000bf06270 */
[----:B------:R-:W-:Y:S01]  /*891d0*/  VIADD R0, R10, 0x184 ;  /* 0x000001840a007836 */ /* 0x000fe20000000000 */
[C---:B------:R-:W-:Y:S02]  /*891e0*/  LOP3.LUT P1, RZ, R153.reuse, 0x4, RZ, 0xc0, !PT ;  /* 0x0000000499ff7812 */ /* 0x040fe4000782c0ff */
[----:B------:R-:W-:Y:S02]  /*891f0*/  LOP3.LUT R153, R153, 0xfffffffd, RZ, 0xc0, !PT ;  /* 0xfffffffd99997812 */ /* 0x000fe400078ec0ff */
[----:B------:R-:W-:Y:S02]  /*89200*/  ISETP.GE.AND P2, PT, R0, UR5, PT ;  /* 0x0000000500007c0c */ /* 0x000fe4000bf46270 */
[----:B------:R-:W-:Y:S01]  /*89210*/  ISETP.LT.AND P1, PT, R13, R15, !P1 ;  /* 0x0000000f0d00720c */ /* 0x000fe20004f21270 */
[----:B------:R-:W-:-:S04]  /*89220*/  VIADD R15, R10, 0x185 ;  /* 0x000001850a0f7836 */ /* 0x000fc80000000000 */
[----:B------:R-:W-:Y:S02]  /*89230*/  @P0 LOP3.LUT R153, R153, 0x2, RZ, 0xfc, !PT ;  /* 0x0000000299990812 */ /* 0x000fe400078efcff */
[----:B------:R-:W-:Y:S01]  /*89240*/  ISETP.GE.AND P0, PT, R15, UR5, PT ;  /* 0x000000050f007c0c */ /* 0x000fe2000bf06270 */
[----:B------:R-:W-:Y:S01]  /*89250*/  VIADD R15, R10, 0x186 ;  /* 0x000001860a0f7836 */ /* 0x000fe20000000000 */
[----:B------:R-:W-:-:S04]  /*89260*/  LOP3.LUT R153, R153, 0xfffffffe, RZ, 0xc0, !PT ;  /* 0xfffffffe99997812 */ /* 0x000fc800078ec0ff */
[----:B------:R-:W-:Y:S02]  /*89270*/  @P2 LOP3.LUT R153, R153, 0x1, RZ, 0xfc, !PT ;  /* 0x0000000199992812 */ /* 0x000fe400078efcff */
[----:B------:R-:W-:Y:S02]  /*89280*/  ISETP.GE.AND P2, PT, R15, UR5, PT ;  /* 0x000000050f007c0c */ /* 0x000fe4000bf46270 */
[C---:B------:R-:W-:Y:S02]  /*89290*/  LOP3.LUT P4, RZ, R156.reuse, 0x800, RZ, 0xc0, !PT ;  /* 0x000008009cff7812 */ /* 0x040fe4000788c0ff */
[----:B------:R-:W-:Y:S01]  /*892a0*/  LOP3.LUT P5, RZ, R156, 0x10000, RZ, 0xc0, !PT ;  /* 0x000100009cff7812 */ /* 0x000fe200078ac0ff */
[----:B------:R-:W-:Y:S01]  /*892b0*/  VIADD R0, R10, 0x187 ;  /* 0x000001870a007836 */ /* 0x000fe20000000000 */
[----:B------:R-:W-:Y:S01]  /*892c0*/  LOP3.LUT R153, R153, 0xfffffff7, RZ, 0xc0, !PT ;  /* 0xfffffff799997812 */ /* 0x000fe200078ec0ff */
[----:B------:R-:W-:-:S04]  /*892d0*/  IMAD.WIDE R20, R147, 0x4, R2 ;  /* 0x0000000493147825 */ /* 0x000fc800078e0202 */
[----:B------:R-:W-:Y:S02]  /*892e0*/  IMAD.WIDE R16, R147, 0x4, R4 ;  /* 0x0000000493107825 */ /* 0x000fe400078e0204 */
[----:B------:R-:W-:Y:S02]  /*892f0*/  @P2 LOP3.LUT R153, R153, 0x8, RZ, 0xfc, !PT ;  /* 0x0000000899992812 */ /* 0x000fe400078efcff */
[----:B------:R-:W-:Y:S01]  /*89300*/  ISETP.GE.AND P2, PT, R0, UR5, PT ;  /* 0x0000000500007c0c */ /* 0x000fe2000bf46270 */
[----:B------:R-:W-:Y:S01]  /*89310*/  IMAD.WIDE R18, R147, 0x4, R6 ;  /* 0x0000000493127825 */ /* 0x000fe200078e0206 */
[----:B------:R-:W-:Y:S03]  /*89320*/  @P4 STG.E desc[UR6][R20.64], R142 ;  /* 0x0000008e14004986 */ /* 0x000fe6000c101906 */
[C---:B------:R-:W-:Y:S01]  /*89330*/  VIADD R15, R10.reuse, 0x188 ;  /* 0x000001880a0f7836 */ /* 0x040fe20000000000 */
[----:B------:R-:W-:Y:S01]  /*89340*/  LOP3.LUT R153, R153, 0xffffffef, RZ, 0xc0, !PT ;  /* 0xffffffef99997812 */ /* 0x000fe200078ec0ff */
[----:B------:R-:W-:-:S06]  /*89350*/  VIADD R82, R10, 0x189 ;  /* 0x000001890a527836 */ /* 0x000fcc0000000000 */
[----:B------:R-:W-:Y:S02]  /*89360*/  @P2 LOP3.LUT R153, R153, 0x10, RZ, 0xfc, !PT ;  /* 0x0000001099992812 */ /* 0x000fe400078efcff */
[----:B------:R-:W-:Y:S02]  /*89370*/  ISETP.GE.AND P3, PT, R82, UR5, PT ;  /* 0x0000000552007c0c */ /* 0x000fe4000bf66270 */
[----:B------:R-:W-:Y:S01]  /*89380*/  LOP3.LUT R153, R153, 0xffffffdf, RZ, 0xc0, !PT ;  /* 0xffffffdf99997812 */ /* 0x000fe200078ec0ff */
[C---:B------:R-:W-:Y:S02]  /*89390*/  VIADD R83, R10.reuse, 0x18a ;  /* 0x0000018a0a537836 */ /* 0x040fe40000000000 */
[C---:B------:R-:W-:Y:S02]  /*893a0*/  VIADD R141, R10.reuse, 0x18c ;  /* 0x0000018c0a8d7836 */ /* 0x040fe40000000000 */
[C---:B------:R-:W-:Y:S02]  /*893b0*/  VIADD R80, R10.reuse, 0x18e ;  /* 0x0000018e0a507836 */ /* 0x040fe40000000000 */
[----:B------:R-:W-:-:S02]  /*893c0*/  VIADD R79, R10, 0x18f ;  /* 0x0000018f0a4f7836 */ /* 0x000fc40000000000 */
[C---:B------:R-:W-:Y:S02]  /*893d0*/  VIADD R78, R10.reuse, 0x190 ;  /* 0x000001900a4e7836 */ /* 0x040fe40000000000 */
[C---:B------:R-:W-:Y:S02]  /*893e0*/  VIADD R77, R10.reuse, 0x191 ;  /* 0x000001910a4d7836 */ /* 0x040fe40000000000 */
[C---:B------:R-:W-:Y:S02]  /*893f0*/  VIADD R76, R10.reuse, 0x192 ;  /* 0x000001920a4c7836 */ /* 0x040fe40000000000 */
[C---:B------:R-:W-:Y:S02]  /*89400*/  VIADD R31, R10.reuse, 0x193 ;  /* 0x000001930a1f7836 */ /* 0x040fe40000000000 */
[C---:B------:R-:W-:Y:S02]  /*89410*/  VIADD R30, R10.reuse, 0x194 ;  /* 0x000001940a1e7836 */ /* 0x040fe40000000000 */
[----:B------:R-:W-:-:S02]  /*89420*/  VIADD R29, R10, 0x195 ;  /* 0x000001950a1d7836 */ /* 0x000fc40000000000 */
[C---:B------:R-:W-:Y:S02]  /*89430*/  VIADD R28, R10.reuse, 0x196 ;  /* 0x000001960a1c7836 */ /* 0x040fe40000000000 */
[C---:B------:R-:W-:Y:S02]  /*89440*/  VIADD R27, R10.reuse, 0x197 ;  /* 0x000001970a1b7836 */ /* 0x040fe40000000000 */
[C---:B------:R-:W-:Y:S01]  /*89450*/  VIADD R26, R10.reuse, 0x198 ;  /* 0x000001980a1a7836 */ /* 0x040fe20000000000 */
[----:B--2---:R1:W-:Y:S02]  /*89460*/  @P5 STG.E desc[UR6][R16.64], R140 ;  /* 0x0000008c10005986 */ /* 0x0043e4000c101906 */
[----:B-1----:R-:W-:-:S05]  /*89470*/  VIADD R140, R10, 0x18b ;  /* 0x0000018b0a8c7836 */ /* 0x002fca0000000000 */
[----:B------:R-:W-:Y:S01]  /*89480*/  ISETP.GE.AND P2, PT, R140, UR5, PT ;  /* 0x000000058c007c0c */ /* 0x000fe2000bf46270 */
[----:B---3--:R1:W-:Y:S01]  /*89490*/  @P1 STG.E desc[UR6][R18.64], R81 ;  /* 0x0000005112001986 */ /* 0x0083e2000c101906 */
[----:B------:R-:W-:-:S13]  /*894a0*/  ISETP.GE.AND P1, PT, R15, UR5, PT ;  /* 0x000000050f007c0c */ /* 0x000fda000bf26270 */
[----:B------:R-:W-:Y:S02]  /*894b0*/  @P1 LOP3.LUT R153, R153, 0x20, RZ, 0xfc, !PT ;  /* 0x0000002099991812 */ /* 0x000fe400078efcff */
[----:B------:R-:W-:Y:S02]  /*894c0*/  ISETP.GE.AND P1, PT, R83, UR5, PT ;  /* 0x0000000553007c0c */ /* 0x000fe4000bf26270 */
[----:B------:R-:W-:-:S04]  /*894d0*/  LOP3.LUT R153, R153, 0xffffffbf, RZ, 0xc0, !PT ;  /* 0xffffffbf99997812 */ /* 0x000fc800078ec0ff */
[----:B------:R-:W-:-:S04]  /*894e0*/  @P3 LOP3.LUT R153, R153, 0x40, RZ, 0xfc, !PT ;  /* 0x0000004099993812 */ /* 0x000fc800078efcff */
[----:B------:R-:W-:-:S04]  /*894f0*/  LOP3.LUT R153, R153, 0xffffff7f, RZ, 0xc0, !PT ;  /* 0xffffff7f99997812 */ /* 0x000fc800078ec0ff */
[----:B------:R-:W-:Y:S02]  /*89500*/  @P1 LOP3.LUT R153, R153, 0x80, RZ, 0xfc, !PT ;  /* 0x0000008099991812 */ /* 0x000fe400078efcff */
[----:B------:R-:W-:Y:S02]  /*89510*/  ISETP.GE.AND P3, PT, R141, UR5, PT ;  /* 0x000000058d007c0c */ /* 0x000fe4000bf66270 */
[----:B------:R-:W-:Y:S01]  /*89520*/  LOP3.LUT R153, R153, 0xfffffeff, RZ, 0xc0, !PT ;  /* 0xfffffeff99997812 */ /* 0x000fe200078ec0ff */
[----:B-1----:R-:W-:-:S03]  /*89530*/  VIADD R81, R10, 0x18d ;  /* 0x0000018d0a517836 */ /* 0x002fc60000000000 */
[----:B------:R-:W-:Y:S02]  /*89540*/  @P2 LOP3.LUT R153, R153, 0x100, RZ, 0xfc, !PT ;  /* 0x0000010099992812 */ /* 0x000fe400078efcff */
[----:B------:R-:W-:Y:S02]  /*89550*/  ISETP.GE.AND P1, PT, R81, UR5, PT ;  /* 0x0000000551007c0c */ /* 0x000fe4000bf26270 */
[----:B------:R-:W-:-:S04]  /*89560*/  LOP3.LUT R153, R153, 0xfffffdff, RZ, 0xc0, !PT ;  /* 0xfffffdff99997812 */ /* 0x000fc800078ec0ff */
        /* <DEDUP_REMOVED lines=32> */
[----:B------:R-:W-:Y:S01]  /*89770*/  LOP3.LUT R153, R153, 0xffefffff, RZ, 0xc0, !PT ;  /* 0xffefffff99997812 */ /* 0x000fe200078ec0ff */
[----:B------:R-:W-:-:S03]  /*89780*/  VIADD R25, R10, 0x199 ;  /* 0x000001990a197836 */ /* 0x000fc60000000000 */
        /* <DEDUP_REMOVED lines=22> */
[----:B------:R-:W-:-:S04]  /*898f0*/  LOP3.LUT R153, R153, 0xfbffffff, RZ, 0xc0, !PT ;  /* 0xfbffffff99997812 */ /* 0x000fc800078ec0ff */
[----:B------:R-:W-:Y:S01]  /*89900*/  @P2 LOP3.LUT R153, R153, 0x4000000, RZ, 0xfc, !PT ;  /* 0x0400000099992812 */ /* 0x000fe200078efcff */
[C---:B------:R-:W-:Y:S02]  /*89910*/  VIADD R0, R10.reuse, 0x1a4 ;  /* 0x000001a40a007836 */ /* 0x040fe40000000000 */
[C---:B------:R-:W-:Y:S01]  /*89920*/  VIADD R15, R10.reuse, 0x1a3 ;  /* 0x000001a30a0f7836 */ /* 0x040fe20000000000 */
[----:B------:R-:W-:Y:S01]  /*89930*/  LOP3.LUT R153, R153, 0xf7ffffff, RZ, 0xc0, !PT ;  /* 0xf7ffffff99997812 */ /* 0x000fe200078ec0ff */
[C---:B------:R-:W-:Y:S02]  /*89940*/  VIADD R16, R10.reuse, 0x1a2 ;  /* 0x000001a20a107836 */ /* 0x040fe40000000000 */
[C---:B------:R-:W-:Y:S02]  /*89950*/  VIADD R17, R10.reuse, 0x1a1 ;  /* 0x000001a10a117836 */ /* 0x040fe40000000000 */
[C---:B------:R-:W-:Y:S02]  /*89960*/  VIADD R18, R10.reuse, 0x1a0 ;  /* 0x000001a00a127836 */ /* 0x040fe40000000000 */
[----:B------:R-:W-:Y:S01]  /*89970*/  VIADD R19, R10, 0x19f ;  /* 0x0000019f0a137836 */ /* 0x000fe20000000000 */
[----:B------:R-:W-:-:S02]  /*89980*/  @P3 LOP3.LUT R153, R153, 0x8000000, RZ, 0xfc, !PT ;  /* 0x0800000099993812 */ /* 0x000fc400078efcff */
[----:B------:R-:W-:Y:S02]  /*89990*/  ISETP.GE.AND P2, PT, R18, UR5, PT ;  /* 0x0000000512007c0c */ /* 0x000fe4000bf46270 */
[----:B------:R-:W-:Y:S02]  /*899a0*/  ISETP.GE.AND P1, PT, R19, UR5, PT ;  /* 0x0000000513007c0c */ /* 0x000fe4000bf26270 */
[----:B------:R-:W-:Y:S02]  /*899b0*/  ISETP.GE.AND P3, PT, R17, UR5, PT ;  /* 0x0000000511007c0c */ /* 0x000fe4000bf66270 */
[----:B------:R-:W-:Y:S02]  /*899c0*/  ISETP.GE.AND P4, PT, R16, UR5, PT ;  /* 0x0000000510007c0c */ /* 0x000fe4000bf86270 */
[----:B------:R-:W-:Y:S02]  /*899d0*/  ISETP.GE.AND P5, PT, R15, UR5, PT ;  /* 0x000000050f007c0c */ /* 0x000fe4000bfa6270 */
[----:B------:R-:W-:Y:S01]  /*899e0*/  ISETP.GE.AND P6, PT, R0, UR5, PT ;  /* 0x0000000500007c0c */ /* 0x000fe2000bfc6270 */
[----:B------:R-:W2:Y:S04]  /*899f0*/  LDL.LU R244, [R1+0x12f4] ;  /* 0x0012f40001f47983 */ /* 0x000ea80000300800 */
[----:B------:R-:W3:Y:S04]  /*89a00*/  LDL.LU R151, [R1+0xf04] ;  /* 0x000f040001977983 */ /* 0x000ee80000300800 */
[----:B------:R-:W4:Y:S04]  /*89a10*/  LDL.LU R143, [R1+0xb04] ;  /* 0x000b0400018f7983 */ /* 0x000f280000300800 */
[----:B------:R-:W4:Y:S04]  /*89a20*/  LDL.LU R149, [R1+0x704] ;  /* 0x0007040001957983 */ /* 0x000f280000300800 */
[----:B------:R-:W3:Y:S04]  /*89a30*/  LDL.LU R145, [R1+0x2684] ;  /* 0x0026840001917983 */ /* 0x000ee80000300800 */
[----:B------:R-:W4:Y:S04]  /*89a40*/  LDL.LU R144, [R1+0x304] ;  /* 0x0003040001907983 */ /* 0x000f280000300800 */
[----:B------:R-:W4:Y:S04]  /*89a50*/  LDL.LU R146, [R1+0x1fe8] ;  /* 0x001fe80001927983 */ /* 0x000f280000300800 */
[----:B------:R-:W4:Y:S04]  /*89a60*/  LDL.LU R150, [R1+0x1af8] ;  /* 0x001af80001967983 */ /* 0x000f280000300800 */
[----:B------:R-:W4:Y:S01]  /*89a70*/  LDL.LU R142, [R1+0x2688] ;  /* 0x00268800018e7983 */ /* 0x000f220000300800 */
[----:B------:R-:W-:Y:S01]  /*89a80*/  LOP3.LUT R154, R154, 0xffdfffff, RZ, 0xc0, !PT ;  /* 0xffdfffff9a9a7812 */ /* 0x000fe200078ec0ff */
[----:B------:R-:W-:-:S02]  /*89a90*/  IMAD.WIDE R16, R147, 0x4, R8 ;  /* 0x0000000493107825 */ /* 0x000fc400078e0208 */
[----:B------:R-:W4:Y:S01]  /*89aa0*/  LDL.LU R148, [R1+0x16f8] ;  /* 0x0016f80001947983 */ /* 0x000f220000300800 */
[----:B------:R-:W-:Y:S02]  /*89ab0*/  @P3 LOP3.LUT R154, R154, 0x200000, RZ, 0xfc, !PT ;  /* 0x002000009a9a3812 */ /* 0x000fe400078efcff */
[C---:B------:R-:W-:Y:S01]  /*89ac0*/  LOP3.LUT P3, RZ, R153.reuse, 0x4, RZ, 0xc0, !PT ;  /* 0x0000000499ff7812 */ /* 0x040fe2000786c0ff */
[----:B------:R-:W4:Y:S01]  /*89ad0*/  LDL.LU R147, [R1+0x268c] ;  /* 0x00268c0001937983 */ /* 0x000f220000300800 */
[----:B------:R-:W-:Y:S02]  /*89ae0*/  LOP3.LUT R154, R154, 0xffefffff, RZ, 0xc0, !PT ;  /* 0xffefffff9a9a7812 */ /* 0x000fe400078ec0ff */
[----:B------:R-:W-:Y:S02]  /*89af0*/  ISETP.LT.AND P3, PT, R14, UR4, !P3 ;  /* 0x000000040e007c0c */ /* 0x000fe4000df61270 */
[----:B------:R-:W-:Y:S02]  /*89b00*/  @P4 LOP3.LUT R154, R154, 0x100000, RZ, 0xfc, !PT ;  /* 0x001000009a9a4812 */ /* 0x000fe400078efcff */
[----:B------:R-:W-:-:S02]  /*89b10*/  LOP3.LUT P4, RZ, R153, 0x1, RZ, 0xc0, !PT ;  /* 0x0000000199ff7812 */ /* 0x000fc4000788c0ff */
[----:B------:R-:W-:-:S04]  /*89b20*/  LOP3.LUT R154, R154, 0xfff7ffff, RZ, 0xc0, !PT ;  /* 0xfff7ffff9a9a7812 */ /* 0x000fc800078ec0ff */
[----:B------:R-:W-:Y:S02]  /*89b30*/  @P5 LOP3.LUT R154, R154, 0x80000, RZ, 0xfc, !PT ;  /* 0x000800009a9a5812 */ /* 0x000fe400078efcff */
[----:B------:R-:W-:Y:S02]  /*89b40*/  LOP3.LUT P5, RZ, R153, 0x2, RZ, 0xc0, !PT ;  /* 0x0000000299ff7812 */ /* 0x000fe400078ac0ff */
[----:B------:R-:W-:-:S04]  /*89b50*/  LOP3.LUT R154, R154, 0xfffbffff, RZ, 0xc0, !PT ;  /* 0xfffbffff9a9a7812 */ /* 0x000fc800078ec0ff */
[----:B------:R-:W-:Y:S01]  /*89b60*/  @P6 LOP3.LUT R154, R154, 0x40000, RZ, 0xfc, !PT ;  /* 0x000400009a9a6812 */ /* 0x000fe200078efcff */
[----:B--2---:R1:W-:Y:S01]  /*89b70*/  @P3 STG.E desc[UR6][R16.64], R244 ;  /* 0x000000f410003986 */ /* 0x0043e2000c101906 */
[----:B------:R-:W-:-:S03]  /*89b80*/  ISETP.LT.AND P3, PT, R11, UR4, !P5 ;  /* 0x000000040b007c0c */ /* 0x000fc6000ef61270 */
[----:B-1----:R-:W2:Y:S01]  /*89b90*/  LDL.LU R244, [R1+0x12f8] ;  /* 0x0012f80001f47983 */ /* 0x002ea20000300800 */
[----:B---3--:R-:W-:-:S09]  /*89ba0*/  IMAD.WIDE R16, R145, 0x4, R2 ;  /* 0x0000000491107825 */ /* 0x008fd200078e0202 */
[----:B------:R1:W-:Y:S01]  /*89bb0*/  @P3 STG.E desc[UR6][R16.64], R151 ;  /* 0x0000009710003986 */ /* 0x0003e2000c101906 */
[----:B------:R-:W-:Y:S01]  /*89bc0*/  ISETP.LT.AND P3, PT, R12, UR4, !P5 ;  /* 0x000000040c007c0c */ /* 0x000fe2000ef61270 */
[----:B-1----:R-:W-:-:S12]  /*89bd0*/  IMAD.WIDE R16, R145, 0x4, R4 ;  /* 0x0000000491107825 */ /* 0x002fd800078e0204 */
[----:B----4-:R1:W-:Y:S04]  /*89be0*/  @P3 STG.E desc[UR6][R16.64], R143 ;  /* 0x0000008f10003986 */ /* 0x0103e8000c101906 */
[----:B-1----:R-:W3:Y:S01]  /*89bf0*/  LDL.LU R143, [R1+0xf08] ;  /* 0x000f0800018f7983 */ /* 0x002ee20000300800 */
[----:B------:R-:W-:-:S03]  /*89c00*/  ISETP.LT.AND P3, PT, R13, UR4, !P5 ;  /* 0x000000040d007c0c */ /* 0x000fc6000ef61270 */
[----:B------:R-:W4:Y:S01]  /*89c10*/  LDL.LU R151, [R1+0xb08] ;  /* 0x000b080001977983 */ /* 0x000f220000300800 */
[----:B------:R-:W-:Y:S01]  /*89c20*/  IMAD.WIDE R16, R145, 0x4, R6 ;  /* 0x0000000491107825 */ /* 0x000fe200078e0206 */
[----:B------:R-:W-:-:S08]  /*89c30*/  ISETP.LT.AND P5, PT, R14, UR4, !P5 ;  /* 0x000000040e007c0c */ /* 0x000fd0000efa1270 */
[----:B------:R1:W-:Y:S04]  /*89c40*/  @P3 STG.E desc[UR6][R16.64], R149 ;  /* 0x0000009510003986 */ /* 0x0003e8000c101906 */
[----:B-1----:R-:W4:Y:S01]  /*89c50*/  LDL.LU R149, [R1+0x708] ;  /* 0x0007080001957983 */ /* 0x002f220000300800 */
[----:B------:R-:W-:-:S03]  /*89c60*/  IMAD.WIDE R16, R145, 0x4, R8 ;  /* 0x0000000491107825 */ /* 0x000fc600078e0208 */
[----:B------:R-:W4:Y:S04]  /*89c70*/  LDL.LU R145, [R1+0x2690] ;  /* 0x0026900001917983 */ /* 0x000f280000300800 */
[----:B------:R1:W-:Y:S01]  /*89c80*/  @P5 STG.E desc[UR6][R16.64], R144 ;  /* 0x0000009010005986 */ /* 0x0003e2000c101906 */
[----:B------:R-:W-:-:S03]  /*89c90*/  ISETP.LT.AND P5, PT, R11, UR4, !P4 ;  /* 0x000000040b007c0c */ /* 0x000fc6000e7a1270 */
[----:B-1----:R-:W4:Y:S01]  /*89ca0*/  LDL.LU R144, [R1+0x308] ;  /* 0x0003080001907983 */ /* 0x002f220000300800 */
[----:B------:R-:W-:-:S09]  /*89cb0*/  IMAD.WIDE R16, R142, 0x4, R2 ;  /* 0x000000048e107825 */ /* 0x000fd200078e0202 */
[----:B------:R1:W-:Y:S01]  /*89cc0*/  @P5 STG.E desc[UR6][R16.64], R146 ;  /* 0x0000009210005986 */ /* 0x0003e2000c101906 */
[----:B------:R-:W-:Y:S01]  /*89cd0*/  ISETP.LT.AND P5, PT, R12, UR4, !P4 ;  /* 0x000000040c007c0c */ /* 0x000fe2000e7a1270 */
[C---:B-1----:R-:W-:Y:S02]  /*89ce0*/  IMAD.WIDE R16, R142.reuse, 0x4, R4 ;  /* 0x000000048e107825 */ /* 0x042fe400078e0204 */
[----:B------:R-:W4:Y:S10]  /*89cf0*/  LDL.LU R146, [R1+0x1fec] ;  /* 0x001fec0001927983 */ /* 0x000f340000300800 */
[----:B------:R1:W-:Y:S01]  /*89d00*/  @P5 STG.E desc[UR6][R16.64], R150 ;  /* 0x0000009610005986 */ /* 0x0003e2000c101906 */
[----:B------:R-:W-:Y:S01]  /*89d10*/  ISETP.LT.AND P5, PT, R13, UR4, !P4 ;  /* 0x000000040d007c0c */ /* 0x000fe2000e7a1270 */
[----:B-1----:R-:W-:-:S12]  /*89d20*/  IMAD.WIDE R16, R142, 0x4, R6 ;  /* 0x000000048e107825 */ /* 0x002fd800078e0206 */
[----:B------:R1:W-:Y:S04]  /*89d30*/  @P5 STG.E desc[UR6][R16.64], R148 ;  /* 0x0000009410005986 */ /* 0x0003e8000c101906 */
[----:B-1----:R-:W4:Y:S01]  /*89d40*/  LDL.LU R148, [R1+0x1afc] ;  /* 0x001afc0001947983 */ /* 0x002f220000300800 */
[----:B------:R-:W-:-:S03]  /*89d50*/  IMAD.WIDE R16, R142, 0x4, R8 ;  /* 0x000000048e107825 */ /* 0x000fc600078e0208 */
[----:B------:R-:W4:Y:S01]  /*89d60*/  LDL.LU R142, [R1+0x16fc] ;  /* 0x0016fc00018e7983 */ /* 0x000f220000300800 */
[----:B------:R-:W-:-:S03]  /*89d70*/  ISETP.LT.AND P4, PT, R14, UR4, !P4 ;  /* 0x000000040e007c0c */ /* 0x000fc6000e781270 */
[----:B------:R-:W4:Y:S01]  /*89d80*/  LDL.LU R150, [R1+0x2694] ;  /* 0x0026940001967983 */ /* 0x000f220000300800 */
[----:B------:R-:W-:-:S09]  /*89d90*/  LOP3.LUT P3, RZ, R153, 0x8, RZ, 0xc0, !PT ;  /* 0x0000000899ff7812 */ /* 0x000fd2000786c0ff */
[----:B--2---:R1:W-:Y:S01]  /*89da0*/  @P4 STG.E desc[UR6][R16.64], R244 ;  /* 0x000000f410004986 */ /* 0x0043e2000c101906 */
[----:B------:R-:W-:Y:S01]  /*89db0*/  ISETP.LT.AND P4, PT, R11, UR4, !P0 ;  /* 0x000000040b007c0c */ /* 0x000fe2000c781270 */
[----:B-1----:R-:W-:-:S12]  /*89dc0*/  IMAD.WIDE R16, R147, 0x4, R2 ;  /* 0x0000000493107825 */ /* 0x002fd800078e0202 */
[----:B---3--:R1:W-:Y:S01]  /*89dd0*/  @P4 STG.E desc[UR6][R16.64], R143 ;  /* 0x0000008f10004986 */ /* 0x0083e2000c101906 */
[----:B------:R-:W-:-:S03]  /*89de0*/  ISETP.LT.AND P4, PT, R12, UR4, !P0 ;  /* 0x000000040c007c0c */ /* 0x000fc6000c781270 */
[----:B-1----:R-:W2:Y:S01]  /*89df0*/  LDL.LU R143, [R1+0x12fc] ;  /* 0x0012fc00018f7983 */ /* 0x002ea20000300800 */
[----:B------:R-:W-:-:S09]  /*89e00*/  IMAD.WIDE R16, R147, 0x4, R4 ;  /* 0x0000000493107825 */ /* 0x000fd200078e0204 */
[----:B----4-:R1:W-:Y:S01]  /*89e10*/  @P4 STG.E desc[UR6][R16.64], R151 ;  /* 0x0000009710004986 */ /* 0x0103e2000c101906 */
[----:B------:R-:W-:-:S03]  /*89e20*/  ISETP.LT.AND P4, PT, R13, UR4, !P0 ;  /* 0x000000040d007c0c */ /* 0x000fc6000c781270 */
[----:B-1----:R-:W3:Y:S01]  /*89e30*/  LDL.LU R151, [R1+0xf0c] ;  /* 0x000f0c0001977983 */ /* 0x002ee20000300800 */
[----:B------:R-:W-:Y:S01]  /*89e40*/  IMAD.WIDE R16, R147, 0x4, R6 ;  /* 0x0000000493107825 */ /* 0x000fe200078e0206 */
[----:B------:R-:W-:-:S08]  /*89e50*/  ISETP.LT.AND P0, PT, R14, UR4, !P0 ;  /* 0x000000040e007c0c */ /* 0x000fd0000c701270 */
[----:B------:R1:W-:Y:S04]  /*89e60*/  @P4 STG.E desc[UR6][R16.64], R149 ;  /* 0x0000009510004986 */ /* 0x0003e8000c101906 */
[----:B-1----:R-:W4:Y:S01]  /*89e70*/  LDL.LU R149, [R1+0xb0c] ;  /* 0x000b0c0001957983 */ /* 0x002f220000300800 */
[----:B------:R-:W-:-:S05]  /*89e80*/  IMAD.WIDE R16, R147, 0x4, R8 ;  /* 0x0000000493107825 */ /* 0x000fca00078e0208 */
[----:B------:R1:W-:Y:S04]  /*89e90*/  @P0 STG.E desc[UR6][R16.64], R144 ;  /* 0x0000009010000986 */ /* 0x0003e8000c101906 */
[----:B-1----:R-:W4:Y:S01]  /*89ea0*/  LDL.LU R144, [R1+0x70c] ;  /* 0x00070c0001907983 */ /* 0x002f220000300800 */
[----:B------:R-:W-:Y:S01]  /*89eb0*/  ISETP.LT.AND P0, PT, R11, UR4, !P3 ;  /* 0x000000040b007c0c */ /* 0x000fe2000df01270 */
[----:B------:R-:W-:-:S12]  /*89ec0*/  IMAD.WIDE R16, R145, 0x4, R2 ;  /* 0x0000000491107825 */ /* 0x000fd800078e0202 */
[----:B------:R1:W-:Y:S01]  /*89ed0*/  @P0 STG.E desc[UR6][R16.64], R146 ;  /* 0x0000009210000986 */ /* 0x0003e2000c101906 */
[----:B------:R-:W-:-:S03]  /*89ee0*/  ISETP.LT.AND P0, PT, R12, UR4, !P3 ;  /* 0x000000040c007c0c */ /* 0x000fc6000df01270 */
[----:B-1----:R-:W4:Y:S01]  /*89ef0*/  LDL.LU R146, [R1+0x30c] ;  /* 0x00030c0001927983 */ /* 0x002f220000300800 */
[----:B------:R-:W-:-:S03]  /*89f00*/  IMAD.WIDE R16, R145, 0x4, R4 ;  /* 0x0000000491107825 */ /* 0x000fc600078e0204 */
[----:B------:R-:W4:Y:S06]  /*89f10*/  LDL.LU R147, [R1+0x2698] ;  /* 0x0026980001937983 */ /* 0x000f2c0000300800 */
[----:B------:R1:W-:Y:S01]  /*89f20*/  @P0 STG.E desc[UR6][R16.64], R148 ;  /* 0x0000009410000986 */ /* 0x0003e2000c101906 */
[----:B------:R-:W-:-:S03]  /*89f30*/  ISETP.LT.AND P0, PT, R13, UR4, !P3 ;  /* 0x000000040d007c0c */ /* 0x000fc6000df01270 */
[----:B-1----:R-:W4:Y:S01]  /*89f40*/  LDL.LU R148, [R1+0x1ff0] ;  /* 0x001ff00001947983 */ /* 0x002f220000300800 */
[----:B------:R-:W-:-:S09]  /*89f50*/  IMAD.WIDE R16, R145, 0x4, R6 ;  /* 0x0000000491107825 */ /* 0x000fd200078e0206 */
[----:B------:R1:W-:Y:S04]  /*89f60*/  @P0 STG.E desc[UR6][R16.64], R142 ;  /* 0x0000008e10000986 */ /* 0x0003e8000c101906 */
[----:B-1----:R-:W4:Y:S01]  /*89f70*/  LDL.LU R142, [R1+0x1b00] ;  /* 0x001b0000018e7983 */ /* 0x002f220000300800 */
[----:B------:R-:W-:-:S03]  /*89f80*/  IMAD.WIDE R16, R145, 0x4, R8 ;  /* 0x0000000491107825 */ /* 0x000fc600078e0208 */
[----:B------:R-:W4:Y:S01]  /*89f90*/  LDL.LU R145, [R1+0x1700] ;  /* 0x0017000001917983 */ /* 0x000f220000300800 */
[----:B------:R-:W-:Y:S02]  /*89fa0*/  ISETP.LT.AND P0, PT, R14, UR4, !P3 ;  /* 0x000000040e007c0c */ /* 0x000fe4000df01270 */
[C---:B------:R-:W-:Y:S02]  /*89fb0*/  LOP3.LUT P5, RZ, R153.reuse, 0x10, RZ, 0xc0, !PT ;  /* 0x0000001099ff7812 */ /* 0x040fe400078ac0ff */
[----:B------:R-:W-:-:S09]  /*89fc0*/  LOP3.LUT P4, RZ, R153, 0x20, RZ, 0xc0, !PT ;  /* 0x0000002099ff7812 */ /* 0x000fd2000788c0ff */
[----:B--2---:R1:W-:Y:S01]  /*89fd0*/  @P0 STG.E desc[UR6][R16.64], R143 ;  /* 0x0000008f10000986 */ /* 0x0043e2000c101906 */
[----:B------:R-:W-:Y:S01]  /*89fe0*/  ISETP.LT.AND P0, PT, R11, UR4, !P5 ;  /* 0x000000040b007c0c */ /* 0x000fe2000ef01270 */
[----:B-1----:R-:W-:Y:S02]  /*89ff0*/  IMAD.WIDE R16, R150, 0x4, R2 ;  /* 0x0000000496107825 */ /* 0x002fe400078e0202 */
[----:B------:R-:W2:Y:S04]  /*8a000*/  LDL.LU R143, [R1+0x269c] ;  /* 0x00269c00018f7983 */ /* 0x000ea80000300800 */
[----:B------:R-:W2:Y:S06]  /*8a010*/  LDL.LU R244, [R1+0x1300] ;  /* 0x0013000001f47983 */ /* 0x000eac0000300800 */
[----:B---3--:R1:W-:Y:S01]  /*8a020*/  @P0 STG.E desc[UR6][R16.64], R151 ;  /* 0x0000009710000986 */ /* 0x0083e2000c101906 */
[----:B------:R-:W-:Y:S01]  /*8a030*/  ISETP.LT.AND P0, PT, R12, UR4, !P5 ;  /* 0x000000040c007c0c */ /* 0x000fe2000ef01270 */
[----:B-1----:R-:W-:-:S12]  /*8a040*/  IMAD.WIDE R16, R150, 0x4, R4 ;  /* 0x0000000496107825 */ /* 0x002fd800078e0204 */
[----:B----4-:R1:W-:Y:S01]  /*8a050*/  @P0 STG.E desc[UR6][R16.64], R149 ;  /* 0x0000009510000986 */ /* 0x0103e2000c101906 */
[----:B------:R-:W-:-:S03]  /*8a060*/  ISETP.LT.AND P0, PT, R13, UR4, !P5 ;  /* 0x000000040d007c0c */ /* 0x000fc6000ef01270 */
[----:B-1----:R-:W3:Y:S01]  /*8a070*/  LDL.LU R149, [R1+0xf10] ;  /* 0x000f100001957983 */ /* 0x002ee20000300800 */
[----:B------:R-:W-:-:S09]  /*8a080*/  IMAD.WIDE R16, R150, 0x4, R6 ;  /* 0x0000000496107825 */ /* 0x000fd200078e0206 */
[----:B------:R1:W-:Y:S04]  /*8a090*/  @P0 STG.E desc[UR6][R16.64], R144 ;  /* 0x0000009010000986 */ /* 0x0003e8000c101906 */
[----:B-1----:R-:W4:Y:S01]  /*8a0a0*/  LDL.LU R144, [R1+0xb10] ;  /* 0x000b100001907983 */ /* 0x002f220000300800 */
[----:B------:R-:W-:Y:S01]  /*8a0b0*/  ISETP.LT.AND P0, PT, R14, UR4, !P5 ;  /* 0x000000040e007c0c */ /* 0x000fe2000ef01270 */
[----:B------:R-:W-:Y:S02]  /*8a0c0*/  IMAD.WIDE R16, R150, 0x4, R8 ;  /* 0x0000000496107825 */ /* 0x000fe400078e0208 */
[----:B------:R-:W4:Y:S10]  /*8a0d0*/  LDL.LU R150, [R1+0x710] ;  /* 0x0007100001967983 */ /* 0x000f340000300800 */
[----:B------:R1:W-:Y:S01]  /*8a0e0*/  @P0 STG.E desc[UR6][R16.64], R146 ;  /* 0x0000009210000986 */ /* 0x0003e2000c101906 */
[----:B------:R-:W-:-:S03]  /*8a0f0*/  ISETP.LT.AND P0, PT, R11, UR4, !P4 ;  /* 0x000000040b007c0c */ /* 0x000fc6000e701270 */
[----:B-1----:R-:W4:Y:S04]  /*8a100*/  LDL.LU R146, [R1+0x26a0] ;  /* 0x0026a00001927983 */ /* 0x002f280000300800 */
[----:B------:R-:W4:Y:S01]  /*8a110*/  LDL.LU R151, [R1+0x310] ;  /* 0x0003100001977983 */ /* 0x000f220000300800 */
[----:B------:R-:W-:-:S05]  /*8a120*/  IMAD.WIDE R16, R147, 0x4, R2 ;  /* 0x0000000493107825 */ /* 0x000fca00078e0202 */
[----:B------:R1:W-:Y:S01]  /*8a130*/  @P0 STG.E desc[UR6][R16.64], R148 ;  /* 0x0000009410000986 */ /* 0x0003e2000c101906 */
[----:B------:R-:W-:-:S03]  /*8a140*/  ISETP.LT.AND P0, PT, R12, UR4, !P4 ;  /* 0x000000040c007c0c */ /* 0x000fc6000e701270 */
[----:B-1----:R-:W4:Y:S01]  /*8a150*/  LDL.LU R148, [R1+0x1ff4] ;  /* 0x001ff40001947983 */ /* 0x002f220000300800 */
[----:B------:R-:W-:-:S09]  /*8a160*/  IMAD.WIDE R16, R147, 0x4, R4 ;  /* 0x0000000493107825 */ /* 0x000fd200078e0204 */
[----:B------:R1:W-:Y:S04]  /*8a170*/  @P0 STG.E desc[UR6][R16.64], R142 ;  /* 0x0000008e10000986 */ /* 0x0003e8000c101906 */
[----:B-1----:R-:W4:Y:S01]  /*8a180*/  LDL.LU R142, [R1+0x1b04] ;  /* 0x001b0400018e7983 */ /* 0x002f220000300800 */
[----:B------:R-:W-:Y:S01]  /*8a190*/  ISETP.LT.AND P0, PT, R13, UR4, !P4 ;  /* 0x000000040d007c0c */ /* 0x000fe2000e701270 */
[----:B------:R-:W-:-:S12]  /*8a1a0*/  IMAD.WIDE R16, R147, 0x4, R6 ;  /* 0x0000000493107825 */ /* 0x000fd800078e0206 */
[----:B------:R1:W-:Y:S04]  /*8a1b0*/  @P0 STG.E desc[UR6][R16.64], R145 ;  /* 0x0000009110000986 */ /* 0x0003e8000c101906 */
[----:B-1----:R-:W4:Y:S01]  /*8a1c0*/  LDL.LU R145, [R1+0x1704] ;  /* 0x0017040001917983 */ /* 0x002f220000300800 */
[----:B------:R-:W-:Y:S01]  /*8a1d0*/  ISETP.LT.AND P0, PT, R14, UR4, !P4 ;  /* 0x000000040e007c0c */ /* 0x000fe2000e701270 */
[----:B------:R-:W-:Y:S01]  /*8a1e0*/  IMAD.WIDE R16, R147, 0x4, R8 ;  /* 0x0000000493107825 */ /* 0x000fe200078e0208 */
[C---:B------:R-:W-:Y:S01]  /*8a1f0*/  LOP3.LUT P6, RZ, R153.reuse, 0x40, RZ, 0xc0, !PT ;  /* 0x0000004099ff7812 */ /* 0x040fe200078cc0ff */
[----:B------:R-:W4:Y:S01]  /*8a200*/  LDL.LU R147, [R1+0x26a4] ;  /* 0x0026a40001937983 */ /* 0x000f220000300800 */
[----:B------:R-:W-:-:S09]  /*8a210*/  LOP3.LUT P3, RZ, R153, 0x80, RZ, 0xc0, !PT ;  /* 0x0000008099ff7812 */ /* 0x000fd2000786c0ff */
[----:B--2---:R1:W-:Y:S01]  /*8a220*/  @P0 STG.E desc[UR6][R16.64], R244 ;  /* 0x000000f410000986 */ /* 0x0043e2000c101906 */
[----:B------:R-:W-:-:S03]  /*8a230*/  ISETP.LT.AND P0, PT, R11, UR4, !P6 ;  /* 0x000000040b007c0c */ /* 0x000fc6000f701270 */
[----:B-1----:R-:W2:Y:S01]  /*8a240*/  LDL.LU R244, [R1+0x1304] ;  /* 0x0013040001f47983 */ /* 0x002ea20000300800 */
[----:B------:R-:W-:-:S09]  /*8a250*/  IMAD.WIDE R16, R143, 0x4, R2 ;  /* 0x000000048f107825 */ /* 0x000fd200078e0202 */
[----:B---3--:R1:W-:Y:S01]  /*8a260*/  @P0 STG.E desc[UR6][R16.64], R149 ;  /* 0x0000009510000986 */ /* 0x0083e2000c101906 */
[----:B------:R-:W-:-:S03]  /*8a270*/  ISETP.LT.AND P0, PT, R12, UR4, !P6 ;  /* 0x000000040c007c0c */ /* 0x000fc6000f701270 */
[----:B-1----:R-:W3:Y:S01]  /*8a280*/  LDL.LU R149, [R1+0xf14] ;  /* 0x000f140001957983 */ /* 0x002ee20000300800 */
[----:B------:R-:W-:-:S09]  /*8a290*/  IMAD.WIDE R16, R143, 0x4, R4 ;  /* 0x000000048f107825 */ /* 0x000fd200078e0204 */
[----:B----4-:R1:W-:Y:S01]  /*8a2a0*/  @P0 STG.E desc[UR6][R16.64], R144 ;  /* 0x0000009010000986 */ /* 0x0103e2000c101906 */
[----:B------:R-:W-:-:S03]  /*8a2b0*/  ISETP.LT.AND P0, PT, R13, UR4, !P6 ;  /* 0x000000040d007c0c */ /* 0x000fc6000f701270 */
[----:B-1----:R-:W4:Y:S01]  /*8a2c0*/  LDL.LU R144, [R1+0xb14] ;  /* 0x000b140001907983 */ /* 0x002f220000300800 */
[----:B------:R-:W-:-:S09]  /*8a2d0*/  IMAD.WIDE R16, R143, 0x4, R6 ;  /* 0x000000048f107825 */ /* 0x000fd200078e0206 */
[----:B------:R1:W-:Y:S01]  /*8a2e0*/  @P0 STG.E desc[UR6][R16.64], R150 ;  /* 0x0000009610000986 */ /* 0x0003e2000c101906 */
[----:B------:R-:W-:-:S03]  /*8a2f0*/  ISETP.LT.AND P0, PT, R14, UR4, !P6 ;  /* 0x000000040e007c0c */ /* 0x000fc6000f701270 */
[----:B-1----:R-:W4:Y:S01]  /*8a300*/  LDL.LU R150, [R1+0x714] ;  /* 0x0007140001967983 */ /* 0x002f220000300800 */
[----:B------:R-:W-:-:S03]  /*8a310*/  IMAD.WIDE R16, R143, 0x4, R8 ;  /* 0x000000048f107825 */ /* 0x000fc600078e0208 */
[----:B------:R-:W4:Y:S06]  /*8a320*/  LDL.LU R143, [R1+0x26a8] ;  /* 0x0026a800018f7983 */ /* 0x000f2c0000300800 */
[----:B------:R1:W-:Y:S01]  /*8a330*/  @P0 STG.E desc[UR6][R16.64], R151 ;  /* 0x0000009710000986 */ /* 0x0003e2000c101906 */
[----:B------:R-:W-:Y:S01]  /*8a340*/  ISETP.LT.AND P0, PT, R11, UR4, !P3 ;  /* 0x000000040b007c0c */ /* 0x000fe2000df01270 */
[----:B-1----:R-:W-:Y:S02]  /*8a350*/  IMAD.WIDE R16, R146, 0x4, R2 ;  /* 0x0000000492107825 */ /* 0x002fe400078e0202 */
[----:B------:R-:W4:Y:S10]  /*8a360*/  LDL.LU R151, [R1+0x314] ;  /* 0x0003140001977983 */ /* 0x000f340000300800 */
[----:B------:R1:W-:Y:S01]  /*8a370*/  @P0 STG.E desc[UR6][R16.64], R148 ;  /* 0x0000009410000986 */ /* 0x0003e2000c101906 */
[----:B------:R-:W-:Y:S01]  /*8a380*/  ISETP.LT.AND P0, PT, R12, UR4, !P3 ;  /* 0x000000040c007c0c */ /* 0x000fe2000df01270 */
[----:B-1----:R-:W-:-:S12]  /*8a390*/  IMAD.WIDE R16, R146, 0x4, R4 ;  /* 0x0000000492107825 */ /* 0x002fd800078e0204 */
[----:B------:R1:W-:Y:S04]  /*8a3a0*/  @P0 STG.E desc[UR6][R16.64], R142 ;  /* 0x0000008e10000986 */ /* 0x0003e8000c101906 */
[----:B-1----:R-:W4:Y:S01]  /*8a3b0*/  LDL.LU R142, [R1+0x1ff8] ;  /* 0x001ff800018e7983 */ /* 0x002f220000300800 */
[----:B------:R-:W-:-:S03]  /*8a3c0*/  ISETP.LT.AND P0, PT, R13, UR4, !P3 ;  /* 0x000000040d007c0c */ /* 0x000fc6000df01270 */
[----:B------:R-:W4:Y:S01]  /*8a3d0*/  LDL.LU R148, [R1+0x1b08] ;  /* 0x001b080001947983 */ /* 0x000f220000300800 */
[----:B------:R-:W-:-:S09]  /*8a3e0*/  IMAD.WIDE R16, R146, 0x4, R6 ;  /* 0x0000000492107825 */ /* 0x000fd200078e0206 */
        /* <DEDUP_REMOVED lines=8> */
[----:B------:R-:W-:Y:S01]  /*8a470*/  ISETP.LT.AND P0, PT, R11, UR4, !P5 ;  /* 0x000000040b007c0c */ /* 0x000fe2000ef01270 */
[C---:B-1----:R-:W-:Y:S02]  /*8a480*/  IMAD.WIDE R16, R147.reuse, 0x4, R2 ;  /* 0x0000000493107825 */ /* 0x042fe400078e0202 */
[----:B------:R-:W2:Y:S10]  /*8a490*/  LDL.LU R244, [R1+0x1308] ;  /* 0x0013080001f47983 */ /* 0x000eb40000300800 */
        /* <DEDUP_REMOVED lines=9> */
[----:B------:R-:W-:Y:S01]  /*8a530*/  IMAD.WIDE R16, R147, 0x4, R8 ;  /* 0x0000000493107825 */ /* 0x000fe200078e0208 */
[----:B------:R-:W-:Y:S02]  /*8a540*/  ISETP.LT.AND P0, PT, R14, UR4, !P5 ;  /* 0x000000040e007c0c */ /* 0x000fe4000ef01270 */
[----:B------:R-:W4:Y:S04]  /*8a550*/  LDL.LU R147, [R1+0x718] ;  /* 0x0007180001937983 */ /* 0x000f280000300800 */
[----:B------:R-:W4:Y:S07]  /*8a560*/  LDL.LU R149, [R1+0x26b0] ;  /* 0x0026b00001957983 */ /* 0x000f2e0000300800 */
        /* <DEDUP_REMOVED lines=8> */
[----:B------:R1:W-:Y:S01]  /*8a5f0*/  @P0 STG.E desc[UR6][R16.64], R148 ;  /* 0x0000009410000986 */ /* 0x0003e2000c101906 */
[----:B------:R-:W-:-:S03]  /*8a600*/  ISETP.LT.AND P0, PT, R13, UR4, !P4 ;  /* 0x000000040d007c0c */ /* 0x000fc6000e701270 */
[----:B-1----:R-:W4:Y:S01]  /*8a610*/  LDL.LU R148, [R1+0x1b0c] ;  /* 0x001b0c0001947983 */ /* 0x002f220000300800 */
[----:B------:R-:W-:-:S09]  /*8a620*/  IMAD.WIDE R16, R143, 0x4, R6 ;  /* 0x000000048f107825 */ /* 0x000fd200078e0206 */
[----:B------:R1:W-:Y:S02]  /*8a630*/  @P0 STG.E desc[UR6][R16.64], R145 ;  /* 0x0000009110000986 */ /* 0x0003e4000c101906 */
[----:B-1----:R-:W-:Y:S02]  /*8a640*/  IMAD.WIDE R16, R143, 0x4, R8 ;  /* 0x000000048f107825 */ /* 0x002fe400078e0208 */
[----:B------:R-:W4:Y:S01]  /*8a650*/  LDL.LU R143, [R1+0x170c] ;  /* 0x00170c00018f7983 */ /* 0x000f220000300800 */
[----:B------:R-:W-:Y:S02]  /*8a660*/  ISETP.LT.AND P0, PT, R14, UR4, !P4 ;  /* 0x000000040e007c0c */ /* 0x000fe4000e701270 */
[C---:B------:R-:W-:Y:S01]  /*8a670*/  LOP3.LUT P3, RZ, R153.reuse, 0x400, RZ, 0xc0, !PT ;  /* 0x0000040099ff7812 */ /* 0x040fe2000786c0ff */
        /* <DEDUP_REMOVED lines=12> */
[----:B------:R-:W-:-:S09]  /*8a740*/  IMAD.WIDE R16, R146, 0x4, R6 ;  /* 0x0000000492107825 */ /* 0x000fd200078e0206 */
[----:B------:R1:W-:Y:S04]  /*8a750*/  @P0 STG.E desc[UR6][R16.64], R147 ;  /* 0x0000009310000986 */ /* 0x0003e8000c101906 */
[----:B-1----:R-:W4:Y:S01]  /*8a760*/  LDL.LU R147, [R1+0xb1c] ;  /* 0x000b1c0001937983 */ /* 0x002f220000300800 */
[----:B------:R-:W-:-:S03]  /*8a770*/  ISETP.LT.AND P0, PT, R14, UR4, !P3 ;  /* 0x000000040e007c0c */ /* 0x000fc6000df01270 */
[----:B------:R-:W4:Y:S01]  /*8a780*/  LDL.LU R244, [R1+0x71c] ;  /* 0x00071c0001f47983 */ /* 0x000f220000300800 */
[----:B------:R-:W-:-:S03]  /*8a790*/  IMAD.WIDE R16, R146, 0x4, R8 ;  /* 0x0000000492107825 */ /* 0x000fc600078e0208 */
[----:B------:R-:W4:Y:S06]  /*8a7a0*/  LDL.LU R146, [R1+0x26b8] ;  /* 0x0026b80001927983 */ /* 0x000f2c0000300800 */
[----:B------:R1:W-:Y:S01]  /*8a7b0*/  @P0 STG.E desc[UR6][R16.64], R142 ;  /* 0x0000008e10000986 */ /* 0x0003e2000c101906 */
[----:B------:R-:W-:-:S03]  /*8a7c0*/  ISETP.LT.AND P0, PT, R11, UR4, !P5 ;  /* 0x000000040b007c0c */ /* 0x000fc6000ef01270 */
[----:B-1----:R-:W4:Y:S01]  /*8a7d0*/  LDL.LU R142, [R1+0x31c] ;  /* 0x00031c00018e7983 */ /* 0x002f220000300800 */
[----:B------:R-:W-:-:S09]  /*8a7e0*/  IMAD.WIDE R16, R149, 0x4, R2 ;  /* 0x0000000495107825 */ /* 0x000fd200078e0202 */
        /* <DEDUP_REMOVED lines=8> */
[----:B------:R1:W-:Y:S04]  /*8a870*/  @P0 STG.E desc[UR6][R16.64], R143 ;  /* 0x0000008f10000986 */ /* 0x0003e8000c101906 */
[----:B-1----:R-:W4:Y:S01]  /*8a880*/  LDL.LU R143, [R1+0x1b10] ;  /* 0x001b1000018f7983 */ /* 0x002f220000300800 */
[----:B------:R-:W-:Y:S01]  /*8a890*/  ISETP.LT.AND P0, PT, R14, UR4, !P5 ;  /* 0x000000040e007c0c */ /* 0x000fe2000ef01270 */
[----:B------:R-:W-:Y:S01]  /*8a8a0*/  IMAD.WIDE R16, R149, 0x4, R8 ;  /* 0x0000000495107825 */ /* 0x000fe200078e0208 */
[C---:B------:R-:W-:Y:S02]  /*8a8b0*/  LOP3.LUT P6, RZ, R153.reuse, 0x1000, RZ, 0xc0, !PT ;  /* 0x0000100099ff7812 */ /* 0x040fe400078cc0ff */
[----:B------:R-:W-:-:S09]  /*8a8c0*/  LOP3.LUT P4, RZ, R153, 0x2000, RZ, 0xc0, !PT ;  /* 0x0000200099ff7812 */ /* 0x000fd2000788c0ff */
[----:B--2---:R1:W-:Y:S01]  /*8a8d0*/  @P0 STG.E desc[UR6][R16.64], R144 ;  /* 0x0000009010000986 */ /* 0x0043e2000c101906 */
[----:B------:R-:W-:Y:S01]  /*8a8e0*/  ISETP.LT.AND P0, PT, R11, UR4, !P6 ;  /* 0x000000040b007c0c */ /* 0x000fe2000f701270 */
[C---:B-1----:R-:W-:Y:S02]  /*8a8f0*/  IMAD.WIDE R16, R145.reuse, 0x4, R2 ;  /* 0x0000000491107825 */ /* 0x042fe400078e0202 */
[----:B------:R-:W2:Y:S04]  /*8a900*/  LDL.LU R144, [R1+0x26bc] ;  /* 0x0026bc0001907983 */ /* 0x000ea80000300800 */
[----:B------:R-:W2:Y:S06]  /*8a910*/  LDL.LU R149, [R1+0x1710] ;  /* 0x0017100001957983 */ /* 0x000eac0000300800 */
[----:B---3--:R1:W-:Y:S01]  /*8a920*/  @P0 STG.E desc[UR6][R16.64], R150 ;  /* 0x0000009610000986 */ /* 0x0083e2000c101906 */
[----:B------:R-:W-:Y:S01]  /*8a930*/  ISETP.LT.AND P0, PT, R12, UR4, !P6 ;  /* 0x000000040c007c0c */ /* 0x000fe2000f701270 */
[----:B-1----:R-:W-:-:S02]  /*8a940*/  IMAD.WIDE R16, R145, 0x4, R4 ;  /* 0x0000000491107825 */ /* 0x002fc400078e0204 */
[----:B------:R-:W3:Y:S10]  /*8a950*/  LDL.LU R150, [R1+0x1310] ;  /* 0x0013100001967983 */ /* 0x000ef40000300800 */
[----:B----4-:R1:W-:Y:S01]  /*8a960*/  @P0 STG.E desc[UR6][R16.64], R147 ;  /* 0x0000009310000986 */ /* 0x0103e2000c101906 */
[----:B------:R-:W-:Y:S01]  /*8a970*/  ISETP.LT.AND P0, PT, R13, UR4, !P6 ;  /* 0x000000040d007c0c */ /* 0x000fe2000f701270 */
[----:B-1----:R-:W-:-:S02]  /*8a980*/  IMAD.WIDE R16, R145, 0x4, R6 ;  /* 0x0000000491107825 */ /* 0x002fc400078e0206 */
[----:B------:R-:W4:Y:S10]  /*8a990*/  LDL.LU R147, [R1+0xf20] ;  /* 0x000f200001937983 */ /* 0x000f340000300800 */
[----:B------:R1:W-:Y:S01]  /*8a9a0*/  @P0 STG.E desc[UR6][R16.64], R244 ;  /* 0x000000f410000986 */ /* 0x0003e2000c101906 */
        /* <DEDUP_REMOVED lines=8> */
[----:B------:R-:W-:-:S03]  /*8aa30*/  ISETP.LT.AND P0, PT, R12, UR4, !P4 ;  /* 0x000000040c007c0c */ /* 0x000fc6000e701270 */
[----:B------:R-:W4:Y:S01]  /*8aa40*/  LDL.LU R244, [R1+0x720] ;  /* 0x0007200001f47983 */ /* 0x000f220000300800 */
[----:B-1----:R-:W-:-:S03]  /*8aa50*/  IMAD.WIDE R16, R146, 0x4, R4 ;  /* 0x0000000492107825 */ /* 0x002fc600078e0204 */
[----:B------:R-:W4:Y:S06]  /*8aa60*/  LDL.LU R151, [R1+0x2014] ;  /* 0x0020140001977983 */ /* 0x000f2c0000300800 */
[----:B------:R1:W-:Y:S01]  /*8aa70*/  @P0 STG.E desc[UR6][R16.64], R148 ;  /* 0x0000009410000986 */ /* 0x0003e2000c101906 */
[----:B------:R-:W-:Y:S01]  /*8aa80*/  ISETP.LT.AND P0, PT, R13, UR4, !P4 ;  /* 0x000000040d007c0c */ /* 0x000fe2000e701270 */
[----:B-1----:R-:W-:-:S12]  /*8aa90*/  IMAD.WIDE R16, R146, 0x4, R6 ;  /* 0x0000000492107825 */ /* 0x002fd800078e0206 */
[----:B------:R1:W-:Y:S04]  /*8aaa0*/  @P0 STG.E desc[UR6][R16.64], R143 ;  /* 0x0000008f10000986 */ /* 0x0003e8000c101906 */
[----:B-1----:R-:W4:Y:S04]  /*8aab0*/  LDL.LU R143, [R1+0x2004] ;  /* 0x00200400018f7983 */ /* 0x002f280000300800 */
[----:B------:R-:W4:Y:S01]  /*8aac0*/  LDL.LU R148, [R1+0x1b14] ;  /* 0x001b140001947983 */ /* 0x000f220000300800 */
[----:B------:R-:W-:Y:S01]  /*8aad0*/  ISETP.LT.AND P0, PT, R14, UR4, !P4 ;  /* 0x000000040e007c0c */ /* 0x000fe2000e701270 */
[----:B------:R-:W-:Y:S01]  /*8aae0*/  IMAD.WIDE R16, R146, 0x4, R8 ;  /* 0x0000000492107825 */ /* 0x000fe200078e0208 */
[C---:B------:R-:W-:Y:S01]  /*8aaf0*/  LOP3.LUT P3, RZ, R153.reuse, 0x4000, RZ, 0xc0, !PT ;  /* 0x0000400099ff7812 */ /* 0x040fe2000786c0ff */
[----:B------:R-:W4:Y:S01]  /*8ab00*/  LDL.LU R146, [R1+0x26c4] ;  /* 0x0026c40001927983 */ /* 0x000f220000300800 */
[----:B------:R-:W-:-:S09]  /*8ab10*/  LOP3.LUT P5, RZ, R153, 0x8000, RZ, 0xc0, !PT ;  /* 0x0000800099ff7812 */ /* 0x000fd200078ac0ff */
[----:B--2---:R1:W-:Y:S01]  /*8ab20*/  @P0 STG.E desc[UR6][R16.64], R149 ;  /* 0x0000009510000986 */ /* 0x0043e2000c101906 */
[----:B------:R-:W-:Y:S01]  /*8ab30*/  ISETP.LT.AND P0, PT, R11, UR4, !P3 ;  /* 0x000000040b007c0c */ /* 0x000fe2000df01270 */
[----:B-1----:R-:W-:Y:S02]  /*8ab40*/  IMAD.WIDE R16, R144, 0x4, R2 ;  /* 0x0000000490107825 */ /* 0x002fe400078e0202 */
[----:B------:R-:W2:Y:S10]  /*8ab50*/  LDL.LU R149, [R1+0x1714] ;  /* 0x0017140001957983 */ /* 0x000eb40000300800 */
[----:B---3--:R1:W-:Y:S01]  /*8ab60*/  @P0 STG.E desc[UR6][R16.64], R150 ;  /* 0x0000009610000986 */ /* 0x0083e2000c101906 */
[----:B------:R-:W-:Y:S01]  /*8ab70*/  ISETP.LT.AND P0, PT, R12, UR4, !P3 ;  /* 0x000000040c007c0c */ /* 0x000fe2000df01270 */
[----:B-1----:R-:W-:-:S02]  /*8ab80*/  IMAD.WIDE R16, R144, 0x4, R4 ;  /* 0x0000000490107825 */ /* 0x002fc400078e0204 */
[----:B------:R-:W3:Y:S10]  /*8ab90*/  LDL.LU R150, [R1+0x1314] ;  /* 0x0013140001967983 */ /* 0x000ef40000300800 */
[----:B----4-:R1:W-:Y:S01]  /*8aba0*/  @P0 STG.E desc[UR6][R16.64], R147 ;  /* 0x0000009310000986 */ /* 0x0103e2000c101906 */
[----:B------:R-:W-:Y:S01]  /*8abb0*/  ISETP.LT.AND P0, PT, R13, UR4, !P3 ;  /* 0x000000040d007c0c */ /* 0x000fe2000df01270 */
[----:B-1----:R-:W-:-:S12]  /*8abc0*/  IMAD.WIDE R16, R144, 0x4, R6 ;  /* 0x0000000490107825 */ /* 0x002fd800078e0206 */
[----:B------:R1:W-:Y:S01]  /*8abd0*/  @P0 STG.E desc[UR6][R16.64], R145 ;  /* 0x0000009110000986 */ /* 0x0003e2000c101906 */
[----:B------:R-:W-:-:S03]  /*8abe0*/  ISETP.LT.AND P0, PT, R14, UR4, !P3 ;  /* 0x000000040e007c0c */ /* 0x000fc6000df01270 */
[----:B-1----:R-:W4:Y:S01]  /*8abf0*/  LDL.LU R145, [R1+0xf24] ;  /* 0x000f240001917983 */ /* 0x002f220000300800 */
[----:B------:R-:W-:-:S03]  /*8ac00*/  IMAD.WIDE R16, R144, 0x4, R8 ;  /* 0x0000000490107825 */ /* 0x000fc600078e0208 */
[----:B------:R-:W4:Y:S04]  /*8ac10*/  LDL.LU R147, [R1+0xb24] ;  /* 0x000b240001937983 */ /* 0x000f280000300800 */
[----:B------:R-:W4:Y:S04]  /*8ac20*/  LDL.LU R144, [R1+0x26c8] ;  /* 0x0026c80001907983 */ /* 0x000f280000300800 */
[----:B------:R1:W-:Y:S01]  /*8ac30*/  @P0 STG.E desc[UR6][R16.64], R244 ;  /* 0x000000f410000986 */ /* 0x0003e2000c101906 */
[----:B------:R-:W-:Y:S01]  /*8ac40*/  ISETP.LT.AND P0, PT, R11, UR4, !P5 ;  /* 0x000000040b007c0c */ /* 0x000fe2000ef01270 */
[----:B-1----:R-:W-:-:S02]  /*8ac50*/  IMAD.WIDE R16, R142, 0x4, R2 ;  /* 0x000000048e107825 */ /* 0x002fc400078e0202 */
        /* <DEDUP_REMOVED lines=22> */
[----:B-1----:R-:W-:-:S12]  /*8adc0*/  IMAD.WIDE R16, R146, 0x4, R4 ;  /* 0x0000000492107825 */ /* 0x002fd800078e0204 */
[----:B----4-:R1:W-:Y:S01]  /*8add0*/  @P0 STG.E desc[UR6][R16.64], R145 ;  /* 0x0000009110000986 */ /* 0x0103e2000c101906 */
[----:B------:R-:W-:-:S03]  /*8ade0*/  ISETP.LT.AND P0, PT, R13, UR4, !P4 ;  /* 0x000000040d007c0c */ /* 0x000fc6000e701270 */
[----:B-1----:R-:W3:Y:S01]  /*8adf0*/  LDL.LU R145, [R1+0x1318] ;  /* 0x0013180001917983 */ /* 0x002ee20000300800 */
[----:B------:R-:W-:-:S03]  /*8ae00*/  IMAD.WIDE R16, R146, 0x4, R6 ;  /* 0x0000000492107825 */ /* 0x000fc600078e0206 */
[----:B------:R-:W4:Y:S06]  /*8ae10*/  LDL.LU R150, [R1+0xf28] ;  /* 0x000f280001967983 */ /* 0x000f2c0000300800 */
[----:B------:R1:W-:Y:S01]  /*8ae20*/  @P0 STG.E desc[UR6][R16.64], R147 ;  /* 0x0000009310000986 */ /* 0x0003e2000c101906 */
[----:B------:R-:W-:Y:S01]  /*8ae30*/  ISETP.LT.AND P0, PT, R14, UR4, !P4 ;  /* 0x000000040e007c0c */ /* 0x000fe2000e701270 */
[----:B-1----:R-:W-:Y:S02]  /*8ae40*/  IMAD.WIDE R16, R146, 0x4, R8 ;  /* 0x0000000492107825 */ /* 0x002fe400078e0208 */
[----:B------:R-:W4:Y:S10]  /*8ae50*/  LDL.LU R146, [R1+0xb28] ;  /* 0x000b280001927983 */ /* 0x000f340000300800 */
[----:B------:R1:W-:Y:S01]  /*8ae60*/  @P0 STG.E desc[UR6][R16.64], R244 ;  /* 0x000000f410000986 */ /* 0x0003e2000c101906 */
[----:B------:R-:W-:-:S03]  /*8ae70*/  ISETP.LT.AND P0, PT, R11, UR4, !P3 ;  /* 0x000000040b007c0c */ /* 0x000fc6000df01270 */
[----:B------:R-:W4:Y:S01]  /*8ae80*/  LDL.LU R147, [R1+0x26d0] ;  /* 0x0026d00001937983 */ /* 0x000f220000300800 */
[----:B-1----:R-:W-:-:S09]  /*8ae90*/  IMAD.WIDE R16, R144, 0x4, R2 ;  /* 0x0000000490107825 */ /* 0x002fd200078e0202 */
        /* <DEDUP_REMOVED lines=31> */
[----:B------:R-:W4:Y:S04]  /*8b090*/  LDL.LU R146, [R1+0xb2c] ;  /* 0x000b2c0001927983 */ /* 0x000f280000300800 */
[----:B------:R-:W4:Y:S06]  /*8b0a0*/  LDL.LU R142, [R1+0x26d8] ;  /* 0x0026d800018e7983 */ /* 0x000f2c0000300800 */
[----:B------:R1:W-:Y:S01]  /*8b0b0*/  @P0 STG.E desc[UR6][R16.64], R143 ;  /* 0x0000008f10000986 */ /* 0x0003e2000c101906 */
[----:B------:R-:W-:Y:S01]  /*8b0c0*/  ISETP.LT.AND P0, PT, R11, UR4, !P5 ;  /* 0x000000040b007c0c */ /* 0x000fe2000ef01270 */
[----:B-1----:R-:W-:-:S02]  /*8b0d0*/  IMAD.WIDE R16, R147, 0x4, R2 ;  /* 0x0000000493107825 */ /* 0x002fc400078e0202 */
[----:B------:R-:W4:Y:S10]  /*8b0e0*/  LDL.LU R143, [R1+0x72c] ;  /* 0x00072c00018f7983 */ /* 0x000f340000300800 */
[----:B------:R1:W-:Y:S01]  /*8b0f0*/  @P0 STG.E desc[UR6][R16.64], R244 ;  /* 0x000000f410000986 */ /* 0x0003e2000c101906 */
[----:B------:R-:W-:Y:S01]  /*8b100*/  ISETP.LT.AND P0, PT, R12, UR4, !P5 ;  /* 0x000000040c007c0c */ /* 0x000fe2000ef01270 */
[----:B-1----:R-:W-:-:S12]  /*8b110*/  IMAD.WIDE R16, R147, 0x4, R4 ;  /* 0x0000000493107825 */ /* 0x002fd800078e0204 */
        /* <DEDUP_REMOVED lines=44> */
[----:B------:R-:W-:Y:S02]  /*8b3e0*/  ISETP.LT.AND P0, PT, R14, UR4, !P3 ;  /* 0x000000040e007c0c */ /* 0x000fe4000df01270 */
[C---:B------:R-:W-:Y:S01]  /*8b3f0*/  LOP3.LUT P5, RZ, R153.reuse, 0x400000, RZ, 0xc0, !PT ;  /* 0x0040000099ff7812 */ /* 0x040fe200078ac0ff */
[----:B------:R-:W4:Y:S01]  /*8b400*/  LDL.LU R148, [R1+0x26e4] ;  /* 0x0026e40001947983 */ /* 0x000f220000300800 */
[----:B------:R-:W-:-:S09]  /*8b410*/  LOP3.LUT P6, RZ, R153, 0x800000, RZ, 0xc0, !PT ;  /* 0x0080000099ff7812 */ /* 0x000fd200078cc0ff */
[----:B--2---:R1:W-:Y:S01]  /*8b420*/  @P0 STG.E desc[UR6][R16.64], R149 ;  /* 0x0000009510000986 */ /* 0x0043e2000c101906 */
[----:B------:R-:W-:-:S03]  /*8b430*/  ISETP.LT.AND P0, PT, R11, UR4, !P5 ;  /* 0x000000040b007c0c */ /* 0x000fc6000ef01270 */
[----:B-1----:R-:W2:Y:S01]  /*8b440*/  LDL.LU R149, [R1+0x1324] ;  /* 0x0013240001957983 */ /* 0x002ea20000300800 */
[----:B---3--:R-:W-:-:S09]  /*8b450*/  IMAD.WIDE R16, R145, 0x4, R2 ;  /* 0x0000000491107825 */ /* 0x008fd200078e0202 */
[----:B----4-:R1:W-:Y:S01]  /*8b460*/  @P0 STG.E desc[UR6][R16.64], R150 ;  /* 0x0000009610000986 */ /* 0x0103e2000c101906 */
[----:B------:R-:W-:Y:S01]  /*8b470*/  ISETP.LT.AND P0, PT, R12, UR4, !P5 ;  /* 0x000000040c007c0c */ /* 0x000fe2000ef01270 */
[----:B-1----:R-:W-:-:S12]  /*8b480*/  IMAD.WIDE R16, R145, 0x4, R4 ;  /* 0x0000000491107825 */ /* 0x002fd800078e0204 */
[----:B------:R1:W-:Y:S01]  /*8b490*/  @P0 STG.E desc[UR6][R16.64], R146 ;  /* 0x0000009210000986 */ /* 0x0003e2000c101906 */
[----:B------:R-:W-:-:S03]  /*8b4a0*/  ISETP.LT.AND P0, PT, R13, UR4, !P5 ;  /* 0x000000040d007c0c */ /* 0x000fc6000ef01270 */
[----:B-1----:R-:W3:Y:S01]  /*8b4b0*/  LDL.LU R146, [R1+0xf34] ;  /* 0x000f340001927983 */ /* 0x002ee20000300800 */
[----:B------:R-:W-:-:S09]  /*8b4c0*/  IMAD.WIDE R16, R145, 0x4, R6 ;  /* 0x0000000491107825 */ /* 0x000fd200078e0206 */
[----:B------:R1:W-:Y:S01]  /*8b4d0*/  @P0 STG.E desc[UR6][R16.64], R143 ;  /* 0x0000008f10000986 */ /* 0x0003e2000c101906 */
[----:B------:R-:W-:-:S03]  /*8b4e0*/  ISETP.LT.AND P0, PT, R14, UR4, !P5 ;  /* 0x000000040e007c0c */ /* 0x000fc6000ef01270 */
[----:B-1----:R-:W4:Y:S01]  /*8b4f0*/  LDL.LU R143, [R1+0x734] ;  /* 0x00073400018f7983 */ /* 0x002f220000300800 */
[----:B------:R-:W-:-:S03]  /*8b500*/  IMAD.WIDE R16, R145, 0x4, R8 ;  /* 0x0000000491107825 */ /* 0x000fc600078e0208 */
[----:B------:R-:W4:Y:S06]  /*8b510*/  LDL.LU R150, [R1+0x334] ;  /* 0x0003340001967983 */ /* 0x000f2c0000300800 */
[----:B------:R1:W-:Y:S01]  /*8b520*/  @P0 STG.E desc[UR6][R16.64], R244 ;  /* 0x000000f410000986 */ /* 0x0003e2000c101906 */
[----:B------:R-:W-:-:S03]  /*8b530*/  ISETP.LT.AND P0, PT, R11, UR4, !P6 ;  /* 0x000000040b007c0c */ /* 0x000fc6000f701270 */
[----:B------:R-:W4:Y:S01]  /*8b540*/  LDL.LU R145, [R1+0x26e8] ;  /* 0x0026e80001917983 */ /* 0x000f220000300800 */
[----:B-1----:R-:W-:-:S03]  /*8b550*/  IMAD.WIDE R16, R144, 0x4, R2 ;  /* 0x0000000490107825 */ /* 0x002fc600078e0202 */
[----:B------:R-:W4:Y:S06]  /*8b560*/  LDL.LU R244, [R1+0x324] ;  /* 0x0003240001f47983 */ /* 0x000f2c0000300800 */
        /* <DEDUP_REMOVED lines=48> */
[----:B------:R-:W4:Y:S04]  /*8b870*/  LDL.LU R151, [R1+0x172c] ;  /* 0x00172c0001977983 */ /* 0x000f280000300800 */
[----:B------:R-:W4:Y:S01]  /*8b880*/  LDL.LU R145, [R1+0x26f4] ;  /* 0x0026f40001917983 */ /* 0x000f220000300800 */
[----:B------:R-:W-:-:S05]  /*8b890*/  LOP3.LUT P6, RZ, R153, 0x8000000, RZ, 0xc0, !PT ;  /* 0x0800000099ff7812 */ /* 0x000fca00078cc0ff */
[----:B--2---:R1:W-:Y:S01]  /*8b8a0*/  @P0 STG.E desc[UR6][R16.64], R146 ;  /* 0x0000009210000986 */ /* 0x0043e2000c101906 */
[----:B------:R-:W-:Y:S01]  /*8b8b0*/  ISETP.LT.AND P0, PT, R11, UR4, !P5 ;  /* 0x000000040b007c0c */ /* 0x000fe2000ef01270 */
[C---:B-1----:R-:W-:Y:S02]  /*8b8c0*/  IMAD.WIDE R16, R147.reuse, 0x4, R2 ;  /* 0x0000000493107825 */ /* 0x042fe400078e0202 */
        /* <DEDUP_REMOVED lines=9> */
[----:B------:R-:W-:Y:S01]  /*8b960*/  ISETP.LT.AND P0, PT, R14, UR4, !P5 ;  /* 0x000000040e007c0c */ /* 0x000fe2000ef01270 */
[----:B-1----:R-:W-:Y:S02]  /*8b970*/  IMAD.WIDE R16, R147, 0x4, R8 ;  /* 0x0000000493107825 */ /* 0x002fe400078e0208 */
[----:B------:R-:W4:Y:S10]  /*8b980*/  LDL.LU R148, [R1+0x73c] ;  /* 0x00073c0001947983 */ /* 0x000f340000300800 */
[----:B------:R1:W-:Y:S01]  /*8b990*/  @P0 STG.E desc[UR6][R16.64], R244 ;  /* 0x000000f410000986 */ /* 0x0003e2000c101906 */
[----:B------:R-:W-:-:S03]  /*8b9a0*/  ISETP.LT.AND P0, PT, R11, UR4, !P6 ;  /* 0x000000040b007c0c */ /* 0x000fc6000f701270 */
[----:B------:R-:W4:Y:S04]  /*8b9b0*/  LDL.LU R147, [R1+0x33c] ;  /* 0x00033c0001937983 */ /* 0x000f280000300800 */
[----:B------:R-:W4:Y:S01]  /*8b9c0*/  LDL.LU R150, [R1+0x26f8] ;  /* 0x0026f80001967983 */ /* 0x000f220000300800 */
[----:B-1----:R-:W-:-:S05]  /*8b9d0*/  IMAD.WIDE R16, R149, 0x4, R2 ;  /* 0x0000000495107825 */ /* 0x002fca00078e0202 */
[----:B------:R1:W-:Y:S01]  /*8b9e0*/  @P0 STG.E desc[UR6][R16.64], R142 ;  /* 0x0000008e10000986 */ /* 0x0003e2000c101906 */
[----:B------:R-:W-:Y:S01]  /*8b9f0*/  ISETP.LT.AND P0, PT, R12, UR4, !P6 ;  /* 0x000000040c007c0c */ /* 0x000fe2000f701270 */
[----:B-1----:R-:W-:Y:S02]  /*8ba00*/  IMAD.WIDE R16, R149, 0x4, R4 ;  /* 0x0000000495107825 */ /* 0x002fe400078e0204 */
[----:B------:R-:W4:Y:S10]  /*8ba10*/  LDL.LU R142, [R1+0x32c] ;  /* 0x00032c00018e7983 */ /* 0x000f340000300800 */
[----:B------:R1:W-:Y:S04]  /*8ba20*/  @P0 STG.E desc[UR6][R16.64], R144 ;  /* 0x0000009010000986 */ /* 0x0003e8000c101906 */
[----:B-1----:R-:W4:Y:S01]  /*8ba30*/  LDL.LU R144, [R1+0x1730] ;  /* 0x0017300001907983 */ /* 0x002f220000300800 */
[----:B------:R-:W-:Y:S01]  /*8ba40*/  ISETP.LT.AND P0, PT, R13, UR4, !P6 ;  /* 0x000000040d007c0c */ /* 0x000fe2000f701270 */
[----:B------:R-:W-:-:S02]  /*8ba50*/  IMAD.WIDE R16, R149, 0x4, R6 ;  /* 0x0000000495107825 */ /* 0x000fc400078e0206 */
[----:B------:R-:W4:Y:S10]  /*8ba60*/  LDL.LU R244, [R1+0x2030] ;  /* 0x0020300001f47983 */ /* 0x000f340000300800 */
[----:B------:R1:W-:Y:S01]  /*8ba70*/  @P0 STG.E desc[UR6][R16.64], R151 ;  /* 0x0000009710000986 */ /* 0x0003e2000c101906 */
[----:B------:R-:W-:Y:S01]  /*8ba80*/  ISETP.LT.AND P0, PT, R14, UR4, !P6 ;  /* 0x000000040e007c0c */ /* 0x000fe2000f701270 */
[----:B-1----:R-:W-:-:S02]  /*8ba90*/  IMAD.WIDE R16, R149, 0x4, R8 ;  /* 0x0000000495107825 */ /* 0x002fc400078e0208 */
[----:B------:R-:W4:Y:S10]  /*8baa0*/  LDL.LU R151, [R1+0x1b30] ;  /* 0x001b300001977983 */ /* 0x000f340000300800 */
[----:B--2---:R1:W-:Y:S01]  /*8bab0*/  @P0 STG.E desc[UR6][R16.64], R146 ;  /* 0x0000009210000986 */ /* 0x0043e2000c101906 */
[----:B------:R-:W-:Y:S01]  /*8bac0*/  ISETP.LT.AND P0, PT, R11, UR4, !P1 ;  /* 0x000000040b007c0c */ /* 0x000fe2000cf01270 */
[----:B-1----:R-:W-:-:S02]  /*8bad0*/  IMAD.WIDE R16, R145, 0x4, R2 ;  /* 0x0000000491107825 */ /* 0x002fc400078e0202 */
[----:B------:R-:W2:Y:S10]  /*8bae0*/  LDL.LU R146, [R1+0x1330] ;  /* 0x0013300001927983 */ /* 0x000eb40000300800 */
[----:B---3--:R1:W-:Y:S01]  /*8baf0*/  @P0 STG.E desc[UR6][R16.64], R143 ;  /* 0x0000008f10000986 */ /* 0x0083e2000c101906 */
[----:B------:R-:W-:Y:S01]  /*8bb00*/  ISETP.LT.AND P0, PT, R12, UR4, !P1 ;  /* 0x000000040c007c0c */ /* 0x000fe2000cf01270 */
[----:B-1----:R-:W-:-:S02]  /*8bb10*/  IMAD.WIDE R16, R145, 0x4, R4 ;  /* 0x0000000491107825 */ /* 0x002fc400078e0204 */
[----:B------:R-:W3:Y:S04]  /*8bb20*/  LDL.LU R143, [R1+0x26fc] ;  /* 0x0026fc00018f7983 */ /* 0x000ee80000300800 */
[----:B------:R-:W3:Y:S06]  /*8bb30*/  LDL.LU R149, [R1+0xf40] ;  /* 0x000f400001957983 */ /* 0x000eec0000300800 */
[----:B----4-:R1:W-:Y:S01]  /*8bb40*/  @P0 STG.E desc[UR6][R16.64], R148 ;  /* 0x0000009410000986 */ /* 0x0103e2000c101906 */
[----:B------:R-:W-:-:S02]  /*8bb50*/  ISETP.LT.AND P0, PT, R13, UR4, !P1 ;  /* 0x000000040d007c0c */ /* 0x000fc4000cf01270 */
[----:B------:R-:W-:Y:S01]  /*8bb60*/  ISETP.LT.AND P1, PT, R14, UR4, !P1 ;  /* 0x000000040e007c0c */ /* 0x000fe2000cf21270 */
[----:B-1----:R-:W-:Y:S01]  /*8bb70*/  IMAD.WIDE R16, R145, 0x4, R6 ;  /* 0x0000000491107825 */ /* 0x002fe200078e0206 */
[----:B------:R-:W4:Y:S09]  /*8bb80*/  LDL.LU R148, [R1+0xb30] ;  /* 0x000b300001947983 */ /* 0x000f320000300800 */
[----:B------:R1:W-:Y:S01]  /*8bb90*/  @P0 STG.E desc[UR6][R16.64], R147 ;  /* 0x0000009310000986 */ /* 0x0003e2000c101906 */
[----:B------:R-:W-:Y:S01]  /*8bba0*/  ISETP.LT.AND P0, PT, R11, UR4, !P2 ;  /* 0x000000040b007c0c */ /* 0x000fe2000d701270 */
[----:B------:R-:W-:-:S04]  /*8bbb0*/  IMAD.WIDE R18, R150, 0x4, R2 ;  /* 0x0000000496127825 */ /* 0x000fc800078e0202 */
[----:B-1----:R-:W-:Y:S01]  /*8bbc0*/  IMAD.WIDE R16, R145, 0x4, R8 ;  /* 0x0000000491107825 */ /* 0x002fe200078e0208 */
[----:B------:R-:W4:Y:S04]  /*8bbd0*/  LDL.LU R147, [R1+0x340] ;  /* 0x0003400001937983 */ /* 0x000f280000300800 */
[----:B------:R1:W-:Y:S04]  /*8bbe0*/  @P1 STG.E desc[UR6][R16.64], R142 ;  /* 0x0000008e10001986 */ /* 0x0003e8000c101906 */
[----:B-1----:R-:W4:Y:S04]  /*8bbf0*/  LDL.LU R142, [R1+0x2700] ;  /* 0x00270000018e7983 */ /* 0x002f280000300800 */
[----:B------:R-:W4:Y:S04]  /*8bc00*/  LDL.LU R145, [R1+0x740] ;  /* 0x0007400001917983 */ /* 0x000f280000300800 */
[----:B------:R1:W-:Y:S04]  /*8bc10*/  @P0 STG.E desc[UR6][R18.64], R144 ;  /* 0x0000009012000986 */ /* 0x0003e8000c101906 */
[----:B-1----:R-:W4:Y:S01]  /*8bc20*/  LDL.LU R144, [R1+0x1734] ;  /* 0x0017340001907983 */ /* 0x002f220000300800 */
[----:B------:R-:W-:Y:S01]  /*8bc30*/  ISETP.LT.AND P1, PT, R12, UR4, !P2 ;  /* 0x000000040c007c0c */ /* 0x000fe2000d721270 */
[----:B------:R-:W-:Y:S01]  /*8bc40*/  IMAD.WIDE R16, R150, 0x4, R4 ;  /* 0x0000000496107825 */ /* 0x000fe200078e0204 */
[----:B------:R-:W-:-:S02]  /*8bc50*/  ISETP.LT.AND P0, PT, R13, UR4, !P2 ;  /* 0x000000040d007c0c */ /* 0x000fc4000d701270 */
[----:B------:R-:W-:Y:S02]  /*8bc60*/  LOP3.LUT P3, RZ, R154, 0x200000, RZ, 0xc0, !PT ;  /* 0x002000009aff7812 */ /* 0x000fe4000786c0ff */
[----:B------:R-:W-:Y:S01]  /*8bc70*/  ISETP.LT.AND P2, PT, R14, UR4, !P2 ;  /* 0x000000040e007c0c */ /* 0x000fe2000d741270 */
[----:B------:R-:W-:-:S06]  /*8bc80*/  IMAD.WIDE R18, R150, 0x4, R6 ;  /* 0x0000000496127825 */ /* 0x000fcc00078e0206 */
[----:B------:R1:W-:Y:S01]  /*8bc90*/  @P1 STG.E desc[UR6][R16.64], R244 ;  /* 0x000000f410001986 */ /* 0x0003e2000c101906 */
[----:B------:R-:W-:Y:S01]  /*8bca0*/  ISETP.LT.AND P1, PT, R11, UR4, !P3 ;  /* 0x000000040b007c0c */ /* 0x000fe2000df21270 */
[----:B------:R-:W-:Y:S02]  /*8bcb0*/  IMAD.WIDE R20, R150, 0x4, R8 ;  /* 0x0000000496147825 */ /* 0x000fe400078e0208 */
[----:B------:R-:W4:Y:S04]  /*8bcc0*/  LDL.LU R150, [R1+0x2704] ;  /* 0x0027040001967983 */ /* 0x000f280000300800 */
[----:B------:R-:W4:Y:S01]  /*8bcd0*/  LDL.LU R240, [R1+0x2034] ;  /* 0x0020340001f07983 */ /* 0x000f220000300800 */
[----:B------:R-:W-:-:S03]  /*8bce0*/  LOP3.LUT P4, RZ, R154, 0x100000, RZ, 0xc0, !PT ;  /* 0x001000009aff7812 */ /* 0x000fc6000788c0ff */
[----:B------:R-:W-:Y:S01]  /*8bcf0*/  @P0 STG.E desc[UR6][R18.64], R151 ;  /* 0x0000009712000986 */ /* 0x000fe2000c101906 */
[----:B------:R-:W-:-:S03]  /*8bd00*/  ISETP.LT.AND P0, PT, R12, UR4, !P3 ;  /* 0x000000040c007c0c */ /* 0x000fc6000df01270 */
[----:B-1----:R-:W4:Y:S04]  /*8bd10*/  LDL.LU R244, [R1+0x1b34] ;  /* 0x001b340001f47983 */ /* 0x002f280000300800 */
[----:B--2---:R1:W-:Y:S01]  /*8bd20*/  @P2 STG.E desc[UR6][R20.64], R146 ;  /* 0x0000009214002986 */ /* 0x0043e2000c101906 */
[----:B------:R-:W-:Y:S02]  /*8bd30*/  ISETP.LT.AND P2, PT, R13, UR4, !P3 ;  /* 0x000000040d007c0c */ /* 0x000fe4000df41270 */
[----:B------:R-:W-:Y:S01]  /*8bd40*/  ISETP.LT.AND P3, PT, R14, UR4, !P3 ;  /* 0x000000040e007c0c */ /* 0x000fe2000df61270 */
[----:B-1----:R-:W2:Y:S04]  /*8bd50*/  LDL.LU R146, [R1+0x1334] ;  /* 0x0013340001927983 */ /* 0x002ea80000300800 */
[----:B------:R-:W2:Y:S01]  /*8bd60*/  LDL.LU R151, [R1+0xf44] ;  /* 0x000f440001977983 */ /* 0x000ea20000300800 */
[----:B---3--:R-:W-:-:S05]  /*8bd70*/  IMAD.WIDE R16, R143, 0x4, R2 ;  /* 0x000000048f107825 */ /* 0x008fca00078e0202 */
[----:B------:R1:W-:Y:S01]  /*8bd80*/  @P1 STG.E desc[UR6][R16.64], R149 ;  /* 0x0000009510001986 */ /* 0x0003e2000c101906 */
[----:B------:R-:W-:Y:S01]  /*8bd90*/  ISETP.LT.AND P1, PT, R11, UR4, !P4 ;  /* 0x000000040b007c0c */ /* 0x000fe2000e721270 */
[----:B------:R-:W-:-:S04]  /*8bda0*/  IMAD.WIDE R18, R143, 0x4, R4 ;  /* 0x000000048f127825 */ /* 0x000fc800078e0204 */
[C---:B------:R-:W-:Y:S01]  /*8bdb0*/  IMAD.WIDE R20, R143.reuse, 0x4, R6 ;  /* 0x000000048f147825 */ /* 0x040fe200078e0206 */
[----:B-1----:R-:W3:Y:S03]  /*8bdc0*/  LDL.LU R149, [R1+0xb34] ;  /* 0x000b340001957983 */ /* 0x002ee60000300800 */
[----:B------:R-:W-:Y:S02]  /*8bdd0*/  IMAD.WIDE R16, R143, 0x4, R8 ;  /* 0x000000048f107825 */ /* 0x000fe400078e0208 */
[----:B------:R-:W3:Y:S04]  /*8bde0*/  LDL.LU R143, [R1+0x2708] ;  /* 0x00270800018f7983 */ /* 0x000ee80000300800 */
[----:B----4-:R1:W-:Y:S04]  /*8bdf0*/  @P0 STG.E desc[UR6][R18.64], R148 ;  /* 0x0000009412000986 */ /* 0x0103e8000c101906 */
[----:B-1----:R-:W4:Y:S04]  /*8be00*/  LDL.LU R148, [R1+0x344] ;  /* 0x0003440001947983 */ /* 0x002f280000300800 */
[----:B------:R1:W-:Y:S04]  /*8be10*/  @P2 STG.E desc[UR6][R20.64], R147 ;  /* 0x0000009314002986 */ /* 0x0003e8000c101906 */
[----:B-1----:R-:W4:Y:S01]  /*8be20*/  LDL.LU R147, [R1+0x744] ;  /* 0x0007440001937983 */ /* 0x002f220000300800 */
[----:B------:R-:W-:-:S03]  /*8be30*/  IMAD.WIDE R18, R142, 0x4, R2 ;  /* 0x000000048e127825 */ /* 0x000fc600078e0202 */
[----:B------:R1:W-:Y:S04]  /*8be40*/  @P3 STG.E desc[UR6][R16.64], R145 ;  /* 0x0000009110003986 */ /* 0x0003e8000c101906 */
[----:B-1----:R-:W4:Y:S04]  /*8be50*/  LDL.LU R145, [R1+0x1738] ;  /* 0x0017380001917983 */ /* 0x002f280000300800 */
[----:B------:R1:W-:Y:S04]  /*8be60*/  @P1 STG.E desc[UR6][R18.64], R144 ;  /* 0x0000009012001986 */ /* 0x0003e8000c101906 */
[----:B-1----:R-:W4:Y:S01]  /*8be70*/  LDL.LU R144, [R1+0x2038] ;  /* 0x0020380001907983 */ /* 0x002f220000300800 */
[----:B------:R-:W-:-:S02]  /*8be80*/  ISETP.LT.AND P2, PT, R12, UR4, !P4 ;  /* 0x000000040c007c0c */ /* 0x000fc4000e741270 */
[----:B------:R-:W-:Y:S01]  /*8be90*/  ISETP.LT.AND P0, PT, R13, UR4, !P4 ;  /* 0x000000040d007c0c */ /* 0x000fe2000e701270 */
[----:B------:R-:W-:Y:S01]  /*8bea0*/  IMAD.WIDE R16, R142, 0x4, R4 ;  /* 0x000000048e107825 */ /* 0x000fe200078e0204 */
[----:B------:R-:W-:Y:S02]  /*8beb0*/  ISETP.LT.AND P4, PT, R14, UR4, !P4 ;  /* 0x000000040e007c0c */ /* 0x000fe4000e781270 */
[----:B------:R-:W-:Y:S01]  /*8bec0*/  LOP3.LUT P5, RZ, R154, 0x80000, RZ, 0xc0, !PT ;  /* 0x000800009aff7812 */ /* 0x000fe200078ac0ff */
[----:B------:R-:W-:-:S03]  /*8bed0*/  IMAD.WIDE R18, R142, 0x4, R6 ;  /* 0x000000048e127825 */ /* 0x000fc600078e0206 */
[----:B------:R-:W-:Y:S01]  /*8bee0*/  ISETP.LT.AND P1, PT, R11, UR4, !P5 ;  /* 0x000000040b007c0c */ /* 0x000fe2000ef21270 */
[----:B------:R-:W-:Y:S02]  /*8bef0*/  IMAD.WIDE R20, R142, 0x4, R8 ;  /* 0x000000048e147825 */ /* 0x000fe400078e0208 */
[----:B------:R1:W-:Y:S01]  /*8bf00*/  @P2 STG.E desc[UR6][R16.64], R240 ;  /* 0x000000f010002986 */ /* 0x0003e2000c101906 */
[----:B------:R-:W-:Y:S02]  /*8bf10*/  ISETP.LT.AND P2, PT, R12, UR4, !P5 ;  /* 0x000000040c007c0c */ /* 0x000fe4000ef41270 */
[----:B------:R-:W-:Y:S01]  /*8bf20*/  LOP3.LUT P6, RZ, R154, 0x40000, RZ, 0xc0, !PT ;  /* 0x000400009aff7812 */ /* 0x000fe200078cc0ff */
[----:B------:R1:W-:Y:S01]  /*8bf30*/  @P0 STG.E desc[UR6][R18.64], R244 ;  /* 0x000000f412000986 */ /* 0x0003e2000c101906 */
[----:B------:R-:W-:Y:S02]  /*8bf40*/  ISETP.LT.AND P0, PT, R13, UR4, !P5 ;  /* 0x000000040d007c0c */ /* 0x000fe4000ef01270 */
[----:B------:R-:W-:Y:S01]  /*8bf50*/  ISETP.LT.AND P5, PT, R14, UR4, !P5 ;  /* 0x000000040e007c0c */ /* 0x000fe2000efa1270 */
[----:B------:R-:W4:Y:S01]  /*8bf60*/  LDL.LU R142, [R1+0x270c] ;  /* 0x00270c00018e7983 */ /* 0x000f220000300800 */
[----:B------:R-:W-:Y:S01]  /*8bf70*/  ISETP.LT.AND P3, PT, R12, UR4, !P6 ;  /* 0x000000040c007c0c */ /* 0x000fe2000f761270 */
[----:B-1----:R-:W-:-:S02]  /*8bf80*/  IMAD.WIDE R16, R150, 0x4, R2 ;  /* 0x0000000496107825 */ /* 0x002fc400078e0202 */
[----:B------:R-:W1:Y:S02]  /*8bf90*/  LDS.128 R152, [R152] ;  /* 0x0000000098987984 */ /* 0x000e640000000c00 */
[----:B------:R-:W-:Y:S02]  /*8bfa0*/  IMAD.WIDE R18, R150, 0x4, R4 ;  /* 0x0000000496127825 */ /* 0x000fe400078e0204 */
[----:B--2---:R2:W-:Y:S01]  /*8bfb0*/  @P4 STG.E desc[UR6][R20.64], R146 ;  /* 0x0000009214004986 */ /* 0x0045e2000c101906 */
[----:B------:R-:W-:-:S03]  /*8bfc0*/  ISETP.LT.AND P4, PT, R11, UR4, !P6 ;  /* 0x000000040b007c0c */ /* 0x000fc6000f781270 */
[----:B------:R1:W-:Y:S04]  /*8bfd0*/  @P1 STG.E desc[UR6][R16.64], R151 ;  /* 0x0000009710001986 */ /* 0x0003e8000c101906 */
[----:B--2---:R-:W2:Y:S01]  /*8bfe0*/  LDL.LU R146, [R1+0x1b38] ;  /* 0x001b380001927983 */ /* 0x004ea20000300800 */
[----:B-1----:R-:W-:-:S03]  /*8bff0*/  IMAD.WIDE R16, R150, 0x4, R6 ;  /* 0x0000000496107825 */ /* 0x002fc600078e0206 */
[----:B------:R-:W2:Y:S04]  /*8c000*/  LDL.LU R245, [R1+0x1338] ;  /* 0x0013380001f57983 */ /* 0x000ea80000300800 */
[----:B------:R-:W2:Y:S04]  /*8c010*/  LDL.LU R240, [R1+0xf48] ;  /* 0x000f480001f07983 */ /* 0x000ea80000300800 */
[----:B------:R-:W2:Y:S04]  /*8c020*/  LDL.LU R244, [R1+0xb38] ;  /* 0x000b380001f47983 */ /* 0x000ea80000300800 */
[----:B---3--:R1:W-:Y:S01]  /*8c030*/  @P2 STG.E desc[UR6][R18.64], R149 ;  /* 0x0000009512002986 */ /* 0x0083e2000c101906 */
[----:B------:R-:W-:-:S04]  /*8c040*/  IMAD.WIDE R20, R143, 0x4, R2 ;  /* 0x000000048f147825 */ /* 0x000fc800078e0202 */
[----:B------:R-:W-:-:S04]  /*8c050*/  IMAD.WIDE R22, R143, 0x4, R4 ;  /* 0x000000048f167825 */ /* 0x000fc800078e0204 */
[----:B-1----:R-:W-:Y:S01]  /*8c060*/  IMAD.WIDE R18, R150, 0x4, R8 ;  /* 0x0000000496127825 */ /* 0x002fe200078e0208 */
[----:B------:R-:W3:Y:S04]  /*8c070*/  LDL.LU R149, [R1+0x348] ;  /* 0x0003480001957983 */ /* 0x000ee80000300800 */
[----:B------:R-:W3:Y:S04]  /*8c080*/  LDL.LU R151, [R1+0x2714] ;  /* 0x0027140001977983 */ /* 0x000ee80000300800 */
[----:B------:R-:W3:Y:S04]  /*8c090*/  LDL.LU R150, [R1+0x748] ;  /* 0x0007480001967983 */ /* 0x000ee80000300800 */
[----:B----4-:R-:W-:Y:S04]  /*8c0a0*/  @P0 STG.E desc[UR6][R16.64], R148 ;  /* 0x0000009410000986 */ /* 0x010fe8000c101906 */
[----:B------:R-:W-:Y:S04]  /*8c0b0*/  @P5 STG.E desc[UR6][R18.64], R147 ;  /* 0x0000009312005986 */ /* 0x000fe8000c101906 */
[----:B------:R-:W-:Y:S04]  /*8c0c0*/  @P4 STG.E desc[UR6][R20.64], R145 ;  /* 0x0000009114004986 */ /* 0x000fe8000c101906 */
[----:B------:R1:W-:Y:S04]  /*8c0d0*/  @P3 STG.E desc[UR6][R22.64], R144 ;  /* 0x0000009016003986 */ /* 0x0003e8000c101906 */
[----:B-1----:R-:W4:Y:S04]  /*8c0e0*/  LDL.LU R144, [R1+0x173c] ;  /* 0x00173c0001907983 */ /* 0x002f280000300800 */
[----:B------:R-:W4:Y:S01]  /*8c0f0*/  LDL.LU R148, [R1+0x2710] ;  /* 0x0027100001947983 */ /* 0x000f220000300800 */
[----:B------:R-:W-:Y:S01]  /*8c100*/  VIADD R0, R10, 0x1a5 ;  /* 0x000001a50a007836 */ /* 0x000fe20000000000 */
[----:B------:R-:W-:Y:S01]  /*8c110*/  ISETP.LT.AND P2, PT, R13, UR4, !P6 ;  /* 0x000000040d007c0c */ /* 0x000fe2000f741270 */
[----:B------:R-:W-:Y:S01]  /*8c120*/  IMAD.WIDE R16, R143, 0x4, R6 ;  /* 0x000000048f107825 */ /* 0x000fe200078e0206 */
[----:B------:R-:W4:Y:S02]  /*8c130*/  LDL.LU R147, [R1+0x203c] ;  /* 0x00203c0001937983 */ /* 0x000f240000300800 */
[----:B------:R-:W-:-:S02]  /*8c140*/  ISETP.GE.AND P1, PT, R0, UR5, PT ;  /* 0x0000000500007c0c */ /* 0x000fc4000bf26270 */
[----:B------:R-:W-:Y:S01]  /*8c150*/  ISETP.LT.AND P6, PT, R14, UR4, !P6 ;  /* 0x000000040e007c0c */ /* 0x000fe2000f7c1270 */
[----:B------:R-:W4:Y:S01]  /*8c160*/  LDL.LU R145, [R1+0x1b3c] ;  /* 0x001b3c0001917983 */ /* 0x000f220000300800 */
[----:B------:R-:W-:Y:S01]  /*8c170*/  ISETP.LT.AND P5, PT, R11, UR4, !P1 ;  /* 0x000000040b007c0c */ /* 0x000fe2000cfa1270 */
[----:B------:R-:W-:Y:S01]  /*8c180*/  VIADD R0, R10, 0x1a6 ;  /* 0x000001a60a007836 */ /* 0x000fe20000000000 */
[----:B------:R-:W-:Y:S01]  /*8c190*/  ISETP.LT.AND P3, PT, R12, UR4, !P1 ;  /* 0x000000040c007c0c */ /* 0x000fe2000cf61270 */
[----:B------:R-:W-:Y:S01]  /*8c1a0*/  IMAD.WIDE R18, R142, 0x4, R2 ;  /* 0x000000048e127825 */ /* 0x000fe200078e0202 */
[----:B------:R-:W-:Y:S02]  /*8c1b0*/  ISETP.LT.AND P4, PT, R13, UR4, !P1 ;  /* 0x000000040d007c0c */ /* 0x000fe4000cf81270 */
[----:B------:R-:W-:Y:S02]  /*8c1c0*/  ISETP.GE.AND P0, PT, R0, UR5, PT ;  /* 0x0000000500007c0c */ /* 0x000fe4000bf06270 */
[----:B------:R-:W-:Y:S01]  /*8c1d0*/  ISETP.LT.AND P1, PT, R14, UR4, !P1 ;  /* 0x000000040e007c0c */ /* 0x000fe2000cf21270 */
[----:B------:R-:W-:-:S04]  /*8c1e0*/  IMAD.WIDE R20, R142, 0x4, R4 ;  /* 0x000000048e147825 */ /* 0x000fc800078e0204 */
[----:B------:R-:W-:Y:S01]  /*8c1f0*/  IMAD.WIDE R22, R142, 0x4, R6 ;  /* 0x000000048e167825 */ /* 0x000fe200078e0206 */
[----:B--2---:R1:W-:Y:S03]  /*8c200*/  @P2 STG.E desc[UR6][R16.64], R146 ;  /* 0x0000009210002986 */ /* 0x0043e6000c101906 */
[----:B-1----:R-:W-:Y:S01]  /*8c210*/  IMAD.WIDE R16, R143, 0x4, R8 ;  /* 0x000000048f107825 */ /* 0x002fe200078e0208 */
[----:B------:R-:W2:Y:S04]  /*8c220*/  LDL.LU R146, [R1+0x133c] ;  /* 0x00133c0001927983 */ /* 0x000ea80000300800 */
[----:B------:R-:W2:Y:S04]  /*8c230*/  LDL.LU R143, [R1+0xf4c] ;  /* 0x000f4c00018f7983 */ /* 0x000ea80000300800 */
[----:B------:R-:W-:Y:S04]  /*8c240*/  @P6 STG.E desc[UR6][R16.64], R245 ;  /* 0x000000f510006986 */ /* 0x000fe8000c101906 */
[----:B------:R1:W-:Y:S01]  /*8c250*/  @P5 STG.E desc[UR6][R18.64], R240 ;  /* 0x000000f012005986 */ /* 0x0003e2000c101906 */
[----:B------:R-:W-:-:S03]  /*8c260*/  ISETP.LT.AND P5, PT, R11, UR4, !P0 ;  /* 0x000000040b007c0c */ /* 0x000fc6000c7a1270 */
[----:B------:R1:W-:Y:S02]  /*8c270*/  @P3 STG.E desc[UR6][R20.64], R244 ;  /* 0x000000f414003986 */ /* 0x0003e4000c101906 */
[----:B-1----:R-:W-:Y:S02]  /*8c280*/  IMAD.WIDE R18, R142, 0x4, R8 ;  /* 0x000000048e127825 */ /* 0x002fe400078e0208 */
[----:B------:R-:W2:Y:S04]  /*8c290*/  LDL.LU R244, [R1+0xb3c] ;  /* 0x000b3c0001f47983 */ /* 0x000ea80000300800 */
[----:B---3--:R-:W-:Y:S04]  /*8c2a0*/  @P4 STG.E desc[UR6][R22.64], R149 ;  /* 0x0000009516004986 */ /* 0x008fe8000c101906 */
[----:B------:R-:W3:Y:S04]  /*8c2b0*/  LDL.LU R142, [R1+0x2718] ;  /* 0x00271800018e7983 */ /* 0x000ee80000300800 */
[----:B------:R1:W-:Y:S04]  /*8c2c0*/  @P1 STG.E desc[UR6][R18.64], R150 ;  /* 0x0000009612001986 */ /* 0x0003e8000c101906 */
[----:B-1----:R-:W3:Y:S01]  /*8c2d0*/  LDL.LU R150, [R1+0x34c] ;  /* 0x00034c0001967983 */ /* 0x002ee20000300800 */
[----:B----4-:R-:W-:-:S05]  /*8c2e0*/  IMAD.WIDE R16, R148, 0x4, R2 ;  /* 0x0000000494107825 */ /* 0x010fca00078e0202 */
[----:B------:R1:W-:Y:S04]  /*8c2f0*/  @P5 STG.E desc[UR6][R16.64], R144 ;  /* 0x0000009010005986 */ /* 0x0003e8000c101906 */
[----:B-1----:R-:W4:Y:S01]  /*8c300*/  LDL.LU R144, [R1+0x74c] ;  /* 0x00074c0001907983 */ /* 0x002f220000300800 */
[----:B------:R-:W-:Y:S01]  /*8c310*/  VIADD R15, R10, 0x1a7 ;  /* 0x000001a70a0f7836 */ /* 0x000fe20000000000 */
[----:B------:R-:W-:Y:S02]  /*8c320*/  ISETP.LT.AND P4, PT, R12, UR4, !P0 ;  /* 0x000000040c007c0c */ /* 0x000fe4000c781270 */
[----:B------:R-:W-:Y:S01]  /*8c330*/  ISETP.LT.AND P3, PT, R13, UR4, !P0 ;  /* 0x000000040d007c0c */ /* 0x000fe2000c761270 */
[----:B------:R-:W-:Y:S01]  /*8c340*/  IMAD.WIDE R20, R148, 0x4, R4 ;  /* 0x0000000494147825 */ /* 0x000fe200078e0204 */
[----:B------:R-:W-:Y:S01]  /*8c350*/  ISETP.GE.AND P2, PT, R15, UR5, PT ;  /* 0x000000050f007c0c */ /* 0x000fe2000bf46270 */
[----:B------:R-:W4:Y:S01]  /*8c360*/  LDL.LU R149, [R1+0x1740] ;  /* 0x0017400001957983 */ /* 0x000f220000300800 */
[----:B------:R-:W-:-:S02]  /*8c370*/  ISETP.LT.AND P0, PT, R14, UR4, !P0 ;  /* 0x000000040e007c0c */ /* 0x000fc4000c701270 */
[----:B------:R-:W-:Y:S01]  /*8c380*/  ISETP.LT.AND P6, PT, R11, UR4, !P2 ;  /* 0x000000040b007c0c */ /* 0x000fe2000d7c1270 */
[----:B------:R-:W-:-:S04]  /*8c390*/  IMAD.WIDE R18, R148, 0x4, R6 ;  /* 0x0000000494127825 */ /* 0x000fc800078e0206 */
[----:B------:R-:W-:Y:S01]  /*8c3a0*/  IMAD.WIDE R16, R148, 0x4, R8 ;  /* 0x0000000494107825 */ /* 0x000fe200078e0208 */
[----:B------:R1:W-:Y:S04]  /*8c3b0*/  @P4 STG.E desc[UR6][R20.64], R147 ;  /* 0x0000009314004986 */ /* 0x0003e8000c101906 */
[----:B------:R-:W4:Y:S01]  /*8c3c0*/  LDL.LU R148, [R1+0x2040] ;  /* 0x0020400001947983 */ /* 0x000f220000300800 */
[----:B------:R-:W-:-:S03]  /*8c3d0*/  ISETP.LT.AND P4, PT, R12, UR4, !P2 ;  /* 0x000000040c007c0c */ /* 0x000fc6000d781270 */
[----:B------:R1:W-:Y:S02]  /*8c3e0*/  @P3 STG.E desc[UR6][R18.64], R145 ;  /* 0x0000009112003986 */ /* 0x0003e4000c101906 */
[----:B-1----:R-:W-:Y:S02]  /*8c3f0*/  IMAD.WIDE R20, R151, 0x4, R2 ;  /* 0x0000000497147825 */ /* 0x002fe400078e0202 */
[----:B------:R-:W4:Y:S04]  /*8c400*/  LDL.LU R147, [R1+0x1b40] ;  /* 0x001b400001937983 */ /* 0x000f280000300800 */
[----:B------:R-:W4:Y:S01]  /*8c410*/  LDL.LU R145, [R1+0x1340] ;  /* 0x0013400001917983 */ /* 0x000f220000300800 */
[----:B------:R-:W-:Y:S02]  /*8c420*/  ISETP.LT.AND P3, PT, R13, UR4, !P2 ;  /* 0x000000040d007c0c */ /* 0x000fe4000d761270 */
[----:B------:R-:W-:Y:S01]  /*8c430*/  ISETP.LT.AND P2, PT, R14, UR4, !P2 ;  /* 0x000000040e007c0c */ /* 0x000fe2000d741270 */
[C---:B------:R-:W-:Y:S01]  /*8c440*/  IMAD.WIDE R18, R151.reuse, 0x4, R4 ;  /* 0x0000000497127825 */ /* 0x040fe200078e0204 */
[----:B--2---:R1:W-:Y:S04]  /*8c450*/  @P0 STG.E desc[UR6][R16.64], R146 ;  /* 0x0000009210000986 */ /* 0x0043e8000c101906 */
[----:B------:R2:W-:Y:S04]  /*8c460*/  @P6 STG.E desc[UR6][R20.64], R143 ;  /* 0x0000008f14006986 */ /* 0x0005e8000c101906 */
[----:B-1----:R-:W4:Y:S04]  /*8c470*/  LDL.LU R146, [R1+0xf50] ;  /* 0x000f500001927983 */ /* 0x002f280000300800 */
[----:B--2---:R-:W2:Y:S01]  /*8c480*/  LDL.LU R143, [R1+0x271c] ;  /* 0x00271c00018f7983 */ /* 0x004ea20000300800 */
[----:B------:R-:W-:-:S03]  /*8c490*/  IMAD.WIDE R16, R151, 0x4, R6 ;  /* 0x0000000497107825 */ /* 0x000fc600078e0206 */
[----:B------:R-:W2:Y:S04]  /*8c4a0*/  LDL.LU R240, [R1+0xb40] ;  /* 0x000b400001f07983 */ /* 0x000ea80000300800 */
[----:B------:R1:W-:Y:S02]  /*8c4b0*/  @P4 STG.E desc[UR6][R18.64], R244 ;  /* 0x000000f412004986 */ /* 0x0003e4000c101906 */
[----:B-1----:R-:W-:Y:S02]  /*8c4c0*/  IMAD.WIDE R18, R151, 0x4, R8 ;  /* 0x0000000497127825 */ /* 0x002fe400078e0208 */
[----:B------:R-:W2:Y:S04]  /*8c4d0*/  LDL.LU R244, [R1+0x750] ;  /* 0x0007500001f47983 */ /* 0x000ea80000300800 */
[----:B---3--:R-:W-:Y:S04]  /*8c4e0*/  @P3 STG.E desc[UR6][R16.64], R150 ;  /* 0x0000009610003986 */ /* 0x008fe8000c101906 */
[----:B----4-:R1:W-:Y:S04]  /*8c4f0*/  @P2 STG.E desc[UR6][R18.64], R144 ;  /* 0x0000009012002986 */ /* 0x0103e8000c101906 */
[----:B-1----:R-:W3:Y:S01]  /*8c500*/  LDL.LU R144, [R1+0x350] ;  /* 0x0003500001907983 */ /* 0x002ee20000300800 */
[----:B------:R-:W-:-:S02]  /*8c510*/  VIADD R0, R10, 0x1a8 ;  /* 0x000001a80a007836 */ /* 0x000fc40000000000 */
[----:B------:R-:W-:Y:S01]  /*8c520*/  VIADD R15, R10, 0x1a9 ;  /* 0x000001a90a0f7836 */ /* 0x000fe20000000000 */
[----:B------:R-:W4:Y:S02]  /*8c530*/  LDL.LU R150, [R1+0x2720] ;  /* 0x0027200001967983 */ /* 0x000f240000300800 */
[----:B------:R-:W-:Y:S02]  /*8c540*/  ISETP.GE.AND P1, PT, R0, UR5, PT ;  /* 0x0000000500007c0c */ /* 0x000fe4000bf26270 */
[----:B------:R-:W-:Y:S01]  /*8c550*/  ISETP.GE.AND P0, PT, R15, UR5, PT ;  /* 0x000000050f007c0c */ /* 0x000fe2000bf06270 */
[----:B------:R-:W-:Y:S01]  /*8c560*/  IMAD.WIDE R16, R142, 0x4, R2 ;  /* 0x000000048e107825 */ /* 0x000fe200078e0202 */
[----:B------:R-:W-:Y:S01]  /*8c570*/  ISETP.LT.AND P5, PT, R11, UR4, !P1 ;  /* 0x000000040b007c0c */ /* 0x000fe2000cfa1270 */
[----:B------:R-:W4:Y:S01]  /*8c580*/  LDL.LU R151, [R1+0x1744] ;  /* 0x0017440001977983 */ /* 0x000f220000300800 */
[----:B------:R-:W-:Y:S02]  /*8c590*/  ISETP.LT.AND P6, PT, R12, UR4, !P1 ;  /* 0x000000040c007c0c */ /* 0x000fe4000cfc1270 */
[----:B------:R-:W-:-:S02]  /*8c5a0*/  ISETP.LT.AND P3, PT, R13, UR4, !P1 ;  /* 0x000000040d007c0c */ /* 0x000fc4000cf61270 */
[----:B------:R-:W-:Y:S01]  /*8c5b0*/  ISETP.LT.AND P1, PT, R14, UR4, !P1 ;  /* 0x000000040e007c0c */ /* 0x000fe2000cf21270 */
[----:B------:R-:W-:Y:S01]  /*8c5c0*/  IMAD.WIDE R20, R142, 0x4, R4 ;  /* 0x000000048e147825 */ /* 0x000fe200078e0204 */
[----:B------:R-:W-:-:S03]  /*8c5d0*/  ISETP.LT.AND P2, PT, R11, UR4, !P0 ;  /* 0x000000040b007c0c */ /* 0x000fc6000c741270 */
[----:B------:R-:W-:Y:S02]  /*8c5e0*/  IMAD.WIDE R18, R142, 0x4, R6 ;  /* 0x000000048e127825 */ /* 0x000fe400078e0206 */
[----:B------:R1:W-:Y:S04]  /*8c5f0*/  @P5 STG.E desc[UR6][R16.64], R149 ;  /* 0x0000009510005986 */ /* 0x0003e8000c101906 */
[----:B------:R1:W-:Y:S01]  /*8c600*/  @P6 STG.E desc[UR6][R20.64], R148 ;  /* 0x0000009414006986 */ /* 0x0003e2000c101906 */
[----:B------:R-:W-:-:S03]  /*8c610*/  ISETP.LT.AND P6, PT, R12, UR4, !P0 ;  /* 0x000000040c007c0c */ /* 0x000fc6000c7c1270 */
[----:B------:R1:W-:Y:S04]  /*8c620*/  @P3 STG.E desc[UR6][R18.64], R147 ;  /* 0x0000009312003986 */ /* 0x0003e8000c101906 */
[----:B-1----:R-:W4:Y:S01]  /*8c630*/  LDL.LU R149, [R1+0x2044] ;  /* 0x0020440001957983 */ /* 0x002f220000300800 */
[----:B------:R-:W-:-:S03]  /*8c640*/  IMAD.WIDE R20, R142, 0x4, R8 ;  /* 0x000000048e147825 */ /* 0x000fc600078e0208 */
[----:B------:R-:W4:Y:S01]  /*8c650*/  LDL.LU R142, [R1+0x2724] ;  /* 0x00272400018e7983 */ /* 0x000f220000300800 */
[----:B------:R-:W-:-:S03]  /*8c660*/  ISETP.LT.AND P5, PT, R13, UR4, !P0 ;  /* 0x000000040d007c0c */ /* 0x000fc6000c7a1270 */
[----:B------:R1:W-:Y:S01]  /*8c670*/  @P1 STG.E desc[UR6][R20.64], R145 ;  /* 0x0000009114001986 */ /* 0x0003e2000c101906 */
[----:B------:R-:W-:-:S03]  /*8c680*/  ISETP.LT.AND P0, PT, R14, UR4, !P0 ;  /* 0x000000040e007c0c */ /* 0x000fc6000c701270 */
[----:B------:R-:W4:Y:S04]  /*8c690*/  LDL.LU R148, [R1+0x1b44] ;  /* 0x001b440001947983 */ /* 0x000f280000300800 */
[----:B------:R-:W4:Y:S01]  /*8c6a0*/  LDL.LU R147, [R1+0x1344] ;  /* 0x0013440001937983 */ /* 0x000f220000300800 */
[----:B--2---:R-:W-:-:S04]  /*8c6b0*/  IMAD.WIDE R16, R143, 0x4, R2 ;  /* 0x000000048f107825 */ /* 0x004fc800078e0202 */
[C---:B------:R-:W-:Y:S01]  /*8c6c0*/  IMAD.WIDE R18, R143.reuse, 0x4, R4 ;  /* 0x000000048f127825 */ /* 0x040fe200078e0204 */
[----:B------:R2:W-:Y:S03]  /*8c6d0*/  @P2 STG.E desc[UR6][R16.64], R146 ;  /* 0x0000009210002986 */ /* 0x0005e6000c101906 */
[----:B-1----:R-:W-:-:S04]  /*8c6e0*/  IMAD.WIDE R20, R143, 0x4, R8 ;  /* 0x000000048f147825 */ /* 0x002fc800078e0208 */
[----:B--2---:R-:W-:Y:S01]  /*8c6f0*/  IMAD.WIDE R16, R143, 0x4, R6 ;  /* 0x000000048f107825 */ /* 0x004fe200078e0206 */
[----:B------:R-:W2:Y:S04]  /*8c700*/  LDL.LU R146, [R1+0xf54] ;  /* 0x000f540001927983 */ /* 0x000ea80000300800 */
[----:B------:R-:W2:Y:S04]  /*8c710*/  LDL.LU R143, [R1+0xb44] ;  /* 0x000b4400018f7983 */ /* 0x000ea80000300800 */
[----:B------:R-:W-:Y:S04]  /*8c720*/  @P6 STG.E desc[UR6][R18.64], R240 ;  /* 0x000000f012006986 */ /* 0x000fe8000c101906 */
[----:B------:R-:W-:Y:S04]  /*8c730*/  @P5 STG.E desc[UR6][R16.64], R244 ;  /* 0x000000f410005986 */ /* 0x000fe8000c101906 */
[----:B------:R-:W2:Y:S04]  /*8c740*/  LDL.LU R145, [R1+0x2728] ;  /* 0x0027280001917983 */ /* 0x000ea80000300800 */
[----:B---3--:R1:W-:Y:S04]  /*8c750*/  @P0 STG.E desc[UR6][R20.64], R144 ;  /* 0x0000009014000986 */ /* 0x0083e8000c101906 */
[----:B-1----:R-:W3:Y:S01]  /*8c760*/  LDL.LU R144, [R1+0x754] ;  /* 0x0007540001907983 */ /* 0x002ee20000300800 */
[----:B------:R-:W-:-:S02]  /*8c770*/  VIADD R0, R10, 0x1aa ;  /* 0x000001aa0a007836 */ /* 0x000fc40000000000 */
[----:B----4-:R-:W-:Y:S01]  /*8c780*/  IMAD.WIDE R16, R150, 0x4, R2 ;  /* 0x0000000496107825 */ /* 0x010fe200078e0202 */
[----:B------:R-:W4:Y:S02]  /*8c790*/  LDL.LU R245, [R1+0x354] ;  /* 0x0003540001f57983 */ /* 0x000f240000300800 */
[----:B------:R-:W-:Y:S01]  /*8c7a0*/  ISETP.GE.AND P4, PT, R0, UR5, PT ;  /* 0x0000000500007c0c */ /* 0x000fe2000bf86270 */
[----:B------:R-:W-:Y:S01]  /*8c7b0*/  VIADD R0, R10, 0x1ab ;  /* 0x000001ab0a007836 */ /* 0x000fe20000000000 */
[----:B------:R-:W4:Y:S02]  /*8c7c0*/  LDL.LU R240, [R1+0x1748] ;  /* 0x0017480001f07983 */ /* 0x000f240000300800 */
[----:B------:R-:W-:Y:S02]  /*8c7d0*/  ISETP.LT.AND P1, PT, R11, UR4, !P4 ;  /* 0x000000040b007c0c */ /* 0x000fe4000e721270 */
[----:B------:R-:W-:Y:S01]  /*8c7e0*/  ISETP.LT.AND P2, PT, R12, UR4, !P4 ;  /* 0x000000040c007c0c */ /* 0x000fe2000e741270 */
[----:B------:R-:W-:Y:S01]  /*8c7f0*/  IMAD.WIDE R18, R150, 0x4, R4 ;  /* 0x0000000496127825 */ /* 0x000fe200078e0204 */
[----:B------:R-:W-:Y:S01]  /*8c800*/  ISETP.GE.AND P3, PT, R0, UR5, PT ;  /* 0x0000000500007c0c */ /* 0x000fe2000bf66270 */
[----:B------:R-:W4:Y:S01]  /*8c810*/  LDL.LU R244, [R1+0x2048] ;  /* 0x0020480001f47983 */ /* 0x000f220000300800 */
[----:B------:R-:W-:-:S02]  /*8c820*/  ISETP.LT.AND P0, PT, R13, UR4, !P4 ;  /* 0x000000040d007c0c */ /* 0x000fc4000e701270 */
[----:B------:R-:W-:Y:S02]  /*8c830*/  ISETP.LT.AND P4, PT, R14, UR4, !P4 ;  /* 0x000000040e007c0c */ /* 0x000fe4000e781270 */
[----:B------:R-:W-:Y:S02]  /*8c840*/  ISETP.LT.AND P6, PT, R11, UR4, !P3 ;  /* 0x000000040b007c0c */ /* 0x000fe4000dfc1270 */
[----:B------:R-:W-:Y:S01]  /*8c850*/  ISETP.LT.AND P5, PT, R12, UR4, !P3 ;  /* 0x000000040c007c0c */ /* 0x000fe2000dfa1270 */
[----:B------:R1:W-:Y:S04]  /*8c860*/  @P1 STG.E desc[UR6][R16.64], R151 ;  /* 0x0000009710001986 */ /* 0x0003e8000c101906 */
[----:B------:R1:W-:Y:S01]  /*8c870*/  @P2 STG.E desc[UR6][R18.64], R149 ;  /* 0x0000009512002986 */ /* 0x0003e2000c101906 */
[----:B------:R-:W-:-:S04]  /*8c880*/  IMAD.WIDE R20, R142, 0x4, R2 ;  /* 0x000000048e147825 */ /* 0x000fc800078e0202 */
[----:B-1----:R-:W-:-:S04]  /*8c890*/  IMAD.WIDE R16, R150, 0x4, R6 ;  /* 0x0000000496107825 */ /* 0x002fc800078e0206 */
[----:B------:R-:W-:Y:S01]  /*8c8a0*/  IMAD.WIDE R18, R150, 0x4, R8 ;  /* 0x0000000496127825 */ /* 0x000fe200078e0208 */
[----:B------:R-:W4:Y:S03]  /*8c8b0*/  LDL.LU R149, [R1+0x1b48] ;  /* 0x001b480001957983 */ /* 0x000f260000300800 */
[----:B------:R-:W-:Y:S01]  /*8c8c0*/  IMAD.WIDE R22, R142, 0x4, R4 ;  /* 0x000000048e167825 */ /* 0x000fe200078e0204 */
[----:B------:R-:W-:Y:S01]  /*8c8d0*/  @P0 STG.E desc[UR6][R16.64], R148 ;  /* 0x0000009410000986 */ /* 0x000fe2000c101906 */
[----:B------:R-:W-:-:S03]  /*8c8e0*/  ISETP.LT.AND P2, PT, R13, UR4, !P3 ;  /* 0x000000040d007c0c */ /* 0x000fc6000df41270 */
[----:B------:R1:W-:Y:S04]  /*8c8f0*/  @P4 STG.E desc[UR6][R18.64], R147 ;  /* 0x0000009312004986 */ /* 0x0003e8000c101906 */
[----:B------:R-:W4:Y:S04]  /*8c900*/  LDL.LU R151, [R1+0x2730] ;  /* 0x0027300001977983 */ /* 0x000f280000300800 */
[----:B-1----:R-:W4:Y:S01]  /*8c910*/  LDL.LU R147, [R1+0x1348] ;  /* 0x0013480001937983 */ /* 0x002f220000300800 */
[----:B------:R-:W-:-:S03]  /*8c920*/  IMAD.WIDE R16, R142, 0x4, R6 ;  /* 0x000000048e107825 */ /* 0x000fc600078e0206 */
[----:B--2---:R-:W-:Y:S04]  /*8c930*/  @P6 STG.E desc[UR6][R20.64], R146 ;  /* 0x0000009214006986 */ /* 0x004fe8000c101906 */
[----:B------:R1:W-:Y:S04]  /*8c940*/  @P5 STG.E desc[UR6][R22.64], R143 ;  /* 0x0000008f16005986 */ /* 0x0003e8000c101906 */
[----:B-1----:R-:W2:Y:S04]  /*8c950*/  LDL.LU R143, [R1+0xf58] ;  /* 0x000f5800018f7983 */ /* 0x002ea80000300800 */
[----:B------:R-:W2:Y:S04]  /*8c960*/  LDL.LU R150, [R1+0x272c] ;  /* 0x00272c0001967983 */ /* 0x000ea80000300800 */
[----:B------:R-:W2:Y:S04]  /*8c970*/  LDL.LU R148, [R1+0xb48] ;  /* 0x000b480001947983 */ /* 0x000ea80000300800 */
[----:B------:R-:W2:Y:S04]  /*8c980*/  LDL.LU R146, [R1+0x758] ;  /* 0x0007580001927983 */ /* 0x000ea80000300800 */
[----:B---3--:R1:W-:Y:S02]  /*8c990*/  @P2 STG.E desc[UR6][R16.64], R144 ;  /* 0x0000009010002986 */ /* 0x0083e4000c101906 */
[----:B-1----:R-:W-:-:S02]  /*8c9a0*/  IMAD.WIDE R16, R142, 0x4, R8 ;  /* 0x000000048e107825 */ /* 0x002fc400078e0208 */
[----:B------:R-:W3:Y:S04]  /*8c9b0*/  LDL.LU R144, [R1+0x358] ;  /* 0x0003580001907983 */ /* 0x000ee80000300800 */
[----:B------:R-:W3:Y:S01]  /*8c9c0*/  LDL.LU R142, [R1+0x174c] ;  /* 0x00174c00018e7983 */ /* 0x000ee20000300800 */
[----:B------:R-:W-:Y:S01]  /*8c9d0*/  VIADD R0, R10, 0x1ac ;  /* 0x000001ac0a007836 */ /* 0x000fe20000000000 */
[----:B------:R-:W-:-:S04]  /*8c9e0*/  ISETP.LT.AND P3, PT, R14, UR4, !P3 ;  /* 0x000000040e007c0c */ /* 0x000fc8000df61270 */
[----:B------:R-:W-:-:S04]  /*8c9f0*/  ISETP.GE.AND P1, PT, R0, UR5, PT ;  /* 0x0000000500007c0c */ /* 0x000fc8000bf26270 */
[----:B------:R-:W-:Y:S02]  /*8ca00*/  ISETP.LT.AND P6, PT, R11, UR4, !P1 ;  /* 0x000000040b007c0c */ /* 0x000fe4000cfc1270 */
[----:B------:R-:W-:Y:S02]  /*8ca10*/  ISETP.LT.AND P4, PT, R12, UR4, !P1 ;  /* 0x000000040c007c0c */ /* 0x000fe4000cf81270 */
[----:B------:R-:W-:Y:S01]  /*8ca20*/  ISETP.LT.AND P5, PT, R13, UR4, !P1 ;  /* 0x000000040d007c0c */ /* 0x000fe2000cfa1270 */
[----:B------:R-:W-:Y:S01]  /*8ca30*/  VIADD R0, R10, 0x1ad ;  /* 0x000001ad0a007836 */ /* 0x000fe20000000000 */
[----:B------:R-:W-:Y:S01]  /*8ca40*/  ISETP.LT.AND P1, PT, R14, UR4, !P1 ;  /* 0x000000040e007c0c */ /* 0x000fe2000cf21270 */
[----:B------:R-:W-:-:S03]  /*8ca50*/  IMAD.WIDE R18, R145, 0x4, R2 ;  /* 0x0000000491127825 */ /* 0x000fc600078e0202 */
[----:B------:R-:W-:Y:S01]  /*8ca60*/  ISETP.GE.AND P0, PT, R0, UR5, PT ;  /* 0x0000000500007c0c */ /* 0x000fe2000bf06270 */
[C---:B------:R-:W-:Y:S01]  /*8ca70*/  IMAD.WIDE R20, R145.reuse, 0x4, R4 ;  /* 0x0000000491147825 */ /* 0x040fe200078e0204 */
[----:B----4-:R-:W-:Y:S03]  /*8ca80*/  @P3 STG.E desc[UR6][R16.64], R245 ;  /* 0x000000f510003986 */ /* 0x010fe6000c101906 */
[----:B------:R-:W-:Y:S01]  /*8ca90*/  IMAD.WIDE R22, R145, 0x4, R6 ;  /* 0x0000000491167825 */ /* 0x000fe200078e0206 */
[----:B------:R1:W-:Y:S01]  /*8caa0*/  @P6 STG.E desc[UR6][R18.64], R240 ;  /* 0x000000f012006986 */ /* 0x0003e2000c101906 */
[----:B------:R-:W-:Y:S02]  /*8cab0*/  ISETP.LT.AND P3, PT, R11, UR4, !P0 ;  /* 0x000000040b007c0c */ /* 0x000fe4000c761270 */
[----:B------:R-:W-:Y:S01]  /*8cac0*/  VIADD R15, R10, 0x1ae ;  /* 0x000001ae0a0f7836 */ /* 0x000fe20000000000 */
[----:B------:R4:W-:Y:S04]  /*8cad0*/  @P4 STG.E desc[UR6][R20.64], R244 ;  /* 0x000000f414004986 */ /* 0x0009e8000c101906 */
[----:B------:R-:W-:Y:S01]  /*8cae0*/  @P5 STG.E desc[UR6][R22.64], R149 ;  /* 0x0000009516005986 */ /* 0x000fe2000c101906 */
[----:B------:R-:W-:Y:S01]  /*8caf0*/  ISETP.LT.AND P5, PT, R12, UR4, !P0 ;  /* 0x000000040c007c0c */ /* 0x000fe2000c7a1270 */
[----:B-1----:R-:W-:Y:S01]  /*8cb00*/  IMAD.WIDE R18, R145, 0x4, R8 ;  /* 0x0000000491127825 */ /* 0x002fe200078e0208 */
[----:B------:R-:W-:-:S02]  /*8cb10*/  ISETP.GE.AND P2, PT, R15, UR5, PT ;  /* 0x000000050f007c0c */ /* 0x000fc4000bf46270 */
[----:B------:R-:W-:Y:S01]  /*8cb20*/  ISETP.LT.AND P4, PT, R13, UR4, !P0 ;  /* 0x000000040d007c0c */ /* 0x000fe2000c781270 */
[----:B----4-:R-:W4:Y:S01]  /*8cb30*/  LDL.LU R244, [R1+0x204c] ;  /* 0x00204c0001f47983 */ /* 0x010f220000300800 */
[----:B------:R-:W-:Y:S02]  /*8cb40*/  ISETP.LT.AND P0, PT, R14, UR4, !P0 ;  /* 0x000000040e007c0c */ /* 0x000fe4000c701270 */
[----:B------:R-:W-:Y:S01]  /*8cb50*/  ISETP.LT.AND P6, PT, R11, UR4, !P2 ;  /* 0x000000040b007c0c */ /* 0x000fe2000d7c1270 */
[----:B------:R-:W4:Y:S04]  /*8cb60*/  LDL.LU R145, [R1+0x2734] ;  /* 0x0027340001917983 */ /* 0x000f280000300800 */
[----:B------:R1:W-:Y:S04]  /*8cb70*/  @P1 STG.E desc[UR6][R18.64], R147 ;  /* 0x0000009312001986 */ /* 0x0003e8000c101906 */
[----:B-1----:R-:W4:Y:S01]  /*8cb80*/  LDL.LU R147, [R1+0x1b4c] ;  /* 0x001b4c0001937983 */ /* 0x002f220000300800 */
[----:B--2---:R-:W-:-:S04]  /*8cb90*/  IMAD.WIDE R16, R150, 0x4, R2 ;  /* 0x0000000496107825 */ /* 0x004fc800078e0202 */
[C---:B------:R-:W-:Y:S01]  /*8cba0*/  IMAD.WIDE R20, R150.reuse, 0x4, R4 ;  /* 0x0000000496147825 */ /* 0x040fe200078e0204 */
[----:B------:R1:W-:Y:S03]  /*8cbb0*/  @P3 STG.E desc[UR6][R16.64], R143 ;  /* 0x0000008f10003986 */ /* 0x0003e6000c101906 */
[C---:B------:R-:W-:Y:S01]  /*8cbc0*/  IMAD.WIDE R18, R150.reuse, 0x4, R6 ;  /* 0x0000000496127825 */ /* 0x040fe200078e0206 */
[----:B------:R2:W-:Y:S04]  /*8cbd0*/  @P5 STG.E desc[UR6][R20.64], R148 ;  /* 0x0000009414005986 */ /* 0x0005e8000c101906 */
[----:B-1----:R-:W4:Y:S01]  /*8cbe0*/  LDL.LU R143, [R1+0x134c] ;  /* 0x00134c00018f7983 */ /* 0x002f220000300800 */
[----:B------:R-:W-:-:S03]  /*8cbf0*/  IMAD.WIDE R16, R150, 0x4, R8 ;  /* 0x0000000496107825 */ /* 0x000fc600078e0208 */
[----:B------:R-:W4:Y:S01]  /*8cc00*/  LDL.LU R149, [R1+0xf5c] ;  /* 0x000f5c0001957983 */ /* 0x000f220000300800 */
[----:B--2---:R-:W-:-:S03]  /*8cc10*/  IMAD.WIDE R20, R151, 0x4, R2 ;  /* 0x0000000497147825 */ /* 0x004fc600078e0202 */
[----:B------:R-:W2:Y:S04]  /*8cc20*/  LDL.LU R148, [R1+0xb4c] ;  /* 0x000b4c0001947983 */ /* 0x000ea80000300800 */
[----:B------:R1:W-:Y:S04]  /*8cc30*/  @P4 STG.E desc[UR6][R18.64], R146 ;  /* 0x0000009212004986 */ /* 0x0003e8000c101906 */
[----:B------:R-:W2:Y:S04]  /*8cc40*/  LDL.LU R150, [R1+0x75c] ;  /* 0x00075c0001967983 */ /* 0x000ea80000300800 */
[----:B-1----:R-:W2:Y:S04]  /*8cc50*/  LDL.LU R146, [R1+0x35c] ;  /* 0x00035c0001927983 */ /* 0x002ea80000300800 */
[----:B---3--:R1:W-:Y:S04]  /*8cc60*/  @P0 STG.E desc[UR6][R16.64], R144 ;  /* 0x0000009010000986 */ /* 0x0083e8000c101906 */
[----:B------:R3:W-:Y:S04]  /*8cc70*/  @P6 STG.E desc[UR6][R20.64], R142 ;  /* 0x0000008e14006986 */ /* 0x0007e8000c101906 */
[----:B-1----:R-:W2:Y:S04]  /*8cc80*/  LDL.LU R144, [R1+0x1b50] ;  /* 0x001b500001907983 */ /* 0x002ea80000300800 */
[----:B---3--:R-:W3:Y:S01]  /*8cc90*/  LDL.LU R142, [R1+0x2738] ;  /* 0x00273800018e7983 */ /* 0x008ee20000300800 */
[----:B------:R-:W-:-:S02]  /*8cca0*/  ISETP.LT.AND P3, PT, R12, UR4, !P2 ;  /* 0x000000040c007c0c */ /* 0x000fc4000d761270 */
[----:B------:R-:W-:Y:S01]  /*8ccb0*/  ISETP.LT.AND P4, PT, R13, UR4, !P2 ;  /* 0x000000040d007c0c */ /* 0x000fe2000d781270 */
[----:B------:R-:W-:Y:S01]  /*8ccc0*/  VIADD R0, R10, 0x1af ;  /* 0x000001af0a007836 */ /* 0x000fe20000000000 */
[----:B------:R-:W-:Y:S01]  /*8ccd0*/  ISETP.LT.AND P2, PT, R14, UR4, !P2 ;  /* 0x000000040e007c0c */ /* 0x000fe2000d741270 */
[C---:B------:R-:W-:Y:S01]  /*8cce0*/  IMAD.WIDE R16, R151.reuse, 0x4, R4 ;  /* 0x0000000497107825 */ /* 0x040fe200078e0204 */
[----:B------:R-:W3:Y:S02]  /*8ccf0*/  LDL.LU R240, [R1+0x1750] ;  /* 0x0017500001f07983 */ /* 0x000ee40000300800 */
[----:B------:R-:W-:Y:S01]  /*8cd00*/  ISETP.GE.AND P1, PT, R0, UR5, PT ;  /* 0x0000000500007c0c */ /* 0x000fe2000bf26270 */
[----:B------:R-:W-:-:S03]  /*8cd10*/  IMAD.WIDE R18, R151, 0x4, R6 ;  /* 0x0000000497127825 */ /* 0x000fc600078e0206 */
[----:B------:R-:W-:Y:S01]  /*8cd20*/  ISETP.LT.AND P5, PT, R11, UR4, !P1 ;  /* 0x000000040b007c0c */ /* 0x000fe2000cfa1270 */
[----:B------:R-:W-:Y:S01]  /*8cd30*/  VIADD R15, R10, 0x1b0 ;  /* 0x000001b00a0f7836 */ /* 0x000fe20000000000 */
[----:B------:R-:W-:-:S04]  /*8cd40*/  ISETP.LT.AND P6, PT, R12, UR4, !P1 ;  /* 0x000000040c007c0c */ /* 0x000fc8000cfc1270 */
[----:B------:R-:W-:Y:S01]  /*8cd50*/  ISETP.GE.AND P0, PT, R15, UR5, PT ;  /* 0x000000050f007c0c */ /* 0x000fe2000bf06270 */
[----:B----4-:R1:W-:Y:S01]  /*8cd60*/  @P3 STG.E desc[UR6][R16.64], R244 ;  /* 0x000000f410003986 */ /* 0x0103e2000c101906 */
[----:B------:R-:W-:-:S04]  /*8cd70*/  IMAD.WIDE R20, R145, 0x4, R4 ;  /* 0x0000000491147825 */ /* 0x000fc800078e0204 */
[----:B-1----:R-:W-:Y:S01]  /*8cd80*/  IMAD.WIDE R16, R151, 0x4, R8 ;  /* 0x0000000497107825 */ /* 0x002fe200078e0208 */
[----:B------:R-:W4:Y:S04]  /*8cd90*/  LDL.LU R244, [R1+0x2050] ;  /* 0x0020500001f47983 */ /* 0x000f280000300800 */
[----:B------:R1:W-:Y:S01]  /*8cda0*/  @P4 STG.E desc[UR6][R18.64], R147 ;  /* 0x0000009312004986 */ /* 0x0003e2000c101906 */
[----:B------:R-:W-:Y:S02]  /*8cdb0*/  ISETP.LT.AND P4, PT, R13, UR4, !P1 ;  /* 0x000000040d007c0c */ /* 0x000fe4000cf81270 */
[----:B------:R-:W-:Y:S01]  /*8cdc0*/  ISETP.LT.AND P1, PT, R14, UR4, !P1 ;  /* 0x000000040e007c0c */ /* 0x000fe2000cf21270 */
[----:B-1----:R-:W4:Y:S01]  /*8cdd0*/  LDL.LU R147, [R1+0x1350] ;  /* 0x0013500001937983 */ /* 0x002f220000300800 */
[----:B------:R-:W-:-:S03]  /*8cde0*/  IMAD.WIDE R18, R145, 0x4, R2 ;  /* 0x0000000491127825 */ /* 0x000fc600078e0202 */
[----:B------:R1:W-:Y:S01]  /*8cdf0*/  @P2 STG.E desc[UR6][R16.64], R143 ;  /* 0x0000008f10002986 */ /* 0x0003e2000c101906 */
[----:B------:R-:W-:-:S03]  /*8ce00*/  ISETP.LT.AND P2, PT, R11, UR4, !P0 ;  /* 0x000000040b007c0c */ /* 0x000fc6000c741270 */
[----:B------:R2:W-:Y:S04]  /*8ce10*/  @P5 STG.E desc[UR6][R18.64], R149 ;  /* 0x0000009512005986 */ /* 0x0005e8000c101906 */
[----:B-1----:R-:W4:Y:S01]  /*8ce20*/  LDL.LU R143, [R1+0x273c] ;  /* 0x00273c00018f7983 */ /* 0x002f220000300800 */
[----:B------:R-:W-:-:S03]  /*8ce30*/  IMAD.WIDE R16, R145, 0x4, R6 ;  /* 0x0000000491107825 */ /* 0x000fc600078e0206 */
[----:B------:R-:W4:Y:S01]  /*8ce40*/  LDL.LU R151, [R1+0xf60] ;  /* 0x000f600001977983 */ /* 0x000f220000300800 */
[----:B--2---:R-:W-:-:S03]  /*8ce50*/  IMAD.WIDE R18, R145, 0x4, R8 ;  /* 0x0000000491127825 */ /* 0x004fc600078e0208 */
[----:B------:R1:W-:Y:S04]  /*8ce60*/  @P6 STG.E desc[UR6][R20.64], R148 ;  /* 0x0000009414006986 */ /* 0x0003e8000c101906 */
[----:B------:R-:W2:Y:S04]  /*8ce70*/  LDL.LU R145, [R1+0xb50] ;  /* 0x000b500001917983 */ /* 0x000ea80000300800 */
[----:B------:R1:W-:Y:S04]  /*8ce80*/  @P4 STG.E desc[UR6][R16.64], R150 ;  /* 0x0000009610004986 */ /* 0x0003e8000c101906 */
[----:B-1----:R-:W2:Y:S04]  /*8ce90*/  LDL.LU R148, [R1+0x2740] ;  /* 0x0027400001947983 */ /* 0x002ea80000300800 */
[----:B------:R-:W-:Y:S04]  /*8cea0*/  @P1 STG.E desc[UR6][R18.64], R146 ;  /* 0x0000009212001986 */ /* 0x000fe8000c101906 */
[----:B------:R-:W2:Y:S04]  /*8ceb0*/  LDL.LU R149, [R1+0x760] ;  /* 0x0007600001957983 */ /* 0x000ea80000300800 */
[----:B------:R-:W2:Y:S01]  /*8cec0*/  LDL.LU R150, [R1+0x360] ;  /* 0x0003600001967983 */ /* 0x000ea20000300800 */
[----:B---3--:R-:W-:-:S05]  /*8ced0*/  IMAD.WIDE R20, R142, 0x4, R2 ;  /* 0x000000048e147825 */ /* 0x008fca00078e0202 */
[----:B------:R1:W-:Y:S04]  /*8cee0*/  @P2 STG.E desc[UR6][R20.64], R144 ;  /* 0x0000009014002986 */ /* 0x0003e8000c101906 */
[----:B-1----:R-:W3:Y:S01]  /*8cef0*/  LDL.LU R144, [R1+0x1b54] ;  /* 0x001b540001907983 */ /* 0x002ee20000300800 */
[----:B------:R-:W-:Y:S02]  /*8cf00*/  ISETP.LT.AND P6, PT, R12, UR4, !P0 ;  /* 0x000000040c007c0c */ /* 0x000fe4000c7c1270 */
[----:B------:R-:W-:Y:S02]  /*8cf10*/  ISETP.LT.AND P5, PT, R13, UR4, !P0 ;  /* 0x000000040d007c0c */ /* 0x000fe4000c7a1270 */
[----:B------:R-:W-:Y:S01]  /*8cf20*/  ISETP.LT.AND P0, PT, R14, UR4, !P0 ;  /* 0x000000040e007c0c */ /* 0x000fe2000c701270 */
[----:B------:R-:W-:-:S02]  /*8cf30*/  VIADD R0, R10, 0x1b1 ;  /* 0x000001b10a007836 */ /* 0x000fc40000000000 */
[----:B------:R-:W-:-:S04]  /*8cf40*/  IMAD.WIDE R16, R142, 0x4, R4 ;  /* 0x000000048e107825 */ /* 0x000fc800078e0204 */
[----:B------:R-:W-:-:S04]  /*8cf50*/  IMAD.WIDE R18, R142, 0x4, R6 ;  /* 0x000000048e127825 */ /* 0x000fc800078e0206 */
[----:B------:R-:W-:Y:S02]  /*8cf60*/  IMAD.WIDE R20, R142, 0x4, R8 ;  /* 0x000000048e147825 */ /* 0x000fe400078e0208 */
[----:B------:R-:W3:Y:S01]  /*8cf70*/  LDL.LU R142, [R1+0x1754] ;  /* 0x00175400018e7983 */ /* 0x000ee20000300800 */
[----:B------:R-:W-:Y:S01]  /*8cf80*/  ISETP.GE.AND P3, PT, R0, UR5, PT ;  /* 0x0000000500007c0c */ /* 0x000fe2000bf66270 */
[----:B------:R-:W-:Y:S02]  /*8cf90*/  VIADD R0, R10, 0x1b2 ;  /* 0x000001b20a007836 */ /* 0x000fe40000000000 */
[----:B------:R-:W-:Y:S01]  /*8cfa0*/  @P6 STG.E desc[UR6][R16.64], R240 ;  /* 0x000000f010006986 */ /* 0x000fe2000c101906 */
[----:B------:R-:W-:Y:S02]  /*8cfb0*/  ISETP.LT.AND P1, PT, R11, UR4, !P3 ;  /* 0x000000040b007c0c */ /* 0x000fe4000df21270 */
[----:B------:R-:W-:Y:S01]  /*8cfc0*/  ISETP.LT.AND P2, PT, R12, UR4, !P3 ;  /* 0x000000040c007c0c */ /* 0x000fe2000df41270 */
[----:B----4-:R-:W-:Y:S01]  /*8cfd0*/  @P5 STG.E desc[UR6][R18.64], R244 ;  /* 0x000000f412005986 */ /* 0x010fe2000c101906 */
[----:B------:R-:W-:-:S03]  /*8cfe0*/  ISETP.GE.AND P4, PT, R0, UR5, PT ;  /* 0x0000000500007c0c */ /* 0x000fc6000bf86270 */
[----:B------:R-:W4:Y:S01]  /*8cff0*/  LDL.LU R146, [R1+0x2744] ;  /* 0x0027440001927983 */ /* 0x000f220000300800 */
[----:B------:R-:W-:-:S03]  /*8d000*/  ISETP.LT.AND P6, PT, R11, UR4, !P4 ;  /* 0x000000040b007c0c */ /* 0x000fc6000e7c1270 */
[----:B------:R1:W-:Y:S01]  /*8d010*/  @P0 STG.E desc[UR6][R20.64], R147 ;  /* 0x0000009314000986 */ /* 0x0003e2000c101906 */
[----:B------:R-:W-:Y:S02]  /*8d020*/  ISETP.LT.AND P0, PT, R13, UR4, !P3 ;  /* 0x000000040d007c0c */ /* 0x000fe4000df01270 */
[----:B------:R-:W-:Y:S01]  /*8d030*/  ISETP.LT.AND P3, PT, R14, UR4, !P3 ;  /* 0x000000040e007c0c */ /* 0x000fe2000df61270 */
[----:B-1----:R-:W4:Y:S04]  /*8d040*/  LDL.LU R147, [R1+0x2054] ;  /* 0x0020540001937983 */ /* 0x002f280000300800 */
[----:B------:R-:W4:Y:S04]  /*8d050*/  LDL.LU R245, [R1+0x1354] ;  /* 0x0013540001f57983 */ /* 0x000f280000300800 */
[----:B------:R-:W4:Y:S04]  /*8d060*/  LDL.LU R240, [R1+0xf64] ;  /* 0x000f640001f07983 */ /* 0x000f280000300800 */
[----:B------:R-:W4:Y:S01]  /*8d070*/  LDL.LU R244, [R1+0xb54] ;  /* 0x000b540001f47983 */ /* 0x000f220000300800 */
[----:B------:R-:W-:-:S04]  /*8d080*/  IMAD.WIDE R16, R143, 0x4, R2 ;  /* 0x000000048f107825 */ /* 0x000fc800078e0202 */
[C---:B------:R-:W-:Y:S01]  /*8d090*/  IMAD.WIDE R18, R143.reuse, 0x4, R4 ;  /* 0x000000048f127825 */ /* 0x040fe200078e0204 */
[----:B------:R1:W-:Y:S04]  /*8d0a0*/  @P1 STG.E desc[UR6][R16.64], R151 ;  /* 0x0000009710001986 */ /* 0x0003e8000c101906 */
[----:B--2---:R2:W-:Y:S01]  /*8d0b0*/  @P2 STG.E desc[UR6][R18.64], R145 ;  /* 0x0000009112002986 */ /* 0x0045e2000c101906 */
[----:B-1----:R-:W-:-:S04]  /*8d0c0*/  IMAD.WIDE R16, R143, 0x4, R6 ;  /* 0x000000048f107825 */ /* 0x002fc800078e0206 */
[----:B------:R-:W-:Y:S01]  /*8d0d0*/  IMAD.WIDE R20, R148, 0x4, R2 ;  /* 0x0000000494147825 */ /* 0x000fe200078e0202 */
[----:B--2---:R-:W2:Y:S03]  /*8d0e0*/  LDL.LU R145, [R1+0x764] ;  /* 0x0007640001917983 */ /* 0x004ea60000300800 */
[----:B------:R-:W-:Y:S01]  /*8d0f0*/  IMAD.WIDE R18, R143, 0x4, R8 ;  /* 0x000000048f127825 */ /* 0x000fe200078e0208 */
[----:B------:R-:W-:Y:S04]  /*8d100*/  @P0 STG.E desc[UR6][R16.64], R149 ;  /* 0x0000009510000986 */ /* 0x000fe8000c101906 */
[----:B------:R-:W-:Y:S04]  /*8d110*/  @P3 STG.E desc[UR6][R18.64], R150 ;  /* 0x0000009612003986 */ /* 0x000fe8000c101906 */
[----:B------:R-:W2:Y:S04]  /*8d120*/  LDL.LU R143, [R1+0x274c] ;  /* 0x00274c00018f7983 */ /* 0x000ea80000300800 */
[----:B---3--:R1:W-:Y:S04]  /*8d130*/  @P6 STG.E desc[UR6][R20.64], R144 ;  /* 0x0000009014006986 */ /* 0x0083e8000c101906 */
[----:B-1----:R-:W3:Y:S01]  /*8d140*/  LDL.LU R144, [R1+0x364] ;  /* 0x0003640001907983 */ /* 0x002ee20000300800 */
[----:B------:R-:W-:Y:S01]  /*8d150*/  ISETP.LT.AND P5, PT, R12, UR4, !P4 ;  /* 0x000000040c007c0c */ /* 0x000fe2000e7a1270 */
[----:B------:R-:W-:Y:S01]  /*8d160*/  IMAD.WIDE R22, R148, 0x4, R4 ;  /* 0x0000000494167825 */ /* 0x000fe200078e0204 */
[----:B------:R-:W-:Y:S01]  /*8d170*/  ISETP.LT.AND P2, PT, R13, UR4, !P4 ;  /* 0x000000040d007c0c */ /* 0x000fe2000e741270 */
[----:B------:R-:W3:Y:S02]  /*8d180*/  LDL.LU R151, [R1+0x1b58] ;  /* 0x001b580001977983 */ /* 0x000ee40000300800 */
[----:B------:R-:W-:-:S02]  /*8d190*/  VIADD R0, R10, 0x1b3 ;  /* 0x000001b30a007836 */ /* 0x000fc40000000000 */
[----:B------:R-:W-:-:S06]  /*8d1a0*/  IMAD.WIDE R16, R148, 0x4, R6 ;  /* 0x0000000494107825 */ /* 0x000fcc00078e0206 */
[----:B------:R1:W-:Y:S01]  /*8d1b0*/  @P5 STG.E desc[UR6][R22.64], R142 ;  /* 0x0000008e16005986 */ /* 0x0003e2000c101906 */
[----:B------:R-:W-:Y:S02]  /*8d1c0*/  ISETP.GE.AND P1, PT, R0, UR5, PT ;  /* 0x0000000500007c0c */ /* 0x000fe4000bf26270 */
[----:B------:R-:W-:Y:S01]  /*8d1d0*/  ISETP.LT.AND P4, PT, R14, UR4, !P4 ;  /* 0x000000040e007c0c */ /* 0x000fe2000e781270 */
[----:B-1----:R-:W3:Y:S01]  /*8d1e0*/  LDL.LU R142, [R1+0x2748] ;  /* 0x00274800018e7983 */ /* 0x002ee20000300800 */
[----:B------:R-:W-:Y:S02]  /*8d1f0*/  ISETP.LT.AND P6, PT, R11, UR4, !P1 ;  /* 0x000000040b007c0c */ /* 0x000fe4000cfc1270 */
[----:B------:R-:W-:Y:S02]  /*8d200*/  ISETP.LT.AND P3, PT, R12, UR4, !P1 ;  /* 0x000000040c007c0c */ /* 0x000fe4000cf61270 */
[----:B------:R-:W-:Y:S02]  /*8d210*/  ISETP.LT.AND P5, PT, R13, UR4, !P1 ;  /* 0x000000040d007c0c */ /* 0x000fe4000cfa1270 */
[----:B------:R-:W-:Y:S01]  /*8d220*/  ISETP.LT.AND P1, PT, R14, UR4, !P1 ;  /* 0x000000040e007c0c */ /* 0x000fe2000cf21270 */
[C---:B----4-:R-:W-:Y:S01]  /*8d230*/  IMAD.WIDE R18, R146.reuse, 0x4, R2 ;  /* 0x0000000492127825 */ /* 0x050fe200078e0202 */
[----:B------:R1:W-:Y:S03]  /*8d240*/  @P2 STG.E desc[UR6][R16.64], R147 ;  /* 0x0000009310002986 */ /* 0x0003e6000c101906 */
[----:B------:R-:W-:Y:S01]  /*8d250*/  IMAD.WIDE R20, R146, 0x4, R4 ;  /* 0x0000000492147825 */ /* 0x000fe200078e0204 */
[----:B-1----:R-:W4:Y:S03]  /*8d260*/  LDL.LU R147, [R1+0x1758] ;  /* 0x0017580001937983 */ /* 0x002f260000300800 */
[----:B------:R-:W-:Y:S01]  /*8d270*/  IMAD.WIDE R16, R148, 0x4, R8 ;  /* 0x0000000494107825 */ /* 0x000fe200078e0208 */
[----:B------:R-:W4:Y:S03]  /*8d280*/  LDL.LU R149, [R1+0x2058] ;  /* 0x0020580001957983 */ /* 0x000f260000300800 */
[C---:B------:R-:W-:Y:S01]  /*8d290*/  IMAD.WIDE R22, R146.reuse, 0x4, R6 ;  /* 0x0000000492167825 */ /* 0x040fe200078e0206 */
[----:B------:R-:W4:Y:S04]  /*8d2a0*/  LDL.LU R150, [R1+0x1358] ;  /* 0x0013580001967983 */ /* 0x000f280000300800 */
[----:B------:R-:W4:Y:S04]  /*8d2b0*/  LDL.LU R148, [R1+0xf68] ;  /* 0x000f680001947983 */ /* 0x000f280000300800 */
[----:B------:R-:W-:Y:S04]  /*8d2c0*/  @P4 STG.E desc[UR6][R16.64], R245 ;  /* 0x000000f510004986 */ /* 0x000fe8000c101906 */
[----:B------:R1:W-:Y:S04]  /*8d2d0*/  @P6 STG.E desc[UR6][R18.64], R240 ;  /* 0x000000f012006986 */ /* 0x0003e8000c101906 */
[----:B------:R-:W-:Y:S01]  /*8d2e0*/  @P3 STG.E desc[UR6][R20.64], R244 ;  /* 0x000000f414003986 */ /* 0x000fe2000c101906 */
[----:B-1----:R-:W-:-:S03]  /*8d2f0*/  IMAD.WIDE R18, R146, 0x4, R8 ;  /* 0x0000000492127825 */ /* 0x002fc600078e0208 */
[----:B------:R-:W4:Y:S04]  /*8d300*/  LDL.LU R146, [R1+0xb58] ;  /* 0x000b580001927983 */ /* 0x000f280000300800 */
[----:B--2---:R1:W-:Y:S04]  /*8d310*/  @P5 STG.E desc[UR6][R22.64], R145 ;  /* 0x0000009116005986 */ /* 0x0043e8000c101906 */
[----:B-1----:R-:W2:Y:S04]  /*8d320*/  LDL.LU R145, [R1+0x2750] ;  /* 0x0027500001917983 */ /* 0x002ea80000300800 */
[----:B---3--:R1:W-:Y:S04]  /*8d330*/  @P1 STG.E desc[UR6][R18.64], R144 ;  /* 0x0000009012001986 */ /* 0x0083e8000c101906 */
[----:B-1----:R-:W3:Y:S01]  /*8d340*/  LDL.LU R144, [R1+0x768] ;  /* 0x0007680001907983 */ /* 0x002ee20000300800 */
[----:B------:R-:W-:-:S05]  /*8d350*/  VIADD R0, R10, 0x1b4 ;  /* 0x000001b40a007836 */ /* 0x000fca0000000000 */
[----:B------:R-:W-:-:S04]  /*8d360*/  ISETP.GE.AND P0, PT, R0, UR5, PT ;  /* 0x0000000500007c0c */ /* 0x000fc8000bf06270 */
[----:B------:R-:W-:Y:S01]  /*8d370*/  ISETP.LT.AND P4, PT, R11, UR4, !P0 ;  /* 0x000000040b007c0c */ /* 0x000fe2000c781270 */
[----:B------:R-:W-:Y:S01]  /*8d380*/  VIADD R15, R10, 0x1b5 ;  /* 0x000001b50a0f7836 */ /* 0x000fe20000000000 */
[----:B------:R-:W-:Y:S01]  /*8d390*/  ISETP.LT.AND P5, PT, R12, UR4, !P0 ;  /* 0x000000040c007c0c */ /* 0x000fe2000c7a1270 */
[C---:B------:R-:W-:Y:S01]  /*8d3a0*/  IMAD.WIDE R16, R142.reuse, 0x4, R2 ;  /* 0x000000048e107825 */ /* 0x040fe200078e0202 */
[----:B------:R-:W-:Y:S02]  /*8d3b0*/  ISETP.LT.AND P3, PT, R13, UR4, !P0 ;  /* 0x000000040d007c0c */ /* 0x000fe4000c761270 */
[----:B------:R-:W-:Y:S01]  /*8d3c0*/  ISETP.GE.AND P2, PT, R15, UR5, PT ;  /* 0x000000050f007c0c */ /* 0x000fe2000bf46270 */
[----:B------:R-:W-:Y:S01]  /*8d3d0*/  IMAD.WIDE R20, R142, 0x4, R4 ;  /* 0x000000048e147825 */ /* 0x000fe200078e0204 */
[----:B------:R-:W-:-:S03]  /*8d3e0*/  ISETP.LT.AND P0, PT, R14, UR4, !P0 ;  /* 0x000000040e007c0c */ /* 0x000fc6000c701270 */
[----:B------:R-:W-:Y:S02]  /*8d3f0*/  IMAD.WIDE R18, R142, 0x4, R6 ;  /* 0x000000048e127825 */ /* 0x000fe400078e0206 */
[----:B------:R1:W-:Y:S01]  /*8d400*/  @P4 STG.E desc[UR6][R16.64], R151 ;  /* 0x0000009710004986 */ /* 0x0003e2000c101906 */
[----:B------:R-:W-:Y:S02]  /*8d410*/  ISETP.LT.AND P6, PT, R11, UR4, !P2 ;  /* 0x000000040b007c0c */ /* 0x000fe4000d7c1270 */
[----:B------:R-:W-:Y:S01]  /*8d420*/  ISETP.LT.AND P4, PT, R12, UR4, !P2 ;  /* 0x000000040c007c0c */ /* 0x000fe2000d781270 */
[----:B-1----:R-:W-:Y:S02]  /*8d430*/  IMAD.WIDE R16, R142, 0x4, R8 ;  /* 0x000000048e107825 */ /* 0x002fe400078e0208 */
[----:B------:R-:W2:Y:S04]  /*8d440*/  LDL.LU R142, [R1+0x2754] ;  /* 0x00275400018e7983 */ /* 0x000ea80000300800 */
[----:B------:R-:W2:Y:S04]  /*8d450*/  LDL.LU R240, [R1+0x368] ;  /* 0x0003680001f07983 */ /* 0x000ea80000300800 */
[----:B----4-:R1:W-:Y:S04]  /*8d460*/  @P5 STG.E desc[UR6][R20.64], R147 ;  /* 0x0000009314005986 */ /* 0x0103e8000c101906 */
[----:B------:R-:W4:Y:S04]  /*8d470*/  LDL.LU R151, [R1+0x1b5c] ;  /* 0x001b5c0001977983 */ /* 0x000f280000300800 */
[----:B------:R1:W-:Y:S04]  /*8d480*/  @P3 STG.E desc[UR6][R18.64], R149 ;  /* 0x0000009512003986 */ /* 0x0003e8000c101906 */
[----:B-1----:R-:W4:Y:S01]  /*8d490*/  LDL.LU R147, [R1+0x175c] ;  /* 0x00175c0001937983 */ /* 0x002f220000300800 */
[----:B------:R-:W-:Y:S01]  /*8d4a0*/  IMAD.WIDE R20, R143, 0x4, R2 ;  /* 0x000000048f147825 */ /* 0x000fe200078e0202 */
[----:B------:R-:W-:-:S02]  /*8d4b0*/  ISETP.LT.AND P3, PT, R13, UR4, !P2 ;  /* 0x000000040d007c0c */ /* 0x000fc4000d761270 */
[----:B------:R1:W-:Y:S04]  /*8d4c0*/  @P0 STG.E desc[UR6][R16.64], R150 ;  /* 0x0000009610000986 */ /* 0x0003e8000c101906 */
[----:B------:R-:W4:Y:S04]  /*8d4d0*/  LDL.LU R149, [R1+0x205c] ;  /* 0x00205c0001957983 */ /* 0x000f280000300800 */
[----:B------:R1:W-:Y:S04]  /*8d4e0*/  @P6 STG.E desc[UR6][R20.64], R148 ;  /* 0x0000009414006986 */ /* 0x0003e8000c101906 */
[----:B-1----:R-:W4:Y:S01]  /*8d4f0*/  LDL.LU R150, [R1+0x135c] ;  /* 0x00135c0001967983 */ /* 0x002f220000300800 */
[----:B------:R-:W-:-:S04]  /*8d500*/  IMAD.WIDE R16, R143, 0x4, R4 ;  /* 0x000000048f107825 */ /* 0x000fc800078e0204 */
[C---:B------:R-:W-:Y:S01]  /*8d510*/  IMAD.WIDE R18, R143.reuse, 0x4, R6 ;  /* 0x000000048f127825 */ /* 0x040fe200078e0206 */
[----:B------:R-:W4:Y:S04]  /*8d520*/  LDL.LU R148, [R1+0xf6c] ;  /* 0x000f6c0001947983 */ /* 0x000f280000300800 */
[----:B------:R1:W-:Y:S02]  /*8d530*/  @P4 STG.E desc[UR6][R16.64], R146 ;  /* 0x0000009210004986 */ /* 0x0003e4000c101906 */
[----:B-1----:R-:W-:Y:S02]  /*8d540*/  IMAD.WIDE R16, R143, 0x4, R8 ;  /* 0x000000048f107825 */ /* 0x002fe400078e0208 */
[----:B------:R-:W4:Y:S04]  /*8d550*/  LDL.LU R143, [R1+0x36c] ;  /* 0x00036c00018f7983 */ /* 0x000f280000300800 */
[----:B------:R-:W4:Y:S04]  /*8d560*/  LDL.LU R146, [R1+0x2758] ;  /* 0x0027580001927983 */ /* 0x000f280000300800 */
[----:B------:R-:W4:Y:S04]  /*8d570*/  LDL.LU R244, [R1+0xb5c] ;  /* 0x000b5c0001f47983 */ /* 0x000f280000300800 */
[----:B---3--:R1:W-:Y:S04]  /*8d580*/  @P3 STG.E desc[UR6][R18.64], R144 ;  /* 0x0000009012003986 */ /* 0x0083e8000c101906 */
[----:B-1----:R-:W3:Y:S01]  /*8d590*/  LDL.LU R144, [R1+0x76c] ;  /* 0x00076c0001907983 */ /* 0x002ee20000300800 */
[----:B------:R-:W-:Y:S01]  /*8d5a0*/  VIADD R0, R10, 0x1b6 ;  /* 0x000001b60a007836 */ /* 0x000fe20000000000 */
[----:B------:R-:W-:-:S04]  /*8d5b0*/  ISETP.LT.AND P2, PT, R14, UR4, !P2 ;  /* 0x000000040e007c0c */ /* 0x000fc8000d741270 */
[----:B------:R-:W-:Y:S01]  /*8d5c0*/  ISETP.GE.AND P1, PT, R0, UR5, PT ;  /* 0x0000000500007c0c */ /* 0x000fe2000bf26270 */
[----:B------:R-:W-:-:S03]  /*8d5d0*/  VIADD R15, R10, 0x1b7 ;  /* 0x000001b70a0f7836 */ /* 0x000fc60000000000 */
[----:B------:R-:W-:Y:S02]  /*8d5e0*/  ISETP.LT.AND P5, PT, R11, UR4, !P1 ;  /* 0x000000040b007c0c */ /* 0x000fe4000cfa1270 */
[----:B------:R-:W-:Y:S01]  /*8d5f0*/  ISETP.LT.AND P6, PT, R12, UR4, !P1 ;  /* 0x000000040c007c0c */ /* 0x000fe2000cfc1270 */
[----:B--2---:R-:W-:Y:S01]  /*8d600*/  IMAD.WIDE R18, R145, 0x4, R2 ;  /* 0x0000000491127825 */ /* 0x004fe200078e0202 */
[----:B------:R-:W-:Y:S02]  /*8d610*/  ISETP.GE.AND P0, PT, R15, UR5, PT ;  /* 0x000000050f007c0c */ /* 0x000fe4000bf06270 */
[----:B------:R-:W-:Y:S01]  /*8d620*/  ISETP.LT.AND P3, PT, R13, UR4, !P1 ;  /* 0x000000040d007c0c */ /* 0x000fe2000cf61270 */
[----:B------:R-:W-:Y:S01]  /*8d630*/  IMAD.WIDE R20, R145, 0x4, R4 ;  /* 0x0000000491147825 */ /* 0x000fe200078e0204 */
[----:B------:R-:W-:Y:S01]  /*8d640*/  ISETP.LT.AND P1, PT, R14, UR4, !P1 ;  /* 0x000000040e007c0c */ /* 0x000fe2000cf21270 */
[----:B------:R-:W-:Y:S01]  /*8d650*/  @P2 STG.E desc[UR6][R16.64], R240 ;  /* 0x000000f010002986 */ /* 0x000fe2000c101906 */
[----:B------:R-:W-:-:S03]  /*8d660*/  ISETP.LT.AND P2, PT, R11, UR4, !P0 ;  /* 0x000000040b007c0c */ /* 0x000fc6000c741270 */
[----:B----4-:R1:W-:Y:S01]  /*8d670*/  @P5 STG.E desc[UR6][R18.64], R151 ;  /* 0x0000009712005986 */ /* 0x0103e2000c101906 */
[----:B------:R-:W-:-:S03]  /*8d680*/  ISETP.LT.AND P5, PT, R13, UR4, !P0 ;  /* 0x000000040d007c0c */ /* 0x000fc6000c7a1270 */
[----:B------:R2:W-:Y:S04]  /*8d690*/  @P6 STG.E desc[UR6][R20.64], R147 ;  /* 0x0000009314006986 */ /* 0x0005e8000c101906 */
[----:B-1----:R-:W4:Y:S01]  /*8d6a0*/  LDL.LU R151, [R1+0x1b60] ;  /* 0x001b600001977983 */ /* 0x002f220000300800 */
[C---:B------:R-:W-:Y:S01]  /*8d6b0*/  IMAD.WIDE R18, R145.reuse, 0x4, R6 ;  /* 0x0000000491127825 */ /* 0x040fe200078e0206 */
[----:B------:R-:W-:Y:S02]  /*8d6c0*/  ISETP.LT.AND P6, PT, R12, UR4, !P0 ;  /* 0x000000040c007c0c */ /* 0x000fe4000c7c1270 */
[----:B--2---:R-:W2:Y:S01]  /*8d6d0*/  LDL.LU R147, [R1+0x2060] ;  /* 0x0020600001937983 */ /* 0x004ea20000300800 */
[----:B------:R-:W-:Y:S01]  /*8d6e0*/  IMAD.WIDE R20, R145, 0x4, R8 ;  /* 0x0000000491147825 */ /* 0x000fe200078e0208 */
[----:B------:R-:W-:-:S02]  /*8d6f0*/  ISETP.LT.AND P0, PT, R14, UR4, !P0 ;  /* 0x000000040e007c0c */ /* 0x000fc4000c701270 */
[----:B------:R-:W2:Y:S01]  /*8d700*/  LDL.LU R145, [R1+0x275c] ;  /* 0x00275c0001917983 */ /* 0x000ea20000300800 */
[----:B------:R-:W-:-:S03]  /*8d710*/  IMAD.WIDE R16, R142, 0x4, R2 ;  /* 0x000000048e107825 */ /* 0x000fc600078e0202 */
[----:B------:R1:W-:Y:S04]  /*8d720*/  @P3 STG.E desc[UR6][R18.64], R149 ;  /* 0x0000009512003986 */ /* 0x0003e8000c101906 */
[----:B------:R1:W-:Y:S04]  /*8d730*/  @P1 STG.E desc[UR6][R20.64], R150 ;  /* 0x0000009614001986 */ /* 0x0003e8000c101906 */
[----:B------:R1:W-:Y:S04]  /*8d740*/  @P2 STG.E desc[UR6][R16.64], R148 ;  /* 0x0000009410002986 */ /* 0x0003e8000c101906 */
[----:B-1----:R-:W2:Y:S01]  /*8d750*/  LDL.LU R149, [R1+0x1760] ;  /* 0x0017600001957983 */ /* 0x002ea20000300800 */
[----:B------:R-:W-:-:S03]  /*8d760*/  IMAD.WIDE R18, R142, 0x4, R4 ;  /* 0x000000048e127825 */ /* 0x000fc600078e0204 */
[----:B------:R-:W2:Y:S01]  /*8d770*/  LDL.LU R150, [R1+0x1360] ;  /* 0x0013600001967983 */ /* 0x000ea20000300800 */
[----:B------:R-:W-:-:S03]  /*8d780*/  IMAD.WIDE R20, R142, 0x4, R8 ;  /* 0x000000048e147825 */ /* 0x000fc600078e0208 */
[----:B------:R-:W2:Y:S01]  /*8d790*/  LDL.LU R148, [R1+0xf70] ;  /* 0x000f700001947983 */ /* 0x000ea20000300800 */
[----:B------:R-:W-:-:S03]  /*8d7a0*/  IMAD.WIDE R16, R142, 0x4, R6 ;  /* 0x000000048e107825 */ /* 0x000fc600078e0206 */
[----:B------:R-:W2:Y:S04]  /*8d7b0*/  LDL.LU R142, [R1+0x770] ;  /* 0x00077000018e7983 */ /* 0x000ea80000300800 */
[----:B------:R-:W-:Y:S04]  /*8d7c0*/  @P6 STG.E desc[UR6][R18.64], R244 ;  /* 0x000000f412006986 */ /* 0x000fe8000c101906 */
[----:B---3--:R-:W-:Y:S04]  /*8d7d0*/  @P5 STG.E desc[UR6][R16.64], R144 ;  /* 0x0000009010005986 */ /* 0x008fe8000c101906 */
[----:B------:R1:W-:Y:S04]  /*8d7e0*/  @P0 STG.E desc[UR6][R20.64], R143 ;  /* 0x0000008f14000986 */ /* 0x0003e8000c101906 */
[----:B-1----:R-:W3:Y:S01]  /*8d7f0*/  LDL.LU R143, [R1+0xb60] ;  /* 0x000b6000018f7983 */ /* 0x002ee20000300800 */
[----:B------:R-:W-:-:S02]  /*8d800*/  VIADD R0, R10, 0x1b8 ;  /* 0x000001b80a007836 */ /* 0x000fc40000000000 */
[----:B------:R-:W-:Y:S01]  /*8d810*/  IMAD.WIDE R16, R146, 0x4, R2 ;  /* 0x0000000492107825 */ /* 0x000fe200078e0202 */
[----:B------:R-:W3:Y:S02]  /*8d820*/  LDL.LU R144, [R1+0x2760] ;  /* 0x0027600001907983 */ /* 0x000ee40000300800 */
[----:B------:R-:W-:Y:S01]  /*8d830*/  ISETP.GE.AND P4, PT, R0, UR5, PT ;  /* 0x0000000500007c0c */ /* 0x000fe2000bf86270 */
[----:B------:R-:W-:Y:S01]  /*8d840*/  VIADD R0, R10, 0x1b9 ;  /* 0x000001b90a007836 */ /* 0x000fe20000000000 */
[----:B------:R-:W3:Y:S02]  /*8d850*/  LDL.LU R245, [R1+0x370] ;  /* 0x0003700001f57983 */ /* 0x000ee40000300800 */
[----:B------:R-:W-:Y:S02]  /*8d860*/  ISETP.LT.AND P1, PT, R11, UR4, !P4 ;  /* 0x000000040b007c0c */ /* 0x000fe4000e721270 */
[----:B------:R-:W-:Y:S01]  /*8d870*/  ISETP.LT.AND P2, PT, R12, UR4, !P4 ;  /* 0x000000040c007c0c */ /* 0x000fe2000e741270 */
[----:B------:R-:W-:Y:S01]  /*8d880*/  IMAD.WIDE R18, R146, 0x4, R4 ;  /* 0x0000000492127825 */ /* 0x000fe200078e0204 */
[----:B------:R-:W-:Y:S01]  /*8d890*/  ISETP.GE.AND P3, PT, R0, UR5, PT ;  /* 0x0000000500007c0c */ /* 0x000fe2000bf66270 */
[----:B------:R-:W3:Y:S01]  /*8d8a0*/  LDL.LU R240, [R1+0x1b64] ;  /* 0x001b640001f07983 */ /* 0x000ee20000300800 */
[----:B------:R-:W-:-:S02]  /*8d8b0*/  ISETP.LT.AND P0, PT, R13, UR4, !P4 ;  /* 0x000000040d007c0c */ /* 0x000fc4000e701270 */
[----:B------:R-:W-:Y:S01]  /*8d8c0*/  ISETP.LT.AND P4, PT, R14, UR4, !P4 ;  /* 0x000000040e007c0c */ /* 0x000fe2000e781270 */
[----:B------:R-:W3:Y:S01]  /*8d8d0*/  LDL.LU R244, [R1+0x2064] ;  /* 0x0020640001f47983 */ /* 0x000ee20000300800 */
[----:B------:R-:W-:Y:S02]  /*8d8e0*/  ISETP.LT.AND P6, PT, R11, UR4, !P3 ;  /* 0x000000040b007c0c */ /* 0x000fe4000dfc1270 */
[----:B------:R-:W-:Y:S01]  /*8d8f0*/  ISETP.LT.AND P5, PT, R12, UR4, !P3 ;  /* 0x000000040c007c0c */ /* 0x000fe2000dfa1270 */
[----:B----4-:R1:W-:Y:S04]  /*8d900*/  @P1 STG.E desc[UR6][R16.64], R151 ;  /* 0x0000009710001986 */ /* 0x0103e8000c101906 */
[----:B--2---:R2:W-:Y:S01]  /*8d910*/  @P2 STG.E desc[UR6][R18.64], R147 ;  /* 0x0000009312002986 */ /* 0x0045e2000c101906 */
[----:B-1----:R-:W-:Y:S01]  /*8d920*/  IMAD.WIDE R16, R146, 0x4, R6 ;  /* 0x0000000492107825 */ /* 0x002fe200078e0206 */
[----:B------:R-:W-:-:S03]  /*8d930*/  ISETP.LT.AND P2, PT, R13, UR4, !P3 ;  /* 0x000000040d007c0c */ /* 0x000fc6000df41270 */
[C---:B------:R-:W-:Y:S01]  /*8d940*/  IMAD.WIDE R20, R145.reuse, 0x4, R2 ;  /* 0x0000000491147825 */ /* 0x040fe200078e0202 */
[----:B--2---:R-:W2:Y:S03]  /*8d950*/  LDL.LU R147, [R1+0x1764] ;  /* 0x0017640001937983 */ /* 0x004ea60000300800 */
[----:B------:R-:W-:Y:S02]  /*8d960*/  IMAD.WIDE R18, R146, 0x4, R8 ;  /* 0x0000000492127825 */ /* 0x000fe400078e0208 */
[----:B------:R-:W4:Y:S02]  /*8d970*/  LDL.LU R146, [R1+0x2768] ;  /* 0x0027680001927983 */ /* 0x000f240000300800 */
[C---:B------:R-:W-:Y:S02]  /*8d980*/  IMAD.WIDE R22, R145.reuse, 0x4, R4 ;  /* 0x0000000491167825 */ /* 0x040fe400078e0204 */
[----:B------:R1:W-:Y:S04]  /*8d990*/  @P0 STG.E desc[UR6][R16.64], R149 ;  /* 0x0000009510000986 */ /* 0x0003e8000c101906 */
[----:B------:R-:W-:Y:S04]  /*8d9a0*/  @P4 STG.E desc[UR6][R18.64], R150 ;  /* 0x0000009612004986 */ /* 0x000fe8000c101906 */
[----:B------:R-:W-:Y:S04]  /*8d9b0*/  @P6 STG.E desc[UR6][R20.64], R148 ;  /* 0x0000009414006986 */ /* 0x000fe8000c101906 */
[----:B------:R-:W4:Y:S04]  /*8d9c0*/  LDL.LU R151, [R1+0x1364] ;  /* 0x0013640001977983 */ /* 0x000f280000300800 */
[----:B------:R1:W-:Y:S04]  /*8d9d0*/  @P5 STG.E desc[UR6][R22.64], R142 ;  /* 0x0000008e16005986 */ /* 0x0003e8000c101906 */
[----:B-1----:R-:W4:Y:S01]  /*8d9e0*/  LDL.LU R149, [R1+0xf74] ;  /* 0x000f740001957983 */ /* 0x002f220000300800 */
[----:B------:R-:W-:-:S03]  /*8d9f0*/  IMAD.WIDE R16, R145, 0x4, R6 ;  /* 0x0000000491107825 */ /* 0x000fc600078e0206 */
[----:B------:R-:W4:Y:S04]  /*8da00*/  LDL.LU R142, [R1+0x2764] ;  /* 0x00276400018e7983 */ /* 0x000f280000300800 */
[----:B---3--:R1:W-:Y:S04]  /*8da10*/  @P2 STG.E desc[UR6][R16.64], R143 ;  /* 0x0000008f10002986 */ /* 0x0083e8000c101906 */
[----:B-1----:R-:W3:Y:S01]  /*8da20*/  LDL.LU R143, [R1+0x774] ;  /* 0x00077400018f7983 */ /* 0x002ee20000300800 */
[----:B------:R-:W-:-:S03]  /*8da30*/  IMAD.WIDE R16, R145, 0x4, R8 ;  /* 0x0000000491107825 */ /* 0x000fc600078e0208 */
[----:B------:R-:W3:Y:S04]  /*8da40*/  LDL.LU R150, [R1+0xb64] ;  /* 0x000b640001967983 */ /* 0x000ee80000300800 */
        /* <DEDUP_REMOVED lines=8> */
[----:B------:R-:W-:Y:S01]  /*8dad0*/  IMAD.WIDE R18, R144, 0x4, R2 ;  /* 0x0000000490127825 */ /* 0x000fe200078e0202 */
[----:B------:R-:W-:Y:S03]  /*8dae0*/  @P3 STG.E desc[UR6][R16.64], R245 ;  /* 0x000000f510003986 */ /* 0x000fe6000c101906 */
[----:B------:R-:W-:Y:S02]  /*8daf0*/  VIADD R0, R10, 0x1bb ;  /* 0x000001bb0a007836 */ /* 0x000fe40000000000 */
[----:B------:R-:W-:-:S04]  /*8db00*/  IMAD.WIDE R20, R144, 0x4, R4 ;  /* 0x0000000490147825 */ /* 0x000fc800078e0204 */
[----:B------:R-:W-:Y:S01]  /*8db10*/  IMAD.WIDE R22, R144, 0x4, R6 ;  /* 0x0000000490167825 */ /* 0x000fe200078e0206 */
[----:B------:R1:W-:Y:S01]  /*8db20*/  @P6 STG.E desc[UR6][R18.64], R240 ;  /* 0x000000f012006986 */ /* 0x0003e2000c101906 */
[----:B------:R-:W-:Y:S02]  /*8db30*/  ISETP.GE.AND P0, PT, R0, UR5, PT ;  /* 0x0000000500007c0c */ /* 0x000fe4000bf06270 */
[----:B------:R-:W-:Y:S01]  /*8db40*/  ISETP.LT.AND P1, PT, R14, UR4, !P1 ;  /* 0x000000040e007c0c */ /* 0x000fe2000cf21270 */
[----:B------:R-:W-:Y:S01]  /*8db50*/  @P4 STG.E desc[UR6][R20.64], R244 ;  /* 0x000000f414004986 */ /* 0x000fe2000c101906 */
[----:B------:R-:W-:-:S03]  /*8db60*/  ISETP.LT.AND P3, PT, R11, UR4, !P0 ;  /* 0x000000040b007c0c */ /* 0x000fc6000c761270 */
[----:B--2---:R2:W-:Y:S01]  /*8db70*/  @P5 STG.E desc[UR6][R22.64], R147 ;  /* 0x0000009316005986 */ /* 0x0045e2000c101906 */
[----:B------:R-:W-:Y:S01]  /*8db80*/  VIADD R15, R10, 0x1bc ;  /* 0x000001bc0a0f7836 */ /* 0x000fe20000000000 */
[----:B------:R-:W-:Y:S01]  /*8db90*/  ISETP.LT.AND P5, PT, R12, UR4, !P0 ;  /* 0x000000040c007c0c */ /* 0x000fe2000c7a1270 */
[----:B-1----:R-:W-:Y:S01]  /*8dba0*/  IMAD.WIDE R18, R144, 0x4, R8 ;  /* 0x0000000490127825 */ /* 0x002fe200078e0208 */
[----:B--2---:R-:W2:Y:S02]  /*8dbb0*/  LDL.LU R147, [R1+0x2068] ;  /* 0x0020680001937983 */ /* 0x004ea40000300800 */
[----:B------:R-:W-:Y:S02]  /*8dbc0*/  ISETP.GE.AND P2, PT, R15, UR5, PT ;  /* 0x000000050f007c0c */ /* 0x000fe4000bf46270 */
[----:B------:R-:W-:Y:S01]  /*8dbd0*/  ISETP.LT.AND P4, PT, R13, UR4, !P0 ;  /* 0x000000040d007c0c */ /* 0x000fe2000c781270 */
[----:B------:R-:W2:Y:S01]  /*8dbe0*/  LDL.LU R144, [R1+0x276c] ;  /* 0x00276c0001907983 */ /* 0x000ea20000300800 */
[----:B------:R-:W-:-:S03]  /*8dbf0*/  ISETP.LT.AND P0, PT, R14, UR4, !P0 ;  /* 0x000000040e007c0c */ /* 0x000fc6000c701270 */
[----:B----4-:R1:W-:Y:S01]  /*8dc00*/  @P1 STG.E desc[UR6][R18.64], R151 ;  /* 0x0000009712001986 */ /* 0x0103e2000c101906 */
[----:B------:R-:W-:Y:S01]  /*8dc10*/  ISETP.LT.AND P6, PT, R11, UR4, !P2 ;  /* 0x000000040b007c0c */ /* 0x000fe2000d7c1270 */
[C---:B------:R-:W-:Y:S02]  /*8dc20*/  IMAD.WIDE R16, R142.reuse, 0x4, R2 ;  /* 0x000000048e107825 */ /* 0x040fe400078e0202 */
[----:B-1----:R-:W4:Y:S02]  /*8dc30*/  LDL.LU R151, [R1+0x1768] ;  /* 0x0017680001977983 */ /* 0x002f240000300800 */
[C---:B------:R-:W-:Y:S02]  /*8dc40*/  IMAD.WIDE R20, R142.reuse, 0x4, R4 ;  /* 0x000000048e147825 */ /* 0x040fe400078e0204 */
[----:B------:R1:W-:Y:S02]  /*8dc50*/  @P3 STG.E desc[UR6][R16.64], R149 ;  /* 0x0000009510003986 */ /* 0x0003e4000c101906 */
[----:B------:R-:W-:-:S04]  /*8dc60*/  IMAD.WIDE R18, R142, 0x4, R6 ;  /* 0x000000048e127825 */ /* 0x000fc800078e0206 */
[----:B-1----:R-:W-:Y:S02]  /*8dc70*/  IMAD.WIDE R16, R142, 0x4, R8 ;  /* 0x000000048e107825 */ /* 0x002fe400078e0208 */
[----:B------:R-:W4:Y:S04]  /*8dc80*/  LDL.LU R142, [R1+0x2770] ;  /* 0x00277000018e7983 */ /* 0x000f280000300800 */
[----:B------:R-:W4:Y:S04]  /*8dc90*/  LDL.LU R240, [R1+0x1368] ;  /* 0x0013680001f07983 */ /* 0x000f280000300800 */
[----:B------:R-:W4:Y:S04]  /*8dca0*/  LDL.LU R149, [R1+0xf78] ;  /* 0x000f780001957983 */ /* 0x000f280000300800 */
[----:B---3--:R1:W-:Y:S04]  /*8dcb0*/  @P5 STG.E desc[UR6][R20.64], R143 ;  /* 0x0000008f14005986 */ /* 0x0083e8000c101906 */
[----:B------:R-:W-:Y:S04]  /*8dcc0*/  @P4 STG.E desc[UR6][R18.64], R150 ;  /* 0x0000009612004986 */ /* 0x000fe8000c101906 */
[----:B-1----:R-:W3:Y:S01]  /*8dcd0*/  LDL.LU R143, [R1+0x778] ;  /* 0x00077800018f7983 */ /* 0x002ee20000300800 */
[----:B------:R-:W-:-:S03]  /*8dce0*/  IMAD.WIDE R20, R146, 0x4, R2 ;  /* 0x0000000492147825 */ /* 0x000fc600078e0202 */
[----:B------:R1:W-:Y:S04]  /*8dcf0*/  @P0 STG.E desc[UR6][R16.64], R148 ;  /* 0x0000009410000986 */ /* 0x0003e8000c101906 */
[----:B------:R1:W-:Y:S04]  /*8dd00*/  @P6 STG.E desc[UR6][R20.64], R145 ;  /* 0x0000009114006986 */ /* 0x0003e8000c101906 */
[----:B-1----:R-:W3:Y:S04]  /*8dd10*/  LDL.LU R148, [R1+0xb68] ;  /* 0x000b680001947983 */ /* 0x002ee80000300800 */
[----:B------:R-:W3:Y:S01]  /*8dd20*/  LDL.LU R145, [R1+0x378] ;  /* 0x0003780001917983 */ /* 0x000ee20000300800 */
[----:B------:R-:W-:Y:S01]  /*8dd30*/  ISETP.LT.AND P3, PT, R12, UR4, !P2 ;  /* 0x000000040c007c0c */ /* 0x000fe2000d761270 */
[----:B------:R-:W-:Y:S01]  /*8dd40*/  IMAD.WIDE R16, R146, 0x4, R4 ;  /* 0x0000000492107825 */ /* 0x000fe200078e0204 */
[----:B------:R-:W-:-:S03]  /*8dd50*/  ISETP.LT.AND P4, PT, R13, UR4, !P2 ;  /* 0x000000040d007c0c */ /* 0x000fc6000d781270 */
[----:B------:R-:W-:Y:S01]  /*8dd60*/  VIADD R0, R10, 0x1bd ;  /* 0x000001bd0a007836 */ /* 0x000fe20000000000 */
[----:B------:R-:W-:-:S04]  /*8dd70*/  ISETP.LT.AND P2, PT, R14, UR4, !P2 ;  /* 0x000000040e007c0c */ /* 0x000fc8000d741270 */
[----:B------:R-:W-:Y:S01]  /*8dd80*/  ISETP.GE.AND P1, PT, R0, UR5, PT ;  /* 0x0000000500007c0c */ /* 0x000fe2000bf26270 */
[----:B------:R-:W-:-:S03]  /*8dd90*/  IMAD.WIDE R18, R146, 0x4, R6 ;  /* 0x0000000492127825 */ /* 0x000fc600078e0206 */
[----:B------:R-:W-:Y:S02]  /*8dda0*/  ISETP.LT.AND P5, PT, R11, UR4, !P1 ;  /* 0x000000040b007c0c */ /* 0x000fe4000cfa1270 */
[----:B------:R-:W-:Y:S01]  /*8ddb0*/  ISETP.LT.AND P6, PT, R12, UR4, !P1 ;  /* 0x000000040c007c0c */ /* 0x000fe2000cfc1270 */
[----:B--2---:R1:W-:Y:S04]  /*8ddc0*/  @P3 STG.E desc[UR6][R16.64], R147 ;  /* 0x0000009310003986 */ /* 0x0043e8000c101906 */
[----:B-1----:R-:W2:Y:S01]  /*8ddd0*/  LDL.LU R147, [R1+0x1b6c] ;  /* 0x001b6c0001937983 */ /* 0x002ea20000300800 */
[----:B------:R-:W-:-:S03]  /*8dde0*/  IMAD.WIDE R16, R146, 0x4, R8 ;  /* 0x0000000492107825 */ /* 0x000fc600078e0208 */
[----:B------:R-:W2:Y:S04]  /*8ddf0*/  LDL.LU R146, [R1+0x136c] ;  /* 0x00136c0001927983 */ /* 0x000ea80000300800 */
[----:B------:R-:W2:Y:S01]  /*8de00*/  LDL.LU R150, [R1+0x2774] ;  /* 0x0027740001967983 */ /* 0x000ea20000300800 */
[----:B------:R-:W-:-:S03]  /*8de10*/  IMAD.WIDE R20, R144, 0x4, R4 ;  /* 0x0000000490147825 */ /* 0x000fc600078e0204 */
[----:B----4-:R1:W-:Y:S01]  /*8de20*/  @P4 STG.E desc[UR6][R18.64], R151 ;  /* 0x0000009712004986 */ /* 0x0103e2000c101906 */
[----:B------:R-:W-:-:S03]  /*8de30*/  ISETP.LT.AND P4, PT, R13, UR4, !P1 ;  /* 0x000000040d007c0c */ /* 0x000fc6000cf81270 */
[----:B------:R-:W4:Y:S01]  /*8de40*/  LDL.LU R244, [R1+0x206c] ;  /* 0x00206c0001f47983 */ /* 0x000f220000300800 */
[----:B------:R-:W-:-:S03]  /*8de50*/  ISETP.LT.AND P1, PT, R14, UR4, !P1 ;  /* 0x000000040e007c0c */ /* 0x000fc6000cf21270 */
[----:B-1----:R-:W4:Y:S01]  /*8de60*/  LDL.LU R151, [R1+0x176c] ;  /* 0x00176c0001977983 */ /* 0x002f220000300800 */
[----:B------:R-:W-:-:S03]  /*8de70*/  IMAD.WIDE R18, R144, 0x4, R2 ;  /* 0x0000000490127825 */ /* 0x000fc600078e0202 */
[----:B------:R1:W-:Y:S04]  /*8de80*/  @P2 STG.E desc[UR6][R16.64], R240 ;  /* 0x000000f010002986 */ /* 0x0003e8000c101906 */
[----:B------:R-:W-:Y:S01]  /*8de90*/  @P5 STG.E desc[UR6][R18.64], R149 ;  /* 0x0000009512005986 */ /* 0x000fe2000c101906 */
[----:B-1----:R-:W-:-:S03]  /*8dea0*/  IMAD.WIDE R16, R144, 0x4, R6 ;  /* 0x0000000490107825 */ /* 0x002fc600078e0206 */
[----:B---3--:R1:W-:Y:S04]  /*8deb0*/  @P6 STG.E desc[UR6][R20.64], R143 ;  /* 0x0000008f14006986 */ /* 0x0083e8000c101906 */
[----:B-1----:R-:W3:Y:S01]  /*8dec0*/  LDL.LU R143, [R1+0xf7c] ;  /* 0x000f7c00018f7983 */ /* 0x002ee20000300800 */
[----:B------:R-:W-:-:S03]  /*8ded0*/  IMAD.WIDE R20, R144, 0x4, R8 ;  /* 0x0000000490147825 */ /* 0x000fc600078e0208 */
[----:B------:R-:W3:Y:S04]  /*8dee0*/  LDL.LU R149, [R1+0x77c] ;  /* 0x00077c0001957983 */ /* 0x000ee80000300800 */
[----:B------:R-:W-:Y:S04]  /*8def0*/  @P4 STG.E desc[UR6][R16.64], R148 ;  /* 0x0000009410004986 */ /* 0x000fe8000c101906 */
[----:B------:R-:W3:Y:S04]  /*8df00*/  LDL.LU R144, [R1+0x2778] ;  /* 0x0027780001907983 */ /* 0x000ee80000300800 */
[----:B------:R1:W-:Y:S04]  /*8df10*/  @P1 STG.E desc[UR6][R20.64], R145 ;  /* 0x0000009114001986 */ /* 0x0003e8000c101906 */
[----:B-1----:R-:W3:Y:S01]  /*8df20*/  LDL.LU R145, [R1+0xb6c] ;  /* 0x000b6c0001917983 */ /* 0x002ee20000300800 */
[----:B------:R-:W-:-:S05]  /*8df30*/  VIADD R15, R10, 0x1be ;  /* 0x000001be0a0f7836 */ /* 0x000fca0000000000 */
[----:B------:R-:W-:-:S04]  /*8df40*/  ISETP.GE.AND P0, PT, R15, UR5, PT ;  /* 0x000000050f007c0c */ /* 0x000fc8000bf06270 */
[----:B------:R-:W-:Y:S01]  /*8df50*/  ISETP.LT.AND P2, PT, R11, UR4, !P0 ;  /* 0x000000040b007c0c */ /* 0x000fe2000c741270 */
[----:B------:R-:W-:Y:S01]  /*8df60*/  IMAD.WIDE R18, R142, 0x4, R2 ;  /* 0x000000048e127825 */ /* 0x000fe200078e0202 */
[----:B------:R-:W-:Y:S02]  /*8df70*/  ISETP.LT.AND P6, PT, R12, UR4, !P0 ;  /* 0x000000040c007c0c */ /* 0x000fe4000c7c1270 */
[----:B------:R-:W-:Y:S01]  /*8df80*/  ISETP.LT.AND P5, PT, R13, UR4, !P0 ;  /* 0x000000040d007c0c */ /* 0x000fe2000c7a1270 */
[----:B------:R-:W-:Y:S01]  /*8df90*/  VIADD R0, R10, 0x1bf ;  /* 0x000001bf0a007836 */ /* 0x000fe20000000000 */
[----:B------:R-:W-:Y:S01]  /*8dfa0*/  ISETP.LT.AND P0, PT, R14, UR4, !P0 ;  /* 0x000000040e007c0c */ /* 0x000fe2000c701270 */
[----:B------:R-:W-:-:S03]  /*8dfb0*/  IMAD.WIDE R16, R142, 0x4, R4 ;  /* 0x000000048e107825 */ /* 0x000fc600078e0204 */
[----:B------:R-:W-:-:S03]  /*8dfc0*/  ISETP.GE.AND P3, PT, R0, UR5, PT ;  /* 0x0000000500007c0c */ /* 0x000fc6000bf66270 */
[----:B--2---:R1:W-:Y:S01]  /*8dfd0*/  @P2 STG.E desc[UR6][R18.64], R147 ;  /* 0x0000009312002986 */ /* 0x0043e2000c101906 */
[C---:B------:R-:W-:Y:S01]  /*8dfe0*/  IMAD.WIDE R20, R142.reuse, 0x4, R8 ;  /* 0x000000048e147825 */ /* 0x040fe200078e0208 */
[----:B------:R-:W-:Y:S02]  /*8dff0*/  ISETP.LT.AND P1, PT, R11, UR4, !P3 ;  /* 0x000000040b007c0c */ /* 0x000fe4000df21270 */
[----:B-1----:R-:W2:Y:S01]  /*8e000*/  LDL.LU R147, [R1+0x37c] ;  /* 0x00037c0001937983 */ /* 0x002ea20000300800 */
[----:B------:R-:W-:-:S03]  /*8e010*/  IMAD.WIDE R18, R142, 0x4, R6 ;  /* 0x000000048e127825 */ /* 0x000fc600078e0206 */
[----:B------:R-:W2:Y:S04]  /*8e020*/  LDL.LU R148, [R1+0x1b70] ;  /* 0x001b700001947983 */ /* 0x000ea80000300800 */
[----:B------:R-:W2:Y:S01]  /*8e030*/  LDL.LU R142, [R1+0x1770] ;  /* 0x00177000018e7983 */ /* 0x000ea20000300800 */
[----:B------:R-:W-:-:S03]  /*8e040*/  ISETP.LT.AND P2, PT, R12, UR4, !P3 ;  /* 0x000000040c007c0c */ /* 0x000fc6000df41270 */
[----:B----4-:R1:W-:Y:S04]  /*8e050*/  @P6 STG.E desc[UR6][R16.64], R244 ;  /* 0x000000f410006986 */ /* 0x0103e8000c101906 */
[----:B------:R4:W-:Y:S04]  /*8e060*/  @P5 STG.E desc[UR6][R18.64], R151 ;  /* 0x0000009712005986 */ /* 0x0009e8000c101906 */
[----:B------:R4:W-:Y:S01]  /*8e070*/  @P0 STG.E desc[UR6][R20.64], R146 ;  /* 0x0000009214000986 */ /* 0x0009e2000c101906 */
[----:B------:R-:W-:Y:S01]  /*8e080*/  ISETP.LT.AND P0, PT, R13, UR4, !P3 ;  /* 0x000000040d007c0c */ /* 0x000fe2000df01270 */
[----:B-1----:R-:W-:-:S04]  /*8e090*/  IMAD.WIDE R16, R150, 0x4, R2 ;  /* 0x0000000496107825 */ /* 0x002fc800078e0202 */
[C---:B----4-:R-:W-:Y:S01]  /*8e0a0*/  IMAD.WIDE R18, R150.reuse, 0x4, R4 ;  /* 0x0000000496127825 */ /* 0x050fe200078e0204 */
[----:B------:R-:W4:Y:S04]  /*8e0b0*/  LDL.LU R146, [R1+0x2070] ;  /* 0x0020700001927983 */ /* 0x000f280000300800 */
[----:B---3--:R1:W-:Y:S04]  /*8e0c0*/  @P1 STG.E desc[UR6][R16.64], R143 ;  /* 0x0000008f10001986 */ /* 0x0083e8000c101906 */
[----:B------:R-:W-:Y:S04]  /*8e0d0*/  @P2 STG.E desc[UR6][R18.64], R149 ;  /* 0x0000009512002986 */ /* 0x000fe8000c101906 */
[----:B-1----:R-:W3:Y:S01]  /*8e0e0*/  LDL.LU R143, [R1+0x2784] ;  /* 0x00278400018f7983 */ /* 0x002ee20000300800 */
[----:B------:R-:W-:-:S03]  /*8e0f0*/  IMAD.WIDE R16, R150, 0x4, R6 ;  /* 0x0000000496107825 */ /* 0x000fc600078e0206 */
[----:B------:R-:W3:Y:S04]  /*8e100*/  LDL.LU R245, [R1+0x1370] ;  /* 0x0013700001f57983 */ /* 0x000ee80000300800 */
[----:B------:R-:W3:Y:S04]  /*8e110*/  LDL.LU R240, [R1+0xb70] ;  /* 0x000b700001f07983 */ /* 0x000ee80000300800 */
[----:B------:R-:W3:Y:S04]  /*8e120*/  LDL.LU R151, [R1+0x780] ;  /* 0x0007800001977983 */ /* 0x000ee80000300800 */
[----:B------:R1:W-:Y:S04]  /*8e130*/  @P0 STG.E desc[UR6][R16.64], R145 ;  /* 0x0000009110000986 */ /* 0x0003e8000c101906 */
[----:B-1----:R-:W3:Y:S01]  /*8e140*/  LDL.LU R145, [R1+0x380] ;  /* 0x0003800001917983 */ /* 0x002ee20000300800 */
[----:B------:R-:W-:Y:S01]  /*8e150*/  VIADD R0, R10, 0x1c0 ;  /* 0x000001c00a007836 */ /* 0x000fe20000000000 */
[----:B------:R-:W-:-:S04]  /*8e160*/  ISETP.LT.AND P3, PT, R14, UR4, !P3 ;  /* 0x000000040e007c0c */ /* 0x000fc8000df61270 */
[----:B------:R-:W-:-:S04]  /*8e170*/  ISETP.GE.AND P4, PT, R0, UR5, PT ;  /* 0x0000000500007c0c */ /* 0x000fc8000bf86270 */
[----:B------:R-:W-:Y:S02]  /*8e180*/  ISETP.LT.AND P6, PT, R11, UR4, !P4 ;  /* 0x000000040b007c0c */ /* 0x000fe4000e7c1270 */
[----:B------:R-:W-:Y:S01]  /*8e190*/  ISETP.LT.AND P5, PT, R12, UR4, !P4 ;  /* 0x000000040c007c0c */ /* 0x000fe2000e7a1270 */
[----:B------:R-:W-:-:S04]  /*8e1a0*/  IMAD.WIDE R18, R150, 0x4, R8 ;  /* 0x0000000496127825 */ /* 0x000fc800078e0208 */
[----:B------:R-:W-:-:S04]  /*8e1b0*/  IMAD.WIDE R20, R144, 0x4, R2 ;  /* 0x0000000490147825 */ /* 0x000fc800078e0202 */
[----:B------:R-:W-:Y:S01]  /*8e1c0*/  IMAD.WIDE R22, R144, 0x4, R4 ;  /* 0x0000000490167825 */ /* 0x000fe200078e0204 */
[----:B--2---:R1:W-:Y:S01]  /*8e1d0*/  @P3 STG.E desc[UR6][R18.64], R147 ;  /* 0x0000009312003986 */ /* 0x0043e2000c101906 */
[----:B------:R-:W-:Y:S02]  /*8e1e0*/  ISETP.LT.AND P2, PT, R13, UR4, !P4 ;  /* 0x000000040d007c0c */ /* 0x000fe4000e741270 */
[----:B------:R-:W-:Y:S01]  /*8e1f0*/  VIADD R0, R10, 0x1c1 ;  /* 0x000001c10a007836 */ /* 0x000fe20000000000 */
[----:B------:R2:W-:Y:S04]  /*8e200*/  @P6 STG.E desc[UR6][R20.64], R148 ;  /* 0x0000009414006986 */ /* 0x0005e8000c101906 */
[----:B------:R2:W-:Y:S04]  /*8e210*/  @P5 STG.E desc[UR6][R22.64], R142 ;  /* 0x0000008e16005986 */ /* 0x0005e8000c101906 */
[----:B-1----:R-:W3:Y:S04]  /*8e220*/  LDL.LU R147, [R1+0x2798] ;  /* 0x0027980001937983 */ /* 0x002ee80000300800 */
[----:B------:R-:W3:Y:S04]  /*8e230*/  LDL.LU R149, [R1+0x2b0] ;  /* 0x0002b00001957983 */ /* 0x000ee80000300800 */
[----:B--2---:R-:W2:Y:S04]  /*8e240*/  LDL.LU R148, [R1+0x1b74] ;  /* 0x001b740001947983 */ /* 0x004ea80000300800 */
[----:B------:R-:W2:Y:S01]  /*8e250*/  LDL.LU R142, [R1+0x278c] ;  /* 0x00278c00018e7983 */ /* 0x000ea20000300800 */
[----:B------:R-:W-:Y:S01]  /*8e260*/  ISETP.GE.AND P1, PT, R0, UR5, PT ;  /* 0x0000000500007c0c */ /* 0x000fe2000bf26270 */
[----:B------:R-:W-:Y:S01]  /*8e270*/  IMAD.WIDE R16, R144, 0x4, R6 ;  /* 0x0000000490107825 */ /* 0x000fe200078e0206 */
[----:B------:R-:W-:-:S02]  /*8e280*/  ISETP.LT.AND P4, PT, R14, UR4, !P4 ;  /* 0x000000040e007c0c */ /* 0x000fc4000e781270 */
[----:B------:R-:W-:Y:S02]  /*8e290*/  ISETP.LT.AND P6, PT, R11, UR4, !P1 ;  /* 0x000000040b007c0c */ /* 0x000fe4000cfc1270 */
[----:B------:R-:W-:Y:S02]  /*8e2a0*/  ISETP.LT.AND P3, PT, R12, UR4, !P1 ;  /* 0x000000040c007c0c */ /* 0x000fe4000cf61270 */
[----:B------:R-:W-:Y:S01]  /*8e2b0*/  ISETP.LT.AND P5, PT, R13, UR4, !P1 ;  /* 0x000000040d007c0c */ /* 0x000fe2000cfa1270 */
[----:B----4-:R1:W-:Y:S04]  /*8e2c0*/  @P2 STG.E desc[UR6][R16.64], R146 ;  /* 0x0000009210002986 */ /* 0x0103e8000c101906 */
[----:B-1----:R-:W4:Y:S01]  /*8e2d0*/  LDL.LU R146, [R1+0x1774] ;  /* 0x0017740001927983 */ /* 0x002f220000300800 */
[----:B------:R-:W-:-:S03]  /*8e2e0*/  IMAD.WIDE R16, R144, 0x4, R8 ;  /* 0x0000000490107825 */ /* 0x000fc600078e0208 */
[----:B------:R-:W4:Y:S04]  /*8e2f0*/  LDL.LU R244, [R1+0x2074] ;  /* 0x0020740001f47983 */ /* 0x000f280000300800 */
[----:B------:R-:W4:Y:S04]  /*8e300*/  LDL.LU R150, [R1+0x1374] ;  /* 0x0013740001967983 */ /* 0x000f280000300800 */
[----:B------:R-:W4:Y:S01]  /*8e310*/  LDL.LU R144, [R1+0xb74] ;  /* 0x000b740001907983 */ /* 0x000f220000300800 */
[----:B---3--:R-:W-:-:S04]  /*8e320*/  IMAD.WIDE R18, R143, 0x4, R2 ;  /* 0x000000048f127825 */ /* 0x008fc800078e0202 */
[C---:B------:R-:W-:Y:S01]  /*8e330*/  IMAD.WIDE R20, R143.reuse, 0x4, R4 ;  /* 0x000000048f147825 */ /* 0x040fe200078e0204 */
[----:B------:R-:W-:Y:S03]  /*8e340*/  @P4 STG.E desc[UR6][R16.64], R245 ;  /* 0x000000f510004986 */ /* 0x000fe6000c101906 */
[----:B------:R-:W-:Y:S01]  /*8e350*/  IMAD.WIDE R22, R143, 0x4, R6 ;  /* 0x000000048f167825 */ /* 0x000fe200078e0206 */
[----:B------:R-:W-:Y:S04]  /*8e360*/  @P6 STG.E desc[UR6][R18.64], R240 ;  /* 0x000000f012006986 */ /* 0x000fe8000c101906 */
[----:B------:R-:W-:Y:S04]  /*8e370*/  @P3 STG.E desc[UR6][R20.64], R151 ;  /* 0x0000009714003986 */ /* 0x000fe8000c101906 */
[----:B------:R1:W-:Y:S04]  /*8e380*/  @P5 STG.E desc[UR6][R22.64], R145 ;  /* 0x0000009116005986 */ /* 0x0003e8000c101906 */
[----:B-1----:R-:W3:Y:S01]  /*8e390*/  LDL.LU R145, [R1+0x784] ;  /* 0x0007840001917983 */ /* 0x002ee20000300800 */
[----:B------:R-:W-:Y:S01]  /*8e3a0*/  VIADD R0, R10, 0x1c2 ;  /* 0x000001c20a007836 */ /* 0x000fe20000000000 */
[----:B------:R-:W-:-:S04]  /*8e3b0*/  ISETP.LT.AND P1, PT, R14, UR4, !P1 ;  /* 0x000000040e007c0c */ /* 0x000fc8000cf21270 */
[----:B------:R-:W-:-:S04]  /*8e3c0*/  ISETP.GE.AND P0, PT, R0, UR5, PT ;  /* 0x0000000500007c0c */ /* 0x000fc8000bf06270 */
[----:B------:R-:W-:Y:S01]  /*8e3d0*/  ISETP.LT.AND P4, PT, R11, UR4, !P0 ;  /* 0x000000040b007c0c */ /* 0x000fe2000c781270 */
[----:B------:R-:W-:Y:S01]  /*8e3e0*/  VIADD R15, R10, 0x1c3 ;  /* 0x000001c30a0f7836 */ /* 0x000fe20000000000 */
[----:B------:R-:W-:Y:S01]  /*8e3f0*/  ISETP.LT.AND P5, PT, R12, UR4, !P0 ;  /* 0x000000040c007c0c */ /* 0x000fe2000c7a1270 */
[----:B------:R-:W-:Y:S01]  /*8e400*/  IMAD.WIDE R18, R143, 0x4, R8 ;  /* 0x000000048f127825 */ /* 0x000fe200078e0208 */
[----:B------:R-:W-:Y:S01]  /*8e410*/  ISETP.LT.AND P3, PT, R13, UR4, !P0 ;  /* 0x000000040d007c0c */ /* 0x000fe2000c761270 */
[----:B------:R-:W3:Y:S01]  /*8e420*/  LDL.LU R143, [R1+0x27a0] ;  /* 0x0027a000018f7983 */ /* 0x000ee20000300800 */
[----:B------:R-:W-:Y:S02]  /*8e430*/  ISETP.GE.AND P2, PT, R15, UR5, PT ;  /* 0x000000050f007c0c */ /* 0x000fe4000bf46270 */
[----:B------:R-:W-:Y:S01]  /*8e440*/  ISETP.LT.AND P0, PT, R14, UR4, !P0 ;  /* 0x000000040e007c0c */ /* 0x000fe2000c701270 */
[----:B------:R-:W3:Y:S01]  /*8e450*/  LDL.LU R151, [R1+0x384] ;  /* 0x0003840001977983 */ /* 0x000ee20000300800 */
[----:B------:R-:W-:-:S03]  /*8e460*/  ISETP.LT.AND P6, PT, R11, UR4, !P2 ;  /* 0x000000040b007c0c */ /* 0x000fc6000d7c1270 */
[----:B------:R1:W-:Y:S01]  /*8e470*/  @P1 STG.E desc[UR6][R18.64], R149 ;  /* 0x0000009512001986 */ /* 0x0003e2000c101906 */
[----:B--2---:R-:W-:-:S05]  /*8e480*/  IMAD.WIDE R16, R142, 0x4, R2 ;  /* 0x000000048e107825 */ /* 0x004fca00078e0202 */
[----:B------:R2:W-:Y:S01]  /*8e490*/  @P4 STG.E desc[UR6][R16.64], R148 ;  /* 0x0000009410004986 */ /* 0x0005e2000c101906 */
[----:B------:R-:W-:Y:S01]  /*8e4a0*/  IMAD.WIDE R20, R142, 0x4, R4 ;  /* 0x000000048e147825 */ /* 0x000fe200078e0204 */
[----:B------:R-:W-:-:S03]  /*8e4b0*/  ISETP.LT.AND P4, PT, R12, UR4, !P2 ;  /* 0x000000040c007c0c */ /* 0x000fc6000d781270 */
[C---:B-1----:R-:W-:Y:S01]  /*8e4c0*/  IMAD.WIDE R18, R142.reuse, 0x4, R6 ;  /* 0x000000048e127825 */ /* 0x042fe200078e0206 */
[----:B--2---:R-:W2:Y:S03]  /*8e4d0*/  LDL.LU R148, [R1+0x2b4] ;  /* 0x0002b40001947983 */ /* 0x004ea60000300800 */
[----:B------:R-:W-:Y:S02]  /*8e4e0*/  IMAD.WIDE R16, R142, 0x4, R8 ;  /* 0x000000048e107825 */ /* 0x000fe400078e0208 */
[----:B------:R-:W2:Y:S04]  /*8e4f0*/  LDL.LU R142, [R1+0x27ac] ;  /* 0x0027ac00018e7983 */ /* 0x000ea80000300800 */
[----:B----4-:R1:W-:Y:S04]  /*8e500*/  @P5 STG.E desc[UR6][R20.64], R146 ;  /* 0x0000009214005986 */ /* 0x0103e8000c101906 */
[----:B------:R-:W4:Y:S04]  /*8e510*/  LDL.LU R149, [R1+0x1b78] ;  /* 0x001b780001957983 */ /* 0x000f280000300800 */
[----:B------:R-:W-:Y:S04]  /*8e520*/  @P3 STG.E desc[UR6][R18.64], R244 ;  /* 0x000000f412003986 */ /* 0x000fe8000c101906 */
[----:B-1----:R-:W4:Y:S01]  /*8e530*/  LDL.LU R146, [R1+0x1778] ;  /* 0x0017780001927983 */ /* 0x002f220000300800 */
[----:B------:R-:W-:-:S03]  /*8e540*/  IMAD.WIDE R20, R147, 0x4, R2 ;  /* 0x0000000493147825 */ /* 0x000fc600078e0202 */
[----:B------:R1:W-:Y:S04]  /*8e550*/  @P0 STG.E desc[UR6][R16.64], R150 ;  /* 0x0000009610000986 */ /* 0x0003e8000c101906 */
[----:B------:R1:W-:Y:S04]  /*8e560*/  @P6 STG.E desc[UR6][R20.64], R144 ;  /* 0x0000009014006986 */ /* 0x0003e8000c101906 */
[----:B-1----:R-:W4:Y:S01]  /*8e570*/  LDL.LU R150, [R1+0x2078] ;  /* 0x0020780001967983 */ /* 0x002f220000300800 */
[----:B------:R-:W-:-:S03]  /*8e580*/  IMAD.WIDE R16, R147, 0x4, R4 ;  /* 0x0000000493107825 */ /* 0x000fc600078e0204 */
[----:B------:R-:W4:Y:S04]  /*8e590*/  LDL.LU R144, [R1+0x1378] ;  /* 0x0013780001907983 */ /* 0x000f280000300800 */
[----:B---3--:R1:W-:Y:S04]  /*8e5a0*/  @P4 STG.E desc[UR6][R16.64], R145 ;  /* 0x0000009110004986 */ /* 0x0083e8000c101906 */
[----:B-1----:R-:W3:Y:S01]  /*8e5b0*/  LDL.LU R145, [R1+0xb78] ;  /* 0x000b780001917983 */ /* 0x002ee20000300800 */
[----:B------:R-:W-:Y:S01]  /*8e5c0*/  VIADD R0, R10, 0x1c4 ;  /* 0x000001c40a007836 */ /* 0x000fe20000000000 */
[----:B------:R-:W-:-:S02]  /*8e5d0*/  ISETP.LT.AND P3, PT, R13, UR4, !P2 ;  /* 0x000000040d007c0c */ /* 0x000fc4000d761270 */
[----:B------:R-:W-:Y:S02]  /*8e5e0*/  ISETP.LT.AND P2, PT, R14, UR4, !P2 ;  /* 0x000000040e007c0c */ /* 0x000fe4000d741270 */
[----:B------:R-:W-:Y:S01]  /*8e5f0*/  ISETP.GE.AND P1, PT, R0, UR5, PT ;  /* 0x0000000500007c0c */ /* 0x000fe2000bf26270 */
[----:B------:R-:W-:-:S03]  /*8e600*/  IMAD.WIDE R18, R147, 0x4, R6 ;  /* 0x0000000493127825 */ /* 0x000fc600078e0206 */
[----:B------:R-:W-:Y:S01]  /*8e610*/  ISETP.LT.AND P5, PT, R11, UR4, !P1 ;  /* 0x000000040b007c0c */ /* 0x000fe2000cfa1270 */
[----:B------:R-:W-:Y:S01]  /*8e620*/  IMAD.WIDE R16, R147, 0x4, R8 ;  /* 0x0000000493107825 */ /* 0x000fe200078e0208 */
[----:B------:R-:W-:Y:S01]  /*8e630*/  ISETP.LT.AND P6, PT, R12, UR4, !P1 ;  /* 0x000000040c007c0c */ /* 0x000fe2000cfc1270 */
[----:B------:R-:W3:Y:S02]  /*8e640*/  LDL.LU R147, [R1+0x27b4] ;  /* 0x0027b40001937983 */ /* 0x000ee40000300800 */
[----:B------:R-:W-:Y:S02]  /*8e650*/  VIADD R15, R10, 0x1c5 ;  /* 0x000001c50a0f7836 */ /* 0x000fe40000000000 */
[----:B------:R1:W-:Y:S01]  /*8e660*/  @P3 STG.E desc[UR6][R18.64], R151 ;  /* 0x0000009712003986 */ /* 0x0003e2000c101906 */
[----:B------:R-:W-:-:S03]  /*8e670*/  ISETP.LT.AND P3, PT, R13, UR4, !P1 ;  /* 0x000000040d007c0c */ /* 0x000fc6000cf61270 */
[----:B------:R-:W3:Y:S01]  /*8e680*/  LDL.LU R240, [R1+0x788] ;  /* 0x0007880001f07983 */ /* 0x000ee20000300800 */
[----:B------:R-:W-:-:S03]  /*8e690*/  ISETP.LT.AND P1, PT, R14, UR4, !P1 ;  /* 0x000000040e007c0c */ /* 0x000fc6000cf21270 */
[----:B------:R-:W3:Y:S01]  /*8e6a0*/  LDL.LU R244, [R1+0x388] ;  /* 0x0003880001f47983 */ /* 0x000ee20000300800 */
[----:B------:R-:W-:Y:S01]  /*8e6b0*/  ISETP.GE.AND P0, PT, R15, UR5, PT ;  /* 0x000000050f007c0c */ /* 0x000fe2000bf06270 */
[----:B------:R-:W-:-:S04]  /*8e6c0*/  IMAD.WIDE R20, R143, 0x4, R4 ;  /* 0x000000048f147825 */ /* 0x000fc800078e0204 */
[----:B-1----:R-:W-:Y:S01]  /*8e6d0*/  IMAD.WIDE R18, R143, 0x4, R2 ;  /* 0x000000048f127825 */ /* 0x002fe200078e0202 */
[----:B--2---:R1:W-:Y:S01]  /*8e6e0*/  @P2 STG.E desc[UR6][R16.64], R148 ;  /* 0x0000009410002986 */ /* 0x0043e2000c101906 */
[----:B------:R-:W-:-:S03]  /*8e6f0*/  ISETP.LT.AND P2, PT, R11, UR4, !P0 ;  /* 0x000000040b007c0c */ /* 0x000fc6000c741270 */
[----:B-1----:R-:W2:Y:S04]  /*8e700*/  LDL.LU R148, [R1+0x2b8] ;  /* 0x0002b80001947983 */ /* 0x002ea80000300800 */
[----:B----4-:R1:W-:Y:S04]  /*8e710*/  @P5 STG.E desc[UR6][R18.64], R149 ;  /* 0x0000009512005986 */ /* 0x0103e8000c101906 */
[----:B------:R4:W-:Y:S04]  /*8e720*/  @P6 STG.E desc[UR6][R20.64], R146 ;  /* 0x0000009214006986 */ /* 0x0009e8000c101906 */
[----:B------:R-:W2:Y:S01]  /*8e730*/  LDL.LU R151, [R1+0x1b7c] ;  /* 0x001b7c0001977983 */ /* 0x000ea20000300800 */
[----:B-1----:R-:W-:-:S03]  /*8e740*/  IMAD.WIDE R18, R143, 0x4, R6 ;  /* 0x000000048f127825 */ /* 0x002fc600078e0206 */
[----:B------:R-:W2:Y:S01]  /*8e750*/  LDL.LU R149, [R1+0x177c] ;  /* 0x00177c0001957983 */ /* 0x000ea20000300800 */
[----:B----4-:R-:W-:-:S03]  /*8e760*/  IMAD.WIDE R20, R143, 0x4, R8 ;  /* 0x000000048f147825 */ /* 0x010fc600078e0208 */
[----:B------:R-:W4:Y:S01]  /*8e770*/  LDL.LU R143, [R1+0x78c] ;  /* 0x00078c00018f7983 */ /* 0x000f220000300800 */
[----:B------:R-:W-:-:S03]  /*8e780*/  IMAD.WIDE R16, R142, 0x4, R2 ;  /* 0x000000048e107825 */ /* 0x000fc600078e0202 */
[----:B------:R-:W-:Y:S04]  /*8e790*/  @P3 STG.E desc[UR6][R18.64], R150 ;  /* 0x0000009612003986 */ /* 0x000fe8000c101906 */
[----:B------:R-:W4:Y:S04]  /*8e7a0*/  LDL.LU R146, [R1+0x27bc] ;  /* 0x0027bc0001927983 */ /* 0x000f280000300800 */
[----:B------:R1:W-:Y:S04]  /*8e7b0*/  @P1 STG.E desc[UR6][R20.64], R144 ;  /* 0x0000009014001986 */ /* 0x0003e8000c101906 */
[----:B-1----:R-:W4:Y:S04]  /*8e7c0*/  LDL.LU R144, [R1+0x207c] ;  /* 0x00207c0001907983 */ /* 0x002f280000300800 */
[----:B------:R-:W4:Y:S04]  /*8e7d0*/  LDL.LU R150, [R1+0x137c] ;  /* 0x00137c0001967983 */ /* 0x000f280000300800 */
[----:B---3--:R1:W-:Y:S04]  /*8e7e0*/  @P2 STG.E desc[UR6][R16.64], R145 ;  /* 0x0000009110002986 */ /* 0x0083e8000c101906 */
[----:B-1----:R-:W3:Y:S01]  /*8e7f0*/  LDL.LU R145, [R1+0xb7c] ;  /* 0x000b7c0001917983 */ /* 0x002ee20000300800 */
[----:B------:R-:W-:Y:S01]  /*8e800*/  ISETP.LT.AND P6, PT, R12, UR4, !P0 ;  /* 0x000000040c007c0c */ /* 0x000fe2000c7c1270 */
[----:B------:R-:W-:Y:S01]  /*8e810*/  VIADD R0, R10, 0x1c6 ;  /* 0x000001c60a007836 */ /* 0x000fe20000000000 */
[----:B------:R-:W-:-:S02]  /*8e820*/  ISETP.LT.AND P5, PT, R13, UR4, !P0 ;  /* 0x000000040d007c0c */ /* 0x000fc4000c7a1270 */
[----:B------:R-:W-:Y:S02]  /*8e830*/  ISETP.LT.AND P0, PT, R14, UR4, !P0 ;  /* 0x000000040e007c0c */ /* 0x000fe4000c701270 */
[----:B------:R-:W-:Y:S01]  /*8e840*/  ISETP.GE.AND P4, PT, R0, UR5, PT ;  /* 0x0000000500007c0c */ /* 0x000fe2000bf86270 */
[----:B------:R-:W-:-:S03]  /*8e850*/  IMAD.WIDE R18, R142, 0x4, R4 ;  /* 0x000000048e127825 */ /* 0x000fc600078e0204 */
[----:B------:R-:W-:Y:S01]  /*8e860*/  ISETP.LT.AND P1, PT, R11, UR4, !P4 ;  /* 0x000000040b007c0c */ /* 0x000fe2000e721270 */
[----:B------:R-:W-:Y:S01]  /*8e870*/  IMAD.WIDE R16, R142, 0x4, R6 ;  /* 0x000000048e107825 */ /* 0x000fe200078e0206 */
[----:B------:R-:W-:-:S03]  /*8e880*/  ISETP.LT.AND P2, PT, R12, UR4, !P4 ;  /* 0x000000040c007c0c */ /* 0x000fc6000e741270 */
[----:B------:R-:W-:Y:S01]  /*8e890*/  IMAD.WIDE R20, R142, 0x4, R8 ;  /* 0x000000048e147825 */ /* 0x000fe200078e0208 */
[----:B------:R1:W-:Y:S03]  /*8e8a0*/  @P6 STG.E desc[UR6][R18.64], R240 ;  /* 0x000000f012006986 */ /* 0x0003e6000c101906 */
[----:B------:R-:W-:Y:S01]  /*8e8b0*/  VIADD R0, R10, 0x1c7 ;  /* 0x000001c70a007836 */ /* 0x000fe20000000000 */
[----:B------:R1:W-:Y:S04]  /*8e8c0*/  @P5 STG.E desc[UR6][R16.64], R244 ;  /* 0x000000f410005986 */ /* 0x0003e8000c101906 */
[----:B------:R-:W-:Y:S01]  /*8e8d0*/  ISETP.GE.AND P3, PT, R0, UR5, PT ;  /* 0x0000000500007c0c */ /* 0x000fe2000bf66270 */
[----:B------:R-:W3:Y:S01]  /*8e8e0*/  LDL.LU R142, [R1+0x27c4] ;  /* 0x0027c400018e7983 */ /* 0x000ee20000300800 */
[----:B-1----:R-:W-:-:S02]  /*8e8f0*/  IMAD.WIDE R18, R147, 0x4, R4 ;  /* 0x0000000493127825 */ /* 0x002fc400078e0204 */
[----:B------:R-:W-:Y:S02]  /*8e900*/  ISETP.LT.AND P6, PT, R11, UR4, !P3 ;  /* 0x000000040b007c0c */ /* 0x000fe4000dfc1270 */
[----:B------:R-:W-:Y:S01]  /*8e910*/  IMAD.WIDE R16, R147, 0x4, R2 ;  /* 0x0000000493107825 */ /* 0x000fe200078e0202 */
[----:B--2---:R1:W-:Y:S01]  /*8e920*/  @P0 STG.E desc[UR6][R20.64], R148 ;  /* 0x0000009414000986 */ /* 0x0043e2000c101906 */
[----:B------:R-:W-:Y:S02]  /*8e930*/  ISETP.LT.AND P0, PT, R13, UR4, !P4 ;  /* 0x000000040d007c0c */ /* 0x000fe4000e701270 */
[----:B------:R-:W-:Y:S02]  /*8e940*/  ISETP.LT.AND P4, PT, R14, UR4, !P4 ;  /* 0x000000040e007c0c */ /* 0x000fe4000e781270 */
[----:B------:R-:W-:Y:S01]  /*8e950*/  ISETP.LT.AND P5, PT, R12, UR4, !P3 ;  /* 0x000000040c007c0c */ /* 0x000fe2000dfa1270 */
[----:B-1----:R-:W2:Y:S04]  /*8e960*/  LDL.LU R148, [R1+0x38c] ;  /* 0x00038c0001947983 */ /* 0x002ea80000300800 */
[----:B------:R1:W-:Y:S04]  /*8e970*/  @P1 STG.E desc[UR6][R16.64], R151 ;  /* 0x0000009710001986 */ /* 0x0003e8000c101906 */
[----:B------:R1:W-:Y:S02]  /*8e980*/  @P2 STG.E desc[UR6][R18.64], R149 ;  /* 0x0000009512002986 */ /* 0x0003e4000c101906 */
[----:B-1----:R-:W-:-:S04]  /*8e990*/  IMAD.WIDE R16, R147, 0x4, R6 ;  /* 0x0000000493107825 */ /* 0x002fc800078e0206 */
[----:B------:R-:W-:Y:S02]  /*8e9a0*/  IMAD.WIDE R18, R147, 0x4, R8 ;  /* 0x0000000493127825 */ /* 0x000fe400078e0208 */
[----:B------:R-:W2:Y:S02]  /*8e9b0*/  LDL.LU R147, [R1+0x2bc] ;  /* 0x0002bc0001937983 */ /* 0x000ea40000300800 */
[C---:B----4-:R-:W-:Y:S02]  /*8e9c0*/  IMAD.WIDE R20, R146.reuse, 0x4, R2 ;  /* 0x0000000492147825 */ /* 0x050fe400078e0202 */
[----:B------:R-:W4:Y:S02]  /*8e9d0*/  LDL.LU R240, [R1+0x270] ;  /* 0x0002700001f07983 */ /* 0x000f240000300800 */
[----:B------:R-:W-:Y:S02]  /*8e9e0*/  IMAD.WIDE R22, R146, 0x4, R4 ;  /* 0x0000000492167825 */ /* 0x000fe400078e0204 */
[----:B------:R-:W4:Y:S04]  /*8e9f0*/  LDL.LU R151, [R1+0x230] ;  /* 0x0002300001977983 */ /* 0x000f280000300800 */
[----:B------:R1:W-:Y:S04]  /*8ea00*/  @P0 STG.E desc[UR6][R16.64], R144 ;  /* 0x0000009010000986 */ /* 0x0003e8000c101906 */
[----:B------:R-:W-:Y:S04]  /*8ea10*/  @P4 STG.E desc[UR6][R18.64], R150 ;  /* 0x0000009612004986 */ /* 0x000fe8000c101906 */
[----:B-1----:R-:W4:Y:S04]  /*8ea20*/  LDL.LU R144, [R1+0x210] ;  /* 0x0002100001907983 */ /* 0x002f280000300800 */
[----:B------:R-:W4:Y:S04]  /*8ea30*/  LDL.LU R149, [R1+0x1c0] ;  /* 0x0001c00001957983 */ /* 0x000f280000300800 */
[----:B---3--:R1:W-:Y:S04]  /*8ea40*/  @P6 STG.E desc[UR6][R20.64], R145 ;  /* 0x0000009114006986 */ /* 0x0083e8000c101906 */
[----:B------:R3:W-:Y:S04]  /*8ea50*/  @P5 STG.E desc[UR6][R22.64], R143 ;  /* 0x0000008f16005986 */ /* 0x0007e8000c101906 */
[----:B-1----:R-:W4:Y:S04]  /*8ea60*/  LDL.LU R145, [R1+0x190] ;  /* 0x0001900001917983 */ /* 0x002f280000300800 */
[----:B---3--:R-:W3:Y:S01]  /*8ea70*/  LDL.LU R143, [R1+0x27cc] ;  /* 0x0027cc00018f7983 */ /* 0x008ee20000300800 */
[----:B------:R-:W-:Y:S01]  /*8ea80*/  VIADD R0, R10, 0x1c8 ;  /* 0x000001c80a007836 */ /* 0x000fe20000000000 */
[----:B------:R-:W-:Y:S01]  /*8ea90*/  ISETP.LT.AND P2, PT, R13, UR4, !P3 ;  /* 0x000000040d007c0c */ /* 0x000fe2000df41270 */
[----:B------:R-:W-:Y:S01]  /*8eaa0*/  IMAD.WIDE R16, R146, 0x4, R6 ;  /* 0x0000000492107825 */ /* 0x000fe200078e0206 */
[----:B------:R-:W3:Y:S02]  /*8eab0*/  LDL.LU R150, [R1+0x27d8] ;  /* 0x0027d80001967983 */ /* 0x000ee40000300800 */
[----:B------:R-:W-:-:S02]  /*8eac0*/  ISETP.GE.AND P1, PT, R0, UR5, PT ;  /* 0x0000000500007c0c */ /* 0x000fc4000bf26270 */
[----:B------:R-:W-:Y:S02]  /*8ead0*/  ISETP.LT.AND P3, PT, R14, UR4, !P3 ;  /* 0x000000040e007c0c */ /* 0x000fe4000df61270 */
[----:B------:R-:W-:Y:S02]  /*8eae0*/  ISETP.LT.AND P6, PT, R11, UR4, !P1 ;  /* 0x000000040b007c0c */ /* 0x000fe4000cfc1270 */
[----:B------:R-:W-:Y:S02]  /*8eaf0*/  ISETP.LT.AND P4, PT, R12, UR4, !P1 ;  /* 0x000000040c007c0c */ /* 0x000fe4000cf81270 */
[----:B------:R-:W-:Y:S01]  /*8eb00*/  ISETP.LT.AND P5, PT, R13, UR4, !P1 ;  /* 0x000000040d007c0c */ /* 0x000fe2000cfa1270 */
[----:B------:R-:W-:Y:S02]  /*8eb10*/  VIADD R0, R10, 0x1c9 ;  /* 0x000001c90a007836 */ /* 0x000fe40000000000 */
[----:B------:R-:W-:-:S03]  /*8eb20*/  IMAD.WIDE R18, R142, 0x4, R2 ;  /* 0x000000048e127825 */ /* 0x000fc600078e0202 */
[----:B------:R-:W-:Y:S01]  /*8eb30*/  ISETP.GE.AND P0, PT, R0, UR5, PT ;  /* 0x0000000500007c0c */ /* 0x000fe2000bf06270 */
[----:B------:R-:W-:Y:S01]  /*8eb40*/  IMAD.WIDE R20, R142, 0x4, R4 ;  /* 0x000000048e147825 */ /* 0x000fe200078e0204 */
[----:B------:R-:W-:-:S03]  /*8eb50*/  ISETP.LT.AND P1, PT, R14, UR4, !P1 ;  /* 0x000000040e007c0c */ /* 0x000fc6000cf21270 */
[----:B------:R-:W-:Y:S01]  /*8eb60*/  IMAD.WIDE R22, R142, 0x4, R6 ;  /* 0x000000048e167825 */ /* 0x000fe200078e0206 */
[----:B--2---:R1:W-:Y:S03]  /*8eb70*/  @P2 STG.E desc[UR6][R16.64], R148 ;  /* 0x0000009410002986 */ /* 0x0043e6000c101906 */
[----:B-1----:R-:W-:Y:S02]  /*8eb80*/  IMAD.WIDE R16, R146, 0x4, R8 ;  /* 0x0000000492107825 */ /* 0x002fe400078e0208 */
[----:B------:R-:W2:Y:S04]  /*8eb90*/  LDL.LU R146, [R1+0x170] ;  /* 0x0001700001927983 */ /* 0x000ea80000300800 */
[----:B------:R-:W2:Y:S04]  /*8eba0*/  LDL.LU R244, [R1+0x130] ;  /* 0x0001300001f47983 */ /* 0x000ea80000300800 */
[----:B------:R-:W2:Y:S04]  /*8ebb0*/  LDL.LU R148, [R1+0x110] ;  /* 0x0001100001947983 */ /* 0x000ea80000300800 */
[----:B------:R1:W-:Y:S01]  /*8ebc0*/  @P3 STG.E desc[UR6][R16.64], R147 ;  /* 0x0000009310003986 */ /* 0x0003e2000c101906 */
[----:B------:R-:W-:-:S03]  /*8ebd0*/  ISETP.LT.AND P3, PT, R11, UR4, !P0 ;  /* 0x000000040b007c0c */ /* 0x000fc6000c761270 */
[----:B----4-:R4:W-:Y:S04]  /*8ebe0*/  @P6 STG.E desc[UR6][R18.64], R240 ;  /* 0x000000f012006986 */ /* 0x0109e8000c101906 */
[----:B------:R-:W-:Y:S04]  /*8ebf0*/  @P4 STG.E desc[UR6][R20.64], R151 ;  /* 0x0000009714004986 */ /* 0x000fe8000c101906 */
[----:B-1----:R-:W2:Y:S04]  /*8ec00*/  LDL.LU R147, [R1+0x274] ;  /* 0x0002740001937983 */ /* 0x002ea80000300800 */
[----:B------:R1:W-:Y:S01]  /*8ec10*/  @P5 STG.E desc[UR6][R22.64], R144 ;  /* 0x0000009016005986 */ /* 0x0003e2000c101906 */
[----:B----4-:R-:W-:-:S03]  /*8ec20*/  IMAD.WIDE R18, R142, 0x4, R8 ;  /* 0x000000048e127825 */ /* 0x010fc600078e0208 */
[----:B-1----:R-:W4:Y:S04]  /*8ec30*/  LDL.LU R144, [R1+0x234] ;  /* 0x0002340001907983 */ /* 0x002f280000300800 */
[----:B------:R-:W4:Y:S04]  /*8ec40*/  LDL.LU R142, [R1+0x27ec] ;  /* 0x0027ec00018e7983 */ /* 0x000f280000300800 */
[----:B------:R-:W-:Y:S04]  /*8ec50*/  @P1 STG.E desc[UR6][R18.64], R149 ;  /* 0x0000009512001986 */ /* 0x000fe8000c101906 */
[----:B------:R-:W4:Y:S01]  /*8ec60*/  LDL.LU R151, [R1+0x214] ;  /* 0x0002140001977983 */ /* 0x000f220000300800 */
[----:B---3--:R-:W-:-:S05]  /*8ec70*/  IMAD.WIDE R16, R143, 0x4, R2 ;  /* 0x000000048f107825 */ /* 0x008fca00078e0202 */
[----:B------:R1:W-:Y:S04]  /*8ec80*/  @P3 STG.E desc[UR6][R16.64], R145 ;  /* 0x0000009110003986 */ /* 0x0003e8000c101906 */
[----:B-1----:R-:W3:Y:S01]  /*8ec90*/  LDL.LU R145, [R1+0x1c4] ;  /* 0x0001c40001917983 */ /* 0x002ee20000300800 */
[----:B------:R-:W-:Y:S01]  /*8eca0*/  VIADD R15, R10, 0x1ca ;  /* 0x000001ca0a0f7836 */ /* 0x000fe20000000000 */
[----:B------:R-:W-:Y:S02]  /*8ecb0*/  ISETP.LT.AND P5, PT, R12, UR4, !P0 ;  /* 0x000000040c007c0c */ /* 0x000fe4000c7a1270 */
[----:B------:R-:W-:Y:S02]  /*8ecc0*/  ISETP.LT.AND P4, PT, R13, UR4, !P0 ;  /* 0x000000040d007c0c */ /* 0x000fe4000c781270 */
[----:B------:R-:W-:-:S02]  /*8ecd0*/  ISETP.LT.AND P0, PT, R14, UR4, !P0 ;  /* 0x000000040e007c0c */ /* 0x000fc4000c701270 */
[----:B------:R-:W-:Y:S01]  /*8ece0*/  ISETP.GE.AND P2, PT, R15, UR5, PT ;  /* 0x000000050f007c0c */ /* 0x000fe2000bf46270 */
[----:B------:R-:W-:-:S03]  /*8ecf0*/  IMAD.WIDE R20, R143, 0x4, R4 ;  /* 0x000000048f147825 */ /* 0x000fc600078e0204 */
[----:B------:R-:W-:Y:S01]  /*8ed00*/  ISETP.LT.AND P6, PT, R11, UR4, !P2 ;  /* 0x000000040b007c0c */ /* 0x000fe2000d7c1270 */
[----:B------:R-:W-:Y:S01]  /*8ed10*/  IMAD.WIDE R18, R143, 0x4, R6 ;  /* 0x000000048f127825 */ /* 0x000fe200078e0206 */
[----:B------:R-:W-:-:S03]  /*8ed20*/  ISETP.LT.AND P3, PT, R12, UR4, !P2 ;  /* 0x000000040c007c0c */ /* 0x000fc6000d761270 */
[----:B------:R-:W-:Y:S02]  /*8ed30*/  IMAD.WIDE R16, R143, 0x4, R8 ;  /* 0x000000048f107825 */ /* 0x000fe400078e0208 */
[----:B------:R-:W3:Y:S04]  /*8ed40*/  LDL.LU R143, [R1+0x27f0] ;  /* 0x0027f000018f7983 */ /* 0x000ee80000300800 */
[----:B------:R-:W3:Y:S04]  /*8ed50*/  LDL.LU R149, [R1+0x194] ;  /* 0x0001940001957983 */ /* 0x000ee80000300800 */
[----:B--2---:R1:W-:Y:S04]  /*8ed60*/  @P5 STG.E desc[UR6][R20.64], R146 ;  /* 0x0000009214005986 */ /* 0x0043e8000c101906 */
[----:B------:R-:W-:Y:S01]  /*8ed70*/  @P4 STG.E desc[UR6][R18.64], R244 ;  /* 0x000000f412004986 */ /* 0x000fe2000c101906 */
[----:B------:R-:W-:-:S03]  /*8ed80*/  ISETP.LT.AND P4, PT, R13, UR4, !P2 ;  /* 0x000000040d007c0c */ /* 0x000fc6000d781270 */
[----:B------:R2:W-:Y:S01]  /*8ed90*/  @P0 STG.E desc[UR6][R16.64], R148 ;  /* 0x0000009410000986 */ /* 0x0005e2000c101906 */
[----:B-1----:R-:W-:-:S03]  /*8eda0*/  IMAD.WIDE R20, R150, 0x4, R2 ;  /* 0x0000000496147825 */ /* 0x002fc600078e0202 */
[----:B------:R-:W3:Y:S01]  /*8edb0*/  LDL.LU R146, [R1+0x174] ;  /* 0x0001740001927983 */ /* 0x000ee20000300800 */
[----:B------:R-:W-:Y:S01]  /*8edc0*/  ISETP.LT.AND P2, PT, R14, UR4, !P2 ;  /* 0x000000040e007c0c */ /* 0x000fe2000d741270 */
[C---:B--2---:R-:W-:Y:S02]  /*8edd0*/  IMAD.WIDE R16, R150.reuse, 0x4, R4 ;  /* 0x0000000496107825 */ /* 0x044fe400078e0204 */
[----:B------:R-:W2:Y:S04]  /*8ede0*/  LDL.LU R148, [R1+0x134] ;  /* 0x0001340001947983 */ /* 0x000ea80000300800 */
[----:B------:R1:W-:Y:S01]  /*8edf0*/  @P6 STG.E desc[UR6][R20.64], R147 ;  /* 0x0000009314006986 */ /* 0x0003e2000c101906 */
[----:B------:R-:W-:-:S03]  /*8ee00*/  IMAD.WIDE R18, R150, 0x4, R6 ;  /* 0x0000000496127825 */ /* 0x000fc600078e0206 */
[----:B-1----:R-:W2:Y:S04]  /*8ee10*/  LDL.LU R147, [R1+0x114] ;  /* 0x0001140001937983 */ /* 0x002ea80000300800 */
[----:B----4-:R1:W-:Y:S04]  /*8ee20*/  @P3 STG.E desc[UR6][R16.64], R144 ;  /* 0x0000009010003986 */ /* 0x0103e8000c101906 */
[----:B-1----:R-:W4:Y:S01]  /*8ee30*/  LDL.LU R144, [R1+0x278] ;  /* 0x0002780001907983 */ /* 0x002f220000300800 */
[----:B------:R-:W-:-:S03]  /*8ee40*/  IMAD.WIDE R16, R150, 0x4, R8 ;  /* 0x0000000496107825 */ /* 0x000fc600078e0208 */
[----:B------:R-:W4:Y:S04]  /*8ee50*/  LDL.LU R150, [R1+0x27f4] ;  /* 0x0027f40001967983 */ /* 0x000f280000300800 */
[----:B------:R-:W-:Y:S04]  /*8ee60*/  @P4 STG.E desc[UR6][R18.64], R151 ;  /* 0x0000009712004986 */ /* 0x000fe8000c101906 */
[----:B------:R-:W4:Y:S04]  /*8ee70*/  LDL.LU R240, [R1+0x238] ;  /* 0x0002380001f07983 */ /* 0x000f280000300800 */
[----:B------:R-:W4:Y:S04]  /*8ee80*/  LDL.LU R244, [R1+0x218] ;  /* 0x0002180001f47983 */ /* 0x000f280000300800 */
[----:B---3--:R1:W-:Y:S04]  /*8ee90*/  @P2 STG.E desc[UR6][R16.64], R145 ;  /* 0x0000009110002986 */ /* 0x0083e8000c101906 */
[----:B-1----:R-:W3:Y:S01]  /*8eea0*/  LDL.LU R145, [R1+0x1c8] ;  /* 0x0001c80001917983 */ /* 0x002ee20000300800 */
[----:B------:R-:W-:-:S02]  /*8eeb0*/  VIADD R0, R10, 0x1cb ;  /* 0x000001cb0a007836 */ /* 0x000fc40000000000 */
[----:B------:R-:W-:Y:S01]  /*8eec0*/  VIADD R15, R10, 0x1cc ;  /* 0x000001cc0a0f7836 */ /* 0x000fe20000000000 */
[----:B------:R-:W3:Y:S02]  /*8eed0*/  LDL.LU R151, [R1+0x198] ;  /* 0x0001980001977983 */ /* 0x000ee40000300800 */
[----:B------:R-:W-:-:S04]  /*8eee0*/  ISETP.GE.AND P1, PT, R0, UR5, PT ;  /* 0x0000000500007c0c */ /* 0x000fc8000bf26270 */
[----:B------:R-:W-:Y:S02]  /*8eef0*/  ISETP.LT.AND P5, PT, R11, UR4, !P1 ;  /* 0x000000040b007c0c */ /* 0x000fe4000cfa1270 */
[----:B------:R-:W-:Y:S02]  /*8ef00*/  ISETP.LT.AND P6, PT, R12, UR4, !P1 ;  /* 0x000000040c007c0c */ /* 0x000fe4000cfc1270 */
[----:B------:R-:W-:Y:S02]  /*8ef10*/  ISETP.GE.AND P0, PT, R15, UR5, PT ;  /* 0x000000050f007c0c */ /* 0x000fe4000bf06270 */
[----:B------:R-:W-:Y:S02]  /*8ef20*/  ISETP.LT.AND P4, PT, R13, UR4, !P1 ;  /* 0x000000040d007c0c */ /* 0x000fe4000cf81270 */
[----:B------:R-:W-:Y:S01]  /*8ef30*/  ISETP.LT.AND P1, PT, R14, UR4, !P1 ;  /* 0x000000040e007c0c */ /* 0x000fe2000cf21270 */
[----:B------:R-:W-:Y:S01]  /*8ef40*/  IMAD.WIDE R18, R142, 0x4, R2 ;  /* 0x000000048e127825 */ /* 0x000fe200078e0202 */
[----:B------:R-:W-:-:S03]  /*8ef50*/  ISETP.LT.AND P2, PT, R11, UR4, !P0 ;  /* 0x000000040b007c0c */ /* 0x000fc6000c741270 */
[C---:B------:R-:W-:Y:S01]  /*8ef60*/  IMAD.WIDE R20, R142.reuse, 0x4, R4 ;  /* 0x000000048e147825 */ /* 0x040fe200078e0204 */
[----:B------:R1:W-:Y:S03]  /*8ef70*/  @P5 STG.E desc[UR6][R18.64], R149 ;  /* 0x0000009512005986 */ /* 0x0003e6000c101906 */
[C---:B------:R-:W-:Y:S01]  /*8ef80*/  IMAD.WIDE R16, R142.reuse, 0x4, R6 ;  /* 0x000000048e107825 */ /* 0x040fe200078e0206 */
[----:B------:R-:W-:Y:S01]  /*8ef90*/  ISETP.LT.AND P5, PT, R13, UR4, !P0 ;  /* 0x000000040d007c0c */ /* 0x000fe2000c7a1270 */
[----:B------:R2:W-:Y:S02]  /*8efa0*/  @P6 STG.E desc[UR6][R20.64], R146 ;  /* 0x0000009214006986 */ /* 0x0005e4000c101906 */
[----:B-1----:R-:W-:Y:S02]  /*8efb0*/  IMAD.WIDE R18, R142, 0x4, R8 ;  /* 0x000000048e127825 */ /* 0x002fe400078e0208 */
[----:B------:R-:W3:Y:S01]  /*8efc0*/  LDL.LU R149, [R1+0x178] ;  /* 0x0001780001957983 */ /* 0x000ee20000300800 */
[----:B------:R-:W-:-:S03]  /*8efd0*/  ISETP.LT.AND P6, PT, R12, UR4, !P0 ;  /* 0x000000040c007c0c */ /* 0x000fc6000c7c1270 */
[----:B------:R-:W3:Y:S01]  /*8efe0*/  LDL.LU R142, [R1+0x23c] ;  /* 0x00023c00018e7983 */ /* 0x000ee20000300800 */
[----:B------:R-:W-:Y:S01]  /*8eff0*/  ISETP.LT.AND P0, PT, R14, UR4, !P0 ;  /* 0x000000040e007c0c */ /* 0x000fe2000c701270 */
[C---:B--2---:R-:W-:Y:S02]  /*8f000*/  IMAD.WIDE R20, R143.reuse, 0x4, R2 ;  /* 0x000000048f147825 */ /* 0x044fe400078e0202 */
[----:B------:R-:W2:Y:S04]  /*8f010*/  LDL.LU R146, [R1+0x27fc] ;  /* 0x0027fc0001927983 */ /* 0x000ea80000300800 */
[----:B------:R1:W-:Y:S04]  /*8f020*/  @P4 STG.E desc[UR6][R16.64], R148 ;  /* 0x0000009410004986 */ /* 0x0003e8000c101906 */
[----:B------:R1:W-:Y:S04]  /*8f030*/  @P1 STG.E desc[UR6][R18.64], R147 ;  /* 0x0000009312001986 */ /* 0x0003e8000c101906 */
[----:B-1----:R-:W2:Y:S01]  /*8f040*/  LDL.LU R148, [R1+0x138] ;  /* 0x0001380001947983 */ /* 0x002ea20000300800 */
[----:B------:R-:W-:-:S03]  /*8f050*/  IMAD.WIDE R16, R143, 0x4, R4 ;  /* 0x000000048f107825 */ /* 0x000fc600078e0204 */
[----:B------:R-:W2:Y:S01]  /*8f060*/  LDL.LU R147, [R1+0x118] ;  /* 0x0001180001937983 */ /* 0x000ea20000300800 */
[----:B------:R-:W-:-:S03]  /*8f070*/  IMAD.WIDE R18, R143, 0x4, R6 ;  /* 0x000000048f127825 */ /* 0x000fc600078e0206 */
[----:B----4-:R1:W-:Y:S04]  /*8f080*/  @P2 STG.E desc[UR6][R20.64], R144 ;  /* 0x0000009014002986 */ /* 0x0103e8000c101906 */
[----:B-1----:R-:W4:Y:S01]  /*8f090*/  LDL.LU R144, [R1+0x27c] ;  /* 0x00027c0001907983 */ /* 0x002f220000300800 */
[----:B------:R-:W-:-:S03]  /*8f0a0*/  IMAD.WIDE R20, R143, 0x4, R8 ;  /* 0x000000048f147825 */ /* 0x000fc600078e0208 */
[----:B------:R-:W-:Y:S04]  /*8f0b0*/  @P6 STG.E desc[UR6][R16.64], R240 ;  /* 0x000000f010006986 */ /* 0x000fe8000c101906 */
[----:B------:R-:W-:Y:S04]  /*8f0c0*/  @P5 STG.E desc[UR6][R18.64], R244 ;  /* 0x000000f412005986 */ /* 0x000fe8000c101906 */
[----:B------:R-:W4:Y:S04]  /*8f0d0*/  LDL.LU R143, [R1+0x2804] ;  /* 0x00280400018f7983 */ /* 0x000f280000300800 */
[----:B---3--:R1:W-:Y:S04]  /*8f0e0*/  @P0 STG.E desc[UR6][R20.64], R145 ;  /* 0x0000009114000986 */ /* 0x0083e8000c101906 */
        /* <DEDUP_REMOVED lines=8> */
[----:B------:R-:W-:Y:S02]  /*8f170*/  ISETP.LT.AND P2, PT, R12, UR4, !P3 ;  /* 0x000000040c007c0c */ /* 0x000fe4000df41270 */
[----:B------:R-:W-:-:S02]  /*8f180*/  ISETP.GE.AND P4, PT, R0, UR5, PT ;  /* 0x0000000500007c0c */ /* 0x000fc4000bf86270 */
[----:B------:R-:W-:Y:S02]  /*8f190*/  ISETP.LT.AND P0, PT, R13, UR4, !P3 ;  /* 0x000000040d007c0c */ /* 0x000fe4000df01270 */
[----:B------:R-:W-:Y:S01]  /*8f1a0*/  ISETP.LT.AND P3, PT, R14, UR4, !P3 ;  /* 0x000000040e007c0c */ /* 0x000fe2000df61270 */
[----:B------:R-:W-:Y:S01]  /*8f1b0*/  IMAD.WIDE R18, R150, 0x4, R4 ;  /* 0x0000000496127825 */ /* 0x000fe200078e0204 */
[----:B------:R-:W-:-:S03]  /*8f1c0*/  ISETP.LT.AND P6, PT, R11, UR4, !P4 ;  /* 0x000000040b007c0c */ /* 0x000fc6000e7c1270 */
[----:B------:R1:W-:Y:S01]  /*8f1d0*/  @P1 STG.E desc[UR6][R16.64], R151 ;  /* 0x0000009710001986 */ /* 0x0003e2000c101906 */
[----:B------:R-:W-:-:S03]  /*8f1e0*/  ISETP.LT.AND P5, PT, R12, UR4, !P4 ;  /* 0x000000040c007c0c */ /* 0x000fc6000e7a1270 */
[----:B------:R2:W-:Y:S01]  /*8f1f0*/  @P2 STG.E desc[UR6][R18.64], R149 ;  /* 0x0000009512002986 */ /* 0x0005e2000c101906 */
[----:B------:R-:W-:Y:S01]  /*8f200*/  ISETP.LT.AND P2, PT, R13, UR4, !P4 ;  /* 0x000000040d007c0c */ /* 0x000fe2000e741270 */
[C---:B-1----:R-:W-:Y:S02]  /*8f210*/  IMAD.WIDE R16, R150.reuse, 0x4, R6 ;  /* 0x0000000496107825 */ /* 0x042fe400078e0206 */
[----:B------:R-:W3:Y:S02]  /*8f220*/  LDL.LU R151, [R1+0x17c] ;  /* 0x00017c0001977983 */ /* 0x000ee40000300800 */
[----:B--2---:R-:W-:Y:S02]  /*8f230*/  IMAD.WIDE R18, R150, 0x4, R8 ;  /* 0x0000000496127825 */ /* 0x004fe400078e0208 */
[----:B------:R-:W2:Y:S02]  /*8f240*/  LDL.LU R149, [R1+0x13c] ;  /* 0x00013c0001957983 */ /* 0x000ea40000300800 */
[----:B------:R-:W-:-:S02]  /*8f250*/  IMAD.WIDE R20, R146, 0x4, R2 ;  /* 0x0000000492147825 */ /* 0x000fc400078e0202 */
[----:B------:R1:W-:Y:S02]  /*8f260*/  @P0 STG.E desc[UR6][R16.64], R148 ;  /* 0x0000009410000986 */ /* 0x0003e4000c101906 */
[C---:B------:R-:W-:Y:S02]  /*8f270*/  IMAD.WIDE R22, R146.reuse, 0x4, R4 ;  /* 0x0000000492167825 */ /* 0x040fe400078e0204 */
[----:B------:R1:W-:Y:S04]  /*8f280*/  @P3 STG.E desc[UR6][R18.64], R147 ;  /* 0x0000009312003986 */ /* 0x0003e8000c101906 */
[----:B-1----:R-:W2:Y:S01]  /*8f290*/  LDL.LU R148, [R1+0x11c] ;  /* 0x00011c0001947983 */ /* 0x002ea20000300800 */
[----:B------:R-:W-:-:S03]  /*8f2a0*/  IMAD.WIDE R16, R146, 0x4, R6 ;  /* 0x0000000492107825 */ /* 0x000fc600078e0206 */
[----:B------:R-:W2:Y:S04]  /*8f2b0*/  LDL.LU R147, [R1+0xd0] ;  /* 0x0000d00001937983 */ /* 0x000ea80000300800 */
[----:B----4-:R1:W-:Y:S04]  /*8f2c0*/  @P6 STG.E desc[UR6][R20.64], R144 ;  /* 0x0000009014006986 */ /* 0x0103e8000c101906 */
[----:B------:R4:W-:Y:S04]  /*8f2d0*/  @P5 STG.E desc[UR6][R22.64], R142 ;  /* 0x0000008e16005986 */ /* 0x0009e8000c101906 */
[----:B-1----:R-:W2:Y:S04]  /*8f2e0*/  LDL.LU R144, [R1+0x2814] ;  /* 0x0028140001907983 */ /* 0x002ea80000300800 */
[----:B----4-:R-:W4:Y:S04]  /*8f2f0*/  LDL.LU R142, [R1+0x2820] ;  /* 0x00282000018e7983 */ /* 0x010f280000300800 */
[----:B------:R-:W4:Y:S04]  /*8f300*/  LDL.LU R150, [R1+0xb0] ;  /* 0x0000b00001967983 */ /* 0x000f280000300800 */
[----:B---3--:R1:W-:Y:S02]  /*8f310*/  @P2 STG.E desc[UR6][R16.64], R145 ;  /* 0x0000009110002986 */ /* 0x0083e4000c101906 */
[----:B-1----:R-:W-:-:S02]  /*8f320*/  IMAD.WIDE R16, R146, 0x4, R8 ;  /* 0x0000000492107825 */ /* 0x002fc400078e0208 */
[----:B------:R-:W3:Y:S04]  /*8f330*/  LDL.LU R145, [R1+0x80] ;  /* 0x0000800001917983 */ /* 0x000ee80000300800 */
[----:B------:R-:W3:Y:S01]  /*8f340*/  LDL.LU R146, [R1+0x30] ;  /* 0x0000300001927983 */ /* 0x000ee20000300800 */
[----:B------:R-:W-:Y:S01]  /*8f350*/  VIADD R0, R10, 0x1cf ;  /* 0x000001cf0a007836 */ /* 0x000fe20000000000 */
[----:B------:R-:W-:-:S04]  /*8f360*/  ISETP.LT.AND P4, PT, R14, UR4, !P4 ;  /* 0x000000040e007c0c */ /* 0x000fc8000e781270 */
[----:B------:R-:W-:Y:S01]  /*8f370*/  ISETP.GE.AND P1, PT, R0, UR5, PT ;  /* 0x0000000500007c0c */ /* 0x000fe2000bf26270 */
[----:B------:R-:W-:-:S03]  /*8f380*/  VIADD R0, R10, 0x1d0 ;  /* 0x000001d00a007836 */ /* 0x000fc60000000000 */
[----:B------:R-:W-:Y:S02]  /*8f390*/  ISETP.LT.AND P6, PT, R11, UR4, !P1 ;  /* 0x000000040b007c0c */ /* 0x000fe4000cfc1270 */
[----:B------:R-:W-:Y:S02]  /*8f3a0*/  ISETP.LT.AND P3, PT, R12, UR4, !P1 ;  /* 0x000000040c007c0c */ /* 0x000fe4000cf61270 */
[----:B------:R-:W-:Y:S01]  /*8f3b0*/  ISETP.LT.AND P5, PT, R13, UR4, !P1 ;  /* 0x000000040d007c0c */ /* 0x000fe2000cfa1270 */
[C---:B------:R-:W-:Y:S01]  /*8f3c0*/  IMAD.WIDE R18, R143.reuse, 0x4, R2 ;  /* 0x000000048f127825 */ /* 0x040fe200078e0202 */
[----:B------:R-:W-:Y:S01]  /*8f3d0*/  ISETP.GE.AND P0, PT, R0, UR5, PT ;  /* 0x0000000500007c0c */ /* 0x000fe2000bf06270 */
[----:B------:R-:W-:Y:S01]  /*8f3e0*/  @P4 STG.E desc[UR6][R16.64], R240 ;  /* 0x000000f010004986 */ /* 0x000fe2000c101906 */
[----:B------:R-:W-:Y:S01]  /*8f3f0*/  ISETP.LT.AND P1, PT, R14, UR4, !P1 ;  /* 0x000000040e007c0c */ /* 0x000fe2000cf21270 */
[----:B------:R-:W-:Y:S01]  /*8f400*/  IMAD.WIDE R20, R143, 0x4, R4 ;  /* 0x000000048f147825 */ /* 0x000fe200078e0204 */
[----:B------:R-:W-:-:S03]  /*8f410*/  ISETP.LT.AND P4, PT, R11, UR4, !P0 ;  /* 0x000000040b007c0c */ /* 0x000fc6000c781270 */
[----:B------:R-:W-:Y:S01]  /*8f420*/  IMAD.WIDE R22, R143, 0x4, R6 ;  /* 0x000000048f167825 */ /* 0x000fe200078e0206 */
[----:B------:R1:W-:Y:S04]  /*8f430*/  @P6 STG.E desc[UR6][R18.64], R244 ;  /* 0x000000f412006986 */ /* 0x0003e8000c101906 */
[----:B------:R-:W-:Y:S01]  /*8f440*/  @P3 STG.E desc[UR6][R20.64], R151 ;  /* 0x0000009714003986 */ /* 0x000fe2000c101906 */
[----:B------:R-:W-:-:S03]  /*8f450*/  ISETP.LT.AND P3, PT, R13, UR4, !P0 ;  /* 0x000000040d007c0c */ /* 0x000fc6000c761270 */
[----:B--2---:R-:W-:Y:S01]  /*8f460*/  @P5 STG.E desc[UR6][R22.64], R149 ;  /* 0x0000009516005986 */ /* 0x004fe2000c101906 */
[----:B------:R-:W-:Y:S02]  /*8f470*/  ISETP.LT.AND P5, PT, R12, UR4, !P0 ;  /* 0x000000040c007c0c */ /* 0x000fe4000c7a1270 */
[----:B------:R-:W-:Y:S01]  /*8f480*/  ISETP.LT.AND P0, PT, R14, UR4, !P0 ;  /* 0x000000040e007c0c */ /* 0x000fe2000c701270 */
[----:B-1----:R-:W-:Y:S02]  /*8f490*/  IMAD.WIDE R18, R143, 0x4, R8 ;  /* 0x000000048f127825 */ /* 0x002fe400078e0208 */
[----:B------:R-:W2:Y:S04]  /*8f4a0*/  LDL.LU R143, [R1+0x2824] ;  /* 0x00282400018f7983 */ /* 0x000ea80000300800 */
[----:B------:R1:W-:Y:S04]  /*8f4b0*/  @P1 STG.E desc[UR6][R18.64], R148 ;  /* 0x0000009412001986 */ /* 0x0003e8000c101906 */
[----:B-1----:R-:W2:Y:S01]  /*8f4c0*/  LDL.LU R148, [R1+0xd4] ;  /* 0x0000d40001947983 */ /* 0x002ea20000300800 */
[----:B------:R-:W-:-:S04]  /*8f4d0*/  IMAD.WIDE R16, R144, 0x4, R2 ;  /* 0x0000000490107825 */ /* 0x000fc800078e0202 */
[C---:B------:R-:W-:Y:S01]  /*8f4e0*/  IMAD.WIDE R18, R144.reuse, 0x4, R4 ;  /* 0x0000000490127825 */ /* 0x040fe200078e0204 */
[----:B------:R1:W-:Y:S03]  /*8f4f0*/  @P4 STG.E desc[UR6][R16.64], R147 ;  /* 0x0000009310004986 */ /* 0x0003e6000c101906 */
[C---:B------:R-:W-:Y:S01]  /*8f500*/  IMAD.WIDE R20, R144.reuse, 0x4, R6 ;  /* 0x0000000490147825 */ /* 0x040fe200078e0206 */
[----:B----4-:R-:W-:Y:S04]  /*8f510*/  @P5 STG.E desc[UR6][R18.64], R150 ;  /* 0x0000009612005986 */ /* 0x010fe8000c101906 */
[----:B-1----:R-:W4:Y:S01]  /*8f520*/  LDL.LU R147, [R1+0xb4] ;  /* 0x0000b40001937983 */ /* 0x002f220000300800 */
[----:B------:R-:W-:-:S03]  /*8f530*/  IMAD.WIDE R16, R144, 0x4, R8 ;  /* 0x0000000490107825 */ /* 0x000fc600078e0208 */
[----:B------:R-:W4:Y:S04]  /*8f540*/  LDL.LU R144, [R1+0x282c] ;  /* 0x00282c0001907983 */ /* 0x000f280000300800 */
[----:B---3--:R1:W-:Y:S04]  /*8f550*/  @P3 STG.E desc[UR6][R20.64], R145 ;  /* 0x0000009114003986 */ /* 0x0083e8000c101906 */
[----:B------:R3:W-:Y:S04]  /*8f560*/  @P0 STG.E desc[UR6][R16.64], R146 ;  /* 0x0000009210000986 */ /* 0x0007e8000c101906 */
[----:B-1----:R-:W4:Y:S04]  /*8f570*/  LDL.LU R145, [R1+0x84] ;  /* 0x0000840001917983 */ /* 0x002f280000300800 */
[----:B---3--:R-:W3:Y:S01]  /*8f580*/  LDL.LU R146, [R1+0x34] ;  /* 0x0000340001927983 */ /* 0x008ee20000300800 */
[----:B------:R-:W-:-:S05]  /*8f590*/  VIADD R15, R10, 0x1d1 ;  /* 0x000001d10a0f7836 */ /* 0x000fca0000000000 */
[----:B------:R-:W-:-:S04]  /*8f5a0*/  ISETP.GE.AND P2, PT, R15, UR5, PT ;  /* 0x000000050f007c0c */ /* 0x000fc8000bf46270 */
[----:B------:R-:W-:Y:S01]  /*8f5b0*/  ISETP.LT.AND P6, PT, R11, UR4, !P2 ;  /* 0x000000040b007c0c */ /* 0x000fe2000d7c1270 */
[----:B------:R-:W-:Y:S01]  /*8f5c0*/  VIADD R0, R10, 0x1d2 ;  /* 0x000001d20a007836 */ /* 0x000fe20000000000 */
[----:B------:R-:W-:Y:S02]  /*8f5d0*/  ISETP.LT.AND P4, PT, R12, UR4, !P2 ;  /* 0x000000040c007c0c */ /* 0x000fe4000d781270 */
[----:B------:R-:W-:Y:S01]  /*8f5e0*/  ISETP.LT.AND P3, PT, R13, UR4, !P2 ;  /* 0x000000040d007c0c */ /* 0x000fe2000d761270 */
[----:B------:R-:W-:Y:S01]  /*8f5f0*/  IMAD.WIDE R18, R142, 0x4, R2 ;  /* 0x000000048e127825 */ /* 0x000fe200078e0202 */
[----:B------:R-:W-:Y:S02]  /*8f600*/  ISETP.GE.AND P1, PT, R0, UR5, PT ;  /* 0x0000000500007c0c */ /* 0x000fe4000bf26270 */
[----:B------:R-:W-:Y:S01]  /*8f610*/  ISETP.LT.AND P2, PT, R14, UR4, !P2 ;  /* 0x000000040e007c0c */ /* 0x000fe2000d741270 */
[----:B------:R-:W-:Y:S01]  /*8f620*/  IMAD.WIDE R16, R142, 0x4, R4 ;  /* 0x000000048e107825 */ /* 0x000fe200078e0204 */
[----:B------:R-:W-:-:S03]  /*8f630*/  ISETP.LT.AND P5, PT, R11, UR4, !P1 ;  /* 0x000000040b007c0c */ /* 0x000fc6000cfa1270 */
[----:B------:R1:W-:Y:S01]  /*8f640*/  @P6 STG.E desc[UR6][R18.64], R248 ;  /* 0x000000f812006986 */ /* 0x0003e2000c101906 */
[----:B------:R-:W-:-:S03]  /*8f650*/  ISETP.LT.AND P6, PT, R12, UR4, !P1 ;  /* 0x000000040c007c0c */ /* 0x000fc6000cfc1270 */
[----:B------:R1:W-:Y:S02]  /*8f660*/  @P4 STG.E desc[UR6][R16.64], R236 ;  /* 0x000000ec10004986 */ /* 0x0003e4000c101906 */
[----:B-1----:R-:W-:-:S04]  /*8f670*/  IMAD.WIDE R18, R142, 0x4, R6 ;  /* 0x000000048e127825 */ /* 0x002fc800078e0206 */
[----:B------:R-:W-:Y:S01]  /*8f680*/  IMAD.WIDE R16, R142, 0x4, R8 ;  /* 0x000000048e107825 */ /* 0x000fe200078e0208 */
[----:B------:R1:W-:Y:S01]  /*8f690*/  @P3 STG.E desc[UR6][R18.64], R232 ;  /* 0x000000e812003986 */ /* 0x0003e2000c101906 */
[----:B------:R-:W-:Y:S02]  /*8f6a0*/  ISETP.LT.AND P3, PT, R13, UR4, !P1 ;  /* 0x000000040d007c0c */ /* 0x000fe4000cf61270 */
[----:B------:R-:W-:Y:S01]  /*8f6b0*/  ISETP.LT.AND P1, PT, R14, UR4, !P1 ;  /* 0x000000040e007c0c */ /* 0x000fe2000cf21270 */
[C---:B--2---:R-:W-:Y:S01]  /*8f6c0*/  IMAD.WIDE R20, R143.reuse, 0x4, R4 ;  /* 0x000000048f147825 */ /* 0x044fe200078e0204 */
[----:B------:R-:W2:Y:S03]  /*8f6d0*/  LDL.LU R142, [R1+0x2838] ;  /* 0x00283800018e7983 */ /* 0x000ea60000300800 */
[C---:B-1----:R-:W-:Y:S01]  /*8f6e0*/  IMAD.WIDE R18, R143.reuse, 0x4, R2 ;  /* 0x000000048f127825 */ /* 0x042fe200078e0202 */
[----:B------:R1:W-:Y:S04]  /*8f6f0*/  @P2 STG.E desc[UR6][R16.64], R228 ;  /* 0x000000e410002986 */ /* 0x0003e8000c101906 */
[----:B------:R1:W-:Y:S02]  /*8f700*/  @P5 STG.E desc[UR6][R18.64], R148 ;  /* 0x0000009412005986 */ /* 0x0003e4000c101906 */
[----:B-1----:R-:W-:-:S04]  /*8f710*/  IMAD.WIDE R16, R143, 0x4, R6 ;  /* 0x000000048f107825 */ /* 0x002fc800078e0206 */
[----:B------:R-:W-:Y:S01]  /*8f720*/  IMAD.WIDE R18, R143, 0x4, R8 ;  /* 0x000000048f127825 */ /* 0x000fe200078e0208 */
[----:B----4-:R1:W-:Y:S04]  /*8f730*/  @P6 STG.E desc[UR6][R20.64], R147 ;  /* 0x0000009314006986 */ /* 0x0103e8000c101906 */
[----:B-1----:R-:W4:Y:S04]  /*8f740*/  LDL.LU R147, [R1+0xd8] ;  /* 0x0000d80001937983 */ /* 0x002f280000300800 */
[----:B------:R-:W4:Y:S04]  /*8f750*/  LDL.LU R143, [R1+0xb8] ;  /* 0x0000b800018f7983 */ /* 0x000f280000300800 */
[----:B------:R-:W4:Y:S04]  /*8f760*/  LDL.LU R150, [R1+0x2844] ;  /* 0x0028440001967983 */ /* 0x000f280000300800 */
[----:B------:R-:W4:Y:S04]  /*8f770*/  LDL.LU R149, [R1+0x88] ;  /* 0x0000880001957983 */ /* 0x000f280000300800 */
[----:B------:R-:W-:Y:S04]  /*8f780*/  @P3 STG.E desc[UR6][R16.64], R145 ;  /* 0x0000009110003986 */ /* 0x000fe8000c101906 */
        /* <DEDUP_REMOVED lines=8> */
[----:B------:R-:W-:Y:S02]  /*8f810*/  ISETP.LT.AND P5, PT, R13, UR4, !P0 ;  /* 0x000000040d007c0c */ /* 0x000fe4000c7a1270 */
[----:B------:R-:W-:Y:S01]  /*8f820*/  ISETP.LT.AND P0, PT, R14, UR4, !P0 ;  /* 0x000000040e007c0c */ /* 0x000fe2000c701270 */
[----:B------:R-:W-:Y:S01]  /*8f830*/  IMAD.WIDE R20, R144, 0x4, R2 ;  /* 0x0000000490147825 */ /* 0x000fe200078e0202 */
[----:B------:R-:W-:-:S03]  /*8f840*/  ISETP.GE.AND P4, PT, R0, UR5, PT ;  /* 0x0000000500007c0c */ /* 0x000fc6000bf86270 */
[C---:B------:R-:W-:Y:S01]  /*8f850*/  IMAD.WIDE R16, R144.reuse, 0x4, R4 ;  /* 0x0000000490107825 */ /* 0x040fe200078e0204 */
[----:B------:R-:W-:Y:S01]  /*8f860*/  ISETP.LT.AND P1, PT, R11, UR4, !P4 ;  /* 0x000000040b007c0c */ /* 0x000fe2000e721270 */
[----:B------:R1:W-:Y:S02]  /*8f870*/  @P2 STG.E desc[UR6][R20.64], R249 ;  /* 0x000000f914002986 */ /* 0x0003e4000c101906 */
[----:B------:R-:W-:Y:S01]  /*8f880*/  IMAD.WIDE R18, R144, 0x4, R6 ;  /* 0x0000000490127825 */ /* 0x000fe200078e0206 */
[----:B------:R-:W-:Y:S01]  /*8f890*/  ISETP.LT.AND P2, PT, R12, UR4, !P4 ;  /* 0x000000040c007c0c */ /* 0x000fe2000e741270 */
[----:B------:R2:W-:Y:S04]  /*8f8a0*/  @P6 STG.E desc[UR6][R16.64], R237 ;  /* 0x000000ed10006986 */ /* 0x0005e8000c101906 */
[----:B------:R2:W-:Y:S01]  /*8f8b0*/  @P5 STG.E desc[UR6][R18.64], R233 ;  /* 0x000000e912005986 */ /* 0x0005e2000c101906 */
[----:B-1----:R-:W-:-:S03]  /*8f8c0*/  IMAD.WIDE R20, R144, 0x4, R8 ;  /* 0x0000000490147825 */ /* 0x002fc600078e0208 */
[----:B------:R-:W3:Y:S04]  /*8f8d0*/  LDL.LU R144, [R1+0x284c] ;  /* 0x00284c0001907983 */ /* 0x000ee80000300800 */
[----:B------:R-:W-:Y:S01]  /*8f8e0*/  @P0 STG.E desc[UR6][R20.64], R229 ;  /* 0x000000e514000986 */ /* 0x000fe2000c101906 */
[----:B------:R-:W-:Y:S01]  /*8f8f0*/  ISETP.LT.AND P0, PT, R13, UR4, !P4 ;  /* 0x000000040d007c0c */ /* 0x000fe2000e701270 */
[----:B--2---:R-:W-:Y:S01]  /*8f900*/  IMAD.WIDE R16, R142, 0x4, R2 ;  /* 0x000000048e107825 */ /* 0x004fe200078e0202 */
[----:B------:R-:W-:Y:S01]  /*8f910*/  ISETP.LT.AND P4, PT, R14, UR4, !P4 ;  /* 0x000000040e007c0c */ /* 0x000fe2000e781270 */
[----:B------:R-:W2:Y:S02]  /*8f920*/  LDL.LU R148, [R1+0xdc] ;  /* 0x0000dc0001947983 */ /* 0x000ea40000300800 */
[----:B------:R-:W-:-:S02]  /*8f930*/  IMAD.WIDE R18, R142, 0x4, R4 ;  /* 0x000000048e127825 */ /* 0x000fc400078e0204 */
[----:B----4-:R1:W-:Y:S04]  /*8f940*/  @P1 STG.E desc[UR6][R16.64], R147 ;  /* 0x0000009310001986 */ /* 0x0103e8000c101906 */
[----:B------:R4:W-:Y:S01]  /*8f950*/  @P2 STG.E desc[UR6][R18.64], R143 ;  /* 0x0000008f12002986 */ /* 0x0009e2000c101906 */
[----:B-1----:R-:W-:-:S03]  /*8f960*/  IMAD.WIDE R16, R142, 0x4, R6 ;  /* 0x000000048e107825 */ /* 0x002fc600078e0206 */
[----:B------:R-:W2:Y:S01]  /*8f970*/  LDL.LU R147, [R1+0xbc] ;  /* 0x0000bc0001937983 */ /* 0x000ea20000300800 */
[----:B----4-:R-:W-:-:S03]  /*8f980*/  IMAD.WIDE R18, R142, 0x4, R8 ;  /* 0x000000048e127825 */ /* 0x010fc600078e0208 */
[----:B------:R-:W4:Y:S04]  /*8f990*/  LDL.LU R143, [R1+0x285c] ;  /* 0x00285c00018f7983 */ /* 0x000f280000300800 */
[----:B------:R-:W-:Y:S04]  /*8f9a0*/  @P0 STG.E desc[UR6][R16.64], R149 ;  /* 0x0000009510000986 */ /* 0x000fe8000c101906 */
[----:B------:R-:W4:Y:S04]  /*8f9b0*/  LDL.LU R142, [R1+0x2860] ;  /* 0x00286000018e7983 */ /* 0x000f280000300800 */
[----:B---3--:R1:W-:Y:S04]  /*8f9c0*/  @P4 STG.E desc[UR6][R18.64], R146 ;  /* 0x0000009212004986 */ /* 0x0083e8000c101906 */
[----:B-1----:R-:W3:Y:S01]  /*8f9d0*/  LDL.LU R146, [R1+0x3c] ;  /* 0x00003c0001927983 */ /* 0x002ee20000300800 */
[----:B------:R-:W-:-:S05]  /*8f9e0*/  VIADD R0, R10, 0x1d5 ;  /* 0x000001d50a007836 */ /* 0x000fca0000000000 */
[----:B------:R-:W-:-:S04]  /*8f9f0*/  ISETP.GE.AND P3, PT, R0, UR5, PT ;  /* 0x0000000500007c0c */ /* 0x000fc8000bf66270 */
[----:B------:R-:W-:Y:S02]  /*8fa00*/  ISETP.LT.AND P6, PT, R11, UR4, !P3 ;  /* 0x000000040b007c0c */ /* 0x000fe4000dfc1270 */
[----:B------:R-:W-:Y:S02]  /*8fa10*/  ISETP.LT.AND P5, PT, R12, UR4, !P3 ;  /* 0x000000040c007c0c */ /* 0x000fe4000dfa1270 */
[----:B------:R-:W-:Y:S01]  /*8fa20*/  ISETP.LT.AND P2, PT, R13, UR4, !P3 ;  /* 0x000000040d007c0c */ /* 0x000fe2000df41270 */
[----:B------:R-:W-:Y:S01]  /*8fa30*/  VIADD R0, R10, 0x1d6 ;  /* 0x000001d60a007836 */ /* 0x000fe20000000000 */
[----:B------:R-:W-:Y:S01]  /*8fa40*/  ISETP.LT.AND P3, PT, R14, UR4, !P3 ;  /* 0x000000040e007c0c */ /* 0x000fe2000df61270 */
[----:B------:R-:W-:-:S04]  /*8fa50*/  IMAD.WIDE R20, R150, 0x4, R2 ;  /* 0x0000000496147825 */ /* 0x000fc800078e0202 */
[----:B------:R-:W-:Y:S01]  /*8fa60*/  IMAD.WIDE R22, R150, 0x4, R4 ;  /* 0x0000000496167825 */ /* 0x000fe200078e0204 */
[----:B------:R-:W-:-:S03]  /*8fa70*/  ISETP.GE.AND P1, PT, R0, UR5, PT ;  /* 0x0000000500007c0c */ /* 0x000fc6000bf26270 */
[----:B------:R-:W-:Y:S01]  /*8fa80*/  IMAD.WIDE R16, R150, 0x4, R6 ;  /* 0x0000000496107825 */ /* 0x000fe200078e0206 */
[----:B------:R-:W-:Y:S03]  /*8fa90*/  @P6 STG.E desc[UR6][R20.64], R250 ;  /* 0x000000fa14006986 */ /* 0x000fe6000c101906 */
[----:B------:R-:W-:Y:S01]  /*8faa0*/  VIADD R15, R10, 0x1d7 ;  /* 0x000001d70a0f7836 */ /* 0x000fe20000000000 */
[----:B------:R-:W-:Y:S01]  /*8fab0*/  @P5 STG.E desc[UR6][R22.64], R238 ;  /* 0x000000ee16005986 */ /* 0x000fe2000c101906 */
[----:B------:R-:W-:-:S03]  /*8fac0*/  ISETP.LT.AND P6, PT, R11, UR4, !P1 ;  /* 0x000000040b007c0c */ /* 0x000fc6000cfc1270 */
[----:B------:R1:W-:Y:S01]  /*8fad0*/  @P2 STG.E desc[UR6][R16.64], R234 ;  /* 0x000000ea10002986 */ /* 0x0003e2000c101906 */
[----:B------:R-:W-:Y:S02]  /*8fae0*/  ISETP.LT.AND P4, PT, R12, UR4, !P1 ;  /* 0x000000040c007c0c */ /* 0x000fe4000cf81270 */
[----:B------:R-:W-:Y:S02]  /*8faf0*/  ISETP.GE.AND P0, PT, R15, UR5, PT ;  /* 0x000000050f007c0c */ /* 0x000fe4000bf06270 */
[----:B------:R-:W-:Y:S02]  /*8fb00*/  ISETP.LT.AND P5, PT, R13, UR4, !P1 ;  /* 0x000000040d007c0c */ /* 0x000fe4000cfa1270 */
[----:B------:R-:W-:Y:S01]  /*8fb10*/  ISETP.LT.AND P1, PT, R14, UR4, !P1 ;  /* 0x000000040e007c0c */ /* 0x000fe2000cf21270 */
[----:B-1----:R-:W-:-:S05]  /*8fb20*/  IMAD.WIDE R16, R150, 0x4, R8 ;  /* 0x0000000496107825 */ /* 0x002fca00078e0208 */
[----:B------:R1:W-:Y:S01]  /*8fb30*/  @P3 STG.E desc[UR6][R16.64], R230 ;  /* 0x000000e610003986 */ /* 0x0003e2000c101906 */
[----:B------:R-:W-:Y:S01]  /*8fb40*/  ISETP.LT.AND P3, PT, R11, UR4, !P0 ;  /* 0x000000040b007c0c */ /* 0x000fe2000c761270 */
[----:B------:R-:W-:-:S04]  /*8fb50*/  IMAD.WIDE R18, R144, 0x4, R2 ;  /* 0x0000000490127825 */ /* 0x000fc800078e0202 */
[----:B------:R-:W-:-:S04]  /*8fb60*/  IMAD.WIDE R20, R144, 0x4, R4 ;  /* 0x0000000490147825 */ /* 0x000fc800078e0204 */
[----:B------:R-:W-:-:S04]  /*8fb70*/  IMAD.WIDE R22, R144, 0x4, R6 ;  /* 0x0000000490167825 */ /* 0x000fc800078e0206 */
[----:B-1----:R-:W-:Y:S02]  /*8fb80*/  IMAD.WIDE R16, R144, 0x4, R8 ;  /* 0x0000000490107825 */ /* 0x002fe400078e0208 */
[----:B------:R-:W3:Y:S02]  /*8fb90*/  LDL.LU R144, [R1+0x2864] ;  /* 0x0028640001907983 */ /* 0x000ee40000300800 */
[----:B------:R-:W-:Y:S02]  /*8fba0*/  VIADD R0, R10, 0x1d8 ;  /* 0x000001d80a007836 */ /* 0x000fe40000000000 */
[----:B--2---:R4:W-:Y:S03]  /*8fbb0*/  @P6 STG.E desc[UR6][R18.64], R148 ;  /* 0x0000009412006986 */ /* 0x0049e6000c101906 */
[----:B------:R-:W-:Y:S01]  /*8fbc0*/  ISETP.GE.AND P2, PT, R0, UR5, PT ;  /* 0x0000000500007c0c */ /* 0x000fe2000bf46270 */
[----:B------:R1:W-:Y:S01]  /*8fbd0*/  @P4 STG.E desc[UR6][R20.64], R147 ;  /* 0x0000009314004986 */ /* 0x0003e2000c101906 */
[----:B------:R-:W-:Y:S01]  /*8fbe0*/  ISETP.LT.AND P4, PT, R13, UR4, !P0 ;  /* 0x000000040d007c0c */ /* 0x000fe2000c781270 */
[----:B----4-:R-:W-:-:S02]  /*8fbf0*/  IMAD.WIDE R18, R143, 0x4, R2 ;  /* 0x000000048f127825 */ /* 0x010fc400078e0202 */
[----:B------:R-:W-:Y:S01]  /*8fc00*/  @P5 STG.E desc[UR6][R22.64], R145 ;  /* 0x0000009116005986 */ /* 0x000fe2000c101906 */
[----:B------:R-:W-:Y:S02]  /*8fc10*/  ISETP.LT.AND P5, PT, R12, UR4, !P0 ;  /* 0x000000040c007c0c */ /* 0x000fe4000c7a1270 */
[----:B------:R-:W-:Y:S01]  /*8fc20*/  ISETP.LT.AND P0, PT, R14, UR4, !P0 ;  /* 0x000000040e007c0c */ /* 0x000fe2000c701270 */
[----:B-1----:R-:W-:Y:S01]  /*8fc30*/  IMAD.WIDE R20, R143, 0x4, R8 ;  /* 0x000000048f147825 */ /* 0x002fe200078e0208 */
[----:B------:R-:W-:Y:S01]  /*8fc40*/  ISETP.LT.AND P6, PT, R11, UR4, !P2 ;  /* 0x000000040b007c0c */ /* 0x000fe2000d7c1270 */
[----:B---3--:R1:W-:Y:S04]  /*8fc50*/  @P1 STG.E desc[UR6][R16.64], R146 ;  /* 0x0000009210001986 */ /* 0x0083e8000c101906 */
[----:B------:R2:W-:Y:S01]  /*8fc60*/  @P3 STG.E desc[UR6][R18.64], R251 ;  /* 0x000000fb12003986 */ /* 0x0005e2000c101906 */
[----:B------:R-:W-:Y:S01]  /*8fc70*/  ISETP.LT.AND P3, PT, R12, UR4, !P2 ;  /* 0x000000040c007c0c */ /* 0x000fe2000d761270 */
[----:B-1----:R-:W-:-:S04]  /*8fc80*/  IMAD.WIDE R16, R143, 0x4, R4 ;  /* 0x000000048f107825 */ /* 0x002fc800078e0204 */
[----:B--2---:R-:W-:Y:S02]  /*8fc90*/  IMAD.WIDE R18, R143, 0x4, R6 ;  /* 0x000000048f127825 */ /* 0x004fe400078e0206 */
[----:B------:R-:W2:Y:S04]  /*8fca0*/  LDL.LU R143, [R1+0x286c] ;  /* 0x00286c00018f7983 */ /* 0x000ea80000300800 */
[----:B------:R1:W-:Y:S04]  /*8fcb0*/  @P5 STG.E desc[UR6][R16.64], R239 ;  /* 0x000000ef10005986 */ /* 0x0003e8000c101906 */
[----:B------:R3:W-:Y:S04]  /*8fcc0*/  @P4 STG.E desc[UR6][R18.64], R235 ;  /* 0x000000eb12004986 */ /* 0x0007e8000c101906 */
[----:B------:R-:W-:Y:S01]  /*8fcd0*/  @P0 STG.E desc[UR6][R20.64], R231 ;  /* 0x000000e714000986 */ /* 0x000fe2000c101906 */
[----:B-1----:R-:W-:-:S04]  /*8fce0*/  IMAD.WIDE R16, R142, 0x4, R2 ;  /* 0x000000048e107825 */ /* 0x002fc800078e0202 */
[C---:B---3--:R-:W-:Y:S01]  /*8fcf0*/  IMAD.WIDE R18, R142.reuse, 0x4, R4 ;  /* 0x000000048e127825 */ /* 0x048fe200078e0204 */
[----:B------:R1:W-:Y:S04]  /*8fd00*/  @P6 STG.E desc[UR6][R16.64], R224 ;  /* 0x000000e010006986 */ /* 0x0003e8000c101906 */
[----:B------:R3:W-:Y:S01]  /*8fd10*/  @P3 STG.E desc[UR6][R18.64], R220 ;  /* 0x000000dc12003986 */ /* 0x0007e2000c101906 */
[----:B-1----:R-:W-:-:S04]  /*8fd20*/  IMAD.WIDE R16, R142, 0x4, R6 ;  /* 0x000000048e107825 */ /* 0x002fc800078e0206 */
[----:B---3--:R-:W-:Y:S02]  /*8fd30*/  IMAD.WIDE R18, R142, 0x4, R8 ;  /* 0x000000048e127825 */ /* 0x008fe400078e0208 */
[----:B------:R-:W3:Y:S02]  /*8fd40*/  LDL.LU R142, [R1+0x2870] ;  /* 0x00287000018e7983 */ /* 0x000ee40000300800 */
[----:B------:R-:W-:Y:S01]  /*8fd50*/  VIADD R0, R10, 0x1d9 ;  /* 0x000001d90a007836 */ /* 0x000fe20000000000 */
[----:B------:R-:W-:Y:S01]  /*8fd60*/  ISETP.LT.AND P4, PT, R13, UR4, !P2 ;  /* 0x000000040d007c0c */ /* 0x000fe2000d781270 */
[----:B------:R-:W4:Y:S01]  /*8fd70*/  LDL.LU R146, [R1+0x2868] ;  /* 0x0028680001927983 */ /* 0x000f220000300800 */
[----:B------:R-:W-:Y:S02]  /*8fd80*/  ISETP.LT.AND P2, PT, R14, UR4, !P2 ;  /* 0x000000040e007c0c */ /* 0x000fe4000d741270 */
[----:B------:R-:W-:Y:S01]  /*8fd90*/  ISETP.GE.AND P1, PT, R0, UR5, PT ;  /* 0x0000000500007c0c */ /* 0x000fe2000bf26270 */
[----:B------:R-:W-:-:S03]  /*8fda0*/  VIADD R15, R10, 0x1da ;  /* 0x000001da0a0f7836 */ /* 0x000fc60000000000 */
[----:B------:R-:W-:Y:S02]  /*8fdb0*/  ISETP.LT.AND P5, PT, R11, UR4, !P1 ;  /* 0x000000040b007c0c */ /* 0x000fe4000cfa1270 */
[----:B------:R-:W-:Y:S02]  /*8fdc0*/  ISETP.LT.AND P6, PT, R12, UR4, !P1 ;  /* 0x000000040c007c0c */ /* 0x000fe4000cfc1270 */
[----:B------:R-:W-:Y:S01]  /*8fdd0*/  ISETP.GE.AND P0, PT, R15, UR5, PT ;  /* 0x000000050f007c0c */ /* 0x000fe2000bf06270 */
[----:B------:R1:W-:Y:S01]  /*8fde0*/  @P4 STG.E desc[UR6][R16.64], R216 ;  /* 0x000000d810004986 */ /* 0x0003e2000c101906 */
[----:B------:R-:W-:Y:S02]  /*8fdf0*/  ISETP.LT.AND P4, PT, R13, UR4, !P1 ;  /* 0x000000040d007c0c */ /* 0x000fe4000cf81270 */
[----:B------:R-:W-:Y:S01]  /*8fe00*/  ISETP.LT.AND P1, PT, R14, UR4, !P1 ;  /* 0x000000040e007c0c */ /* 0x000fe2000cf21270 */
[----:B------:R1:W-:Y:S01]  /*8fe10*/  @P2 STG.E desc[UR6][R18.64], R212 ;  /* 0x000000d412002986 */ /* 0x0003e2000c101906 */
[----:B------:R-:W-:Y:S01]  /*8fe20*/  ISETP.LT.AND P2, PT, R11, UR4, !P0 ;  /* 0x000000040b007c0c */ /* 0x000fe2000c741270 */
[----:B------:R-:W-:-:S04]  /*8fe30*/  IMAD.WIDE R20, R144, 0x4, R4 ;  /* 0x0000000490147825 */ /* 0x000fc800078e0204 */
[----:B-1----:R-:W-:-:S04]  /*8fe40*/  IMAD.WIDE R16, R144, 0x4, R2 ;  /* 0x0000000490107825 */ /* 0x002fc800078e0202 */
[C---:B------:R-:W-:Y:S01]  /*8fe50*/  IMAD.WIDE R18, R144.reuse, 0x4, R8 ;  /* 0x0000000490127825 */ /* 0x040fe200078e0208 */
[----:B------:R1:W-:Y:S04]  /*8fe60*/  @P5 STG.E desc[UR6][R16.64], R208 ;  /* 0x000000d010005986 */ /* 0x0003e8000c101906 */
[----:B------:R2:W-:Y:S01]  /*8fe70*/  @P6 STG.E desc[UR6][R20.64], R204 ;  /* 0x000000cc14006986 */ /* 0x0005e2000c101906 */
[----:B-1----:R-:W-:-:S03]  /*8fe80*/  IMAD.WIDE R16, R144, 0x4, R6 ;  /* 0x0000000490107825 */ /* 0x002fc600078e0206 */
[----:B------:R-:W4:Y:S01]  /*8fe90*/  LDL.LU R144, [R1+0x2858] ;  /* 0x0028580001907983 */ /* 0x000f220000300800 */
[----:B------:R-:W-:Y:S02]  /*8fea0*/  ISETP.LT.AND P6, PT, R12, UR4, !P0 ;  /* 0x000000040c007c0c */ /* 0x000fe4000c7c1270 */
[----:B------:R-:W-:Y:S01]  /*8feb0*/  ISETP.LT.AND P5, PT, R13, UR4, !P0 ;  /* 0x000000040d007c0c */ /* 0x000fe2000c7a1270 */
[----:B------:R1:W-:Y:S04]  /*8fec0*/  @P4 STG.E desc[UR6][R16.64], R200 ;  /* 0x000000c810004986 */ /* 0x0003e8000c101906 */
[----:B------:R1:W-:Y:S01]  /*8fed0*/  @P1 STG.E desc[UR6][R18.64], R196 ;  /* 0x000000c412001986 */ /* 0x0003e2000c101906 */
[----:B--2---:R-:W-:-:S04]  /*8fee0*/  IMAD.WIDE R20, R143, 0x4, R2 ;  /* 0x000000048f147825 */ /* 0x004fc800078e0202 */
[C---:B-1----:R-:W-:Y:S01]  /*8fef0*/  IMAD.WIDE R16, R143.reuse, 0x4, R4 ;  /* 0x000000048f107825 */ /* 0x042fe200078e0204 */
[----:B------:R1:W-:Y:S03]  /*8ff00*/  @P2 STG.E desc[UR6][R20.64], R225 ;  /* 0x000000e114002986 */ /* 0x0003e6000c101906 */
[----:B------:R-:W-:-:S04]  /*8ff10*/  IMAD.WIDE R18, R143, 0x4, R6 ;  /* 0x000000048f127825 */ /* 0x000fc800078e0206 */
[----:B-1----:R-:W-:Y:S02]  /*8ff20*/  IMAD.WIDE R20, R143, 0x4, R8 ;  /* 0x000000048f147825 */ /* 0x002fe400078e0208 */
[----:B------:R-:W2:Y:S04]  /*8ff30*/  LDL.LU R143, [R1+0x2854] ;  /* 0x00285400018f7983 */ /* 0x000ea80000300800 */
[----:B------:R1:W-:Y:S04]  /*8ff40*/  @P6 STG.E desc[UR6][R16.64], R221 ;  /* 0x000000dd10006986 */ /* 0x0003e8000c101906 */
[----:B------:R1:W-:Y:S01]  /*8ff50*/  @P5 STG.E desc[UR6][R18.64], R217 ;  /* 0x000000d912005986 */ /* 0x0003e2000c101906 */
[----:B---3--:R-:W-:-:S04]  /*8ff60*/  IMAD.WIDE R22, R142, 0x4, R2 ;  /* 0x000000048e167825 */ /* 0x008fc800078e0202 */
[----:B------:R-:W-:-:S04]  /*8ff70*/  IMAD.WIDE R24, R142, 0x4, R4 ;  /* 0x000000048e187825 */ /* 0x000fc800078e0204 */
[----:B-1----:R-:W-:-:S04]  /*8ff80*/  IMAD.WIDE R16, R142, 0x4, R6 ;  /* 0x000000048e107825 */ /* 0x002fc800078e0206 */
[----:B------:R-:W-:Y:S02]  /*8ff90*/  IMAD.WIDE R18, R142, 0x4, R8 ;  /* 0x000000048e127825 */ /* 0x000fe400078e0208 */
[----:B------:R-:W3:Y:S01]  /*8ffa0*/  LDL.LU R142, [R1+0x2850] ;  /* 0x00285000018e7983 */ /* 0x000ee20000300800 */
[----:B------:R-:W-:Y:S01]  /*8ffb0*/  ISETP.LT.AND P0, PT, R14, UR4, !P0 ;  /* 0x000000040e007c0c */ /* 0x000fe2000c701270 */
[----:B------:R-:W-:-:S05]  /*8ffc0*/  VIADD R0, R10, 0x1db ;  /* 0x000001db0a007836 */ /* 0x000fca0000000000 */
[----:B------:R-:W-:Y:S01]  /*8ffd0*/  ISETP.GE.AND P3, PT, R0, UR5, PT ;  /* 0x0000000500007c0c */ /* 0x000fe2000bf66270 */
[----:B------:R-:W-:-:S03]  /*8ffe0*/  VIADD R0, R10, 0x1dc ;  /* 0x000001dc0a007836 */ /* 0x000fc60000000000 */
[----:B------:R-:W-:Y:S02]  /*8fff0*/  ISETP.LT.AND P1, PT, R11, UR4, !P3 ;  /* 0x000000040b007c0c */ /* 0x000fe4000df21270 */
[----:B------:R-:W-:Y:S01]  /*90000*/  ISETP.LT.AND P2, PT, R12, UR4, !P3 ;  /* 0x000000040c007c0c */ /* 0x000fe2000df41270 */
[----:B------:R4:W-:Y:S01]  /*90010*/  @P0 STG.E desc[UR6][R20.64], R213 ;  /* 0x000000d514000986 */ /* 0x0009e2000c101906 */
[----:B------:R-:W-:Y:S02]  /*90020*/  ISETP.GE.AND P4, PT, R0, UR5, PT ;  /* 0x0000000500007c0c */ /* 0x000fe4000bf86270 */
[----:B------:R-:W-:Y:S02]  /*90030*/  ISETP.LT.AND P0, PT, R13, UR4, !P3 ;  /* 0x000000040d007c0c */ /* 0x000fe4000df01270 */
[----:B------:R-:W-:Y:S02]  /*90040*/  ISETP.LT.AND P3, PT, R14, UR4, !P3 ;  /* 0x000000040e007c0c */ /* 0x000fe4000df61270 */
[----:B------:R-:W-:-:S02]  /*90050*/  ISETP.LT.AND P6, PT, R11, UR4, !P4 ;  /* 0x000000040b007c0c */ /* 0x000fc4000e7c1270 */
[----:B------:R-:W-:Y:S01]  /*90060*/  ISETP.LT.AND P5, PT, R12, UR4, !P4 ;  /* 0x000000040c007c0c */ /* 0x000fe2000e7a1270 */
[----:B------:R-:W-:Y:S01]  /*90070*/  VIADD R0, R10, 0x1dd ;  /* 0x000001dd0a007836 */ /* 0x000fe20000000000 */
[----:B------:R1:W-:Y:S01]  /*90080*/  @P1 STG.E desc[UR6][R22.64], R209 ;  /* 0x000000d116001986 */ /* 0x0003e2000c101906 */
[----:B----4-:R-:W-:-:S03]  /*90090*/  IMAD.WIDE R20, R146, 0x4, R2 ;  /* 0x0000000492147825 */ /* 0x010fc600078e0202 */
[----:B------:R-:W-:Y:S01]  /*900a0*/  @P2 STG.E desc[UR6][R24.64], R205 ;  /* 0x000000cd18002986 */ /* 0x000fe2000c101906 */
[----:B------:R-:W-:Y:S01]  /*900b0*/  ISETP.LT.AND P2, PT, R13, UR4, !P4 ;  /* 0x000000040d007c0c */ /* 0x000fe2000e741270 */
[----:B------:R-:W-:Y:S01]  /*900c0*/  IMAD.WIDE R26, R146, 0x4, R4 ;  /* 0x00000004921a7825 */ /* 0x000fe200078e0204 */
[----:B------:R-:W-:Y:S01]  /*900d0*/  ISETP.GE.AND P1, PT, R0, UR5, PT ;  /* 0x0000000500007c0c */ /* 0x000fe2000bf26270 */
[----:B------:R4:W-:Y:S01]  /*900e0*/  @P0 STG.E desc[UR6][R16.64], R201 ;  /* 0x000000c910000986 */ /* 0x0009e2000c101906 */
[----:B------:R-:W-:-:S03]  /*900f0*/  ISETP.LT.AND P4, PT, R14, UR4, !P4 ;  /* 0x000000040e007c0c */ /* 0x000fc6000e781270 */
[----:B------:R4:W-:Y:S01]  /*90100*/  @P3 STG.E desc[UR6][R18.64], R197 ;  /* 0x000000c512003986 */ /* 0x0009e2000c101906 */
[----:B------:R-:W-:-:S03]  /*90110*/  ISETP.LT.AND P3, PT, R12, UR4, !P1 ;  /* 0x000000040c007c0c */ /* 0x000fc6000cf61270 */
[----:B------:R4:W-:Y:S01]  /*90120*/  @P6 STG.E desc[UR6][R20.64], R226 ;  /* 0x000000e214006986 */ /* 0x0009e2000c101906 */
[----:B------:R-:W-:Y:S01]  /*90130*/  ISETP.LT.AND P6, PT, R11, UR4, !P1 ;  /* 0x000000040b007c0c */ /* 0x000fe2000cfc1270 */
[----:B-1----:R-:W-:Y:S02]  /*90140*/  IMAD.WIDE R22, R146, 0x4, R6 ;  /* 0x0000000492167825 */ /* 0x002fe400078e0206 */
[----:B------:R-:W-:Y:S01]  /*90150*/  @P5 STG.E desc[UR6][R26.64], R222 ;  /* 0x000000de1a005986 */ /* 0x000fe2000c101906 */
[----:B------:R-:W-:Y:S01]  /*90160*/  ISETP.LT.AND P5, PT, R13, UR4, !P1 ;  /* 0x000000040d007c0c */ /* 0x000fe2000cfa1270 */
[----:B------:R-:W-:Y:S02]  /*90170*/  VIADD R15, R10, 0x1de ;  /* 0x000001de0a0f7836 */ /* 0x000fe40000000000 */
[----:B------:R1:W-:Y:S01]  /*90180*/  @P2 STG.E desc[UR6][R22.64], R218 ;  /* 0x000000da16002986 */ /* 0x0003e2000c101906 */
[----:B----4-:R-:W-:-:S04]  /*90190*/  IMAD.WIDE R16, R146, 0x4, R8 ;  /* 0x0000000492107825 */ /* 0x010fc800078e0208 */
[----:B------:R-:W-:Y:S01]  /*901a0*/  IMAD.WIDE R18, R144, 0x4, R2 ;  /* 0x0000000490127825 */ /* 0x000fe200078e0202 */
[----:B------:R-:W-:-:S03]  /*901b0*/  ISETP.GE.AND P0, PT, R15, UR5, PT ;  /* 0x000000050f007c0c */ /* 0x000fc6000bf06270 */
[----:B------:R-:W-:-:S04]  /*901c0*/  IMAD.WIDE R20, R144, 0x4, R4 ;  /* 0x0000000490147825 */ /* 0x000fc800078e0204 */
[----:B------:R-:W-:-:S04]  /*901d0*/  IMAD.WIDE R24, R144, 0x4, R6 ;  /* 0x0000000490187825 */ /* 0x000fc800078e0206 */
[----:B-1----:R-:W-:Y:S02]  /*901e0*/  IMAD.WIDE R22, R144, 0x4, R8 ;  /* 0x0000000490167825 */ /* 0x002fe400078e0208 */
[----:B------:R-:W4:Y:S01]  /*901f0*/  LDL.LU R144, [R1+0x2848] ;  /* 0x0028480001907983 */ /* 0x000f220000300800 */
[----:B------:R-:W-:-:S03]  /*90200*/  ISETP.LT.AND P1, PT, R14, UR4, !P1 ;  /* 0x000000040e007c0c */ /* 0x000fc6000cf21270 */
[----:B------:R1:W-:Y:S01]  /*90210*/  @P4 STG.E desc[UR6][R16.64], R214 ;  /* 0x000000d610004986 */ /* 0x0003e2000c101906 */
[----:B------:R-:W-:-:S03]  /*90220*/  ISETP.LT.AND P4, PT, R11, UR4, !P0 ;  /* 0x000000040b007c0c */ /* 0x000fc6000c781270 */
[----:B------:R1:W-:Y:S04]  /*90230*/  @P6 STG.E desc[UR6][R18.64], R210 ;  /* 0x000000d212006986 */ /* 0x0003e8000c101906 */
[----:B------:R1:W-:Y:S01]  /*90240*/  @P3 STG.E desc[UR6][R20.64], R206 ;  /* 0x000000ce14003986 */ /* 0x0003e2000c101906 */
[----:B------:R-:W-:-:S03]  /*90250*/  ISETP.LT.AND P3, PT, R13, UR4, !P0 ;  /* 0x000000040d007c0c */ /* 0x000fc6000c761270 */
[----:B------:R3:W-:Y:S01]  /*90260*/  @P5 STG.E desc[UR6][R24.64], R202 ;  /* 0x000000ca18005986 */ /* 0x0007e2000c101906 */
[----:B------:R-:W-:-:S03]  /*90270*/  ISETP.LT.AND P5, PT, R12, UR4, !P0 ;  /* 0x000000040c007c0c */ /* 0x000fc6000c7a1270 */
[----:B------:R3:W-:Y:S01]  /*90280*/  @P1 STG.E desc[UR6][R22.64], R198 ;  /* 0x000000c616001986 */ /* 0x0007e2000c101906 */
[----:B--2---:R-:W-:-:S04]  /*90290*/  IMAD.WIDE R26, R143, 0x4, R2 ;  /* 0x000000048f1a7825 */ /* 0x004fc800078e0202 */
[----:B-1----:R-:W-:-:S04]  /*902a0*/  IMAD.WIDE R16, R143, 0x4, R4 ;  /* 0x000000048f107825 */ /* 0x002fc800078e0204 */
[----:B------:R-:W-:-:S04]  /*902b0*/  IMAD.WIDE R18, R143, 0x4, R6 ;  /* 0x000000048f127825 */ /* 0x000fc800078e0206 */
[----:B------:R-:W-:Y:S02]  /*902c0*/  IMAD.WIDE R20, R143, 0x4, R8 ;  /* 0x000000048f147825 */ /* 0x000fe400078e0208 */
[----:B------:R-:W2:Y:S04]  /*902d0*/  LDL.LU R143, [R1+0x2840] ;  /* 0x00284000018f7983 */ /* 0x000ea80000300800 */
[----:B------:R-:W-:Y:S04]  /*902e0*/  @P4 STG.E desc[UR6][R26.64], R227 ;  /* 0x000000e31a004986 */ /* 0x000fe8000c101906 */
[----:B------:R1:W-:Y:S04]  /*902f0*/  @P5 STG.E desc[UR6][R16.64], R223 ;  /* 0x000000df10005986 */ /* 0x0003e8000c101906 */
[----:B------:R1:W-:Y:S01]  /*90300*/  @P3 STG.E desc[UR6][R18.64], R219 ;  /* 0x000000db12003986 */ /* 0x0003e2000c101906 */
[----:B---3--:R-:W-:-:S04]  /*90310*/  IMAD.WIDE R24, R142, 0x4, R2 ;  /* 0x000000048e187825 */ /* 0x008fc800078e0202 */
[----:B------:R-:W-:-:S04]  /*90320*/  IMAD.WIDE R22, R142, 0x4, R4 ;  /* 0x000000048e167825 */ /* 0x000fc800078e0204 */
[----:B-1----:R-:W-:-:S04]  /*90330*/  IMAD.WIDE R16, R142, 0x4, R6 ;  /* 0x000000048e107825 */ /* 0x002fc800078e0206 */
[----:B------:R-:W-:Y:S02]  /*90340*/  IMAD.WIDE R18, R142, 0x4, R8 ;  /* 0x000000048e127825 */ /* 0x000fe400078e0208 */
[----:B------:R-:W3:Y:S02]  /*90350*/  LDL.LU R142, [R1+0x283c] ;  /* 0x00283c00018e7983 */ /* 0x000ee40000300800 */
[----:B------:R-:W-:Y:S01]  /*90360*/  VIADD R0, R10, 0x1df ;  /* 0x000001df0a007836 */ /* 0x000fe20000000000 */
[----:B------:R-:W-:Y:S01]  /*90370*/  ISETP.LT.AND P0, PT, R14, UR4, !P0 ;  /* 0x000000040e007c0c */ /* 0x000fe2000c701270 */
[----:B------:R-:W3:Y:S03]  /*90380*/  LDL.LU R146, [R1+0x2834] ;  /* 0x0028340001927983 */ /* 0x000ee60000300800 */
[----:B------:R-:W-:-:S04]  /*90390*/  ISETP.GE.AND P2, PT, R0, UR5, PT ;  /* 0x0000000500007c0c */ /* 0x000fc8000bf46270 */
[----:B------:R-:W-:Y:S01]  /*903a0*/  ISETP.LT.AND P6, PT, R11, UR4, !P2 ;  /* 0x000000040b007c0c */ /* 0x000fe2000d7c1270 */
[----:B------:R-:W-:Y:S01]  /*903b0*/  VIADD R0, R10, 0x1e0 ;  /* 0x000001e00a007836 */ /* 0x000fe20000000000 */
[----:B------:R-:W-:Y:S02]  /*903c0*/  ISETP.LT.AND P4, PT, R12, UR4, !P2 ;  /* 0x000000040c007c0c */ /* 0x000fe4000d781270 */
[----:B------:R-:W-:Y:S02]  /*903d0*/  ISETP.LT.AND P3, PT, R13, UR4, !P2 ;  /* 0x000000040d007c0c */ /* 0x000fe4000d761270 */
[----:B------:R-:W-:Y:S01]  /*903e0*/  ISETP.GE.AND P1, PT, R0, UR5, PT ;  /* 0x0000000500007c0c */ /* 0x000fe2000bf26270 */
[----:B------:R4:W-:Y:S01]  /*903f0*/  @P0 STG.E desc[UR6][R20.64], R215 ;  /* 0x000000d714000986 */ /* 0x0009e2000c101906 */
[----:B------:R-:W-:Y:S02]  /*90400*/  ISETP.LT.AND P2, PT, R14, UR4, !P2 ;  /* 0x000000040e007c0c */ /* 0x000fe4000d741270 */
[----:B------:R-:W-:-:S03]  /*90410*/  ISETP.LT.AND P5, PT, R11, UR4, !P1 ;  /* 0x000000040b007c0c */ /* 0x000fc6000cfa1270 */
[----:B------:R1:W-:Y:S01]  /*90420*/  @P6 STG.E desc[UR6][R24.64], R211 ;  /* 0x000000d318006986 */ /* 0x0003e2000c101906 */
[----:B------:R-:W-:Y:S01]  /*90430*/  ISETP.LT.AND P6, PT, R12, UR4, !P1 ;  /* 0x000000040c007c0c */ /* 0x000fe2000cfc1270 */
[----:B------:R-:W-:Y:S02]  /*90440*/  VIADD R15, R10, 0x1e1 ;  /* 0x000001e10a0f7836 */ /* 0x000fe40000000000 */
[----:B------:R1:W-:Y:S04]  /*90450*/  @P4 STG.E desc[UR6][R22.64], R207 ;  /* 0x000000cf16004986 */ /* 0x0003e8000c101906 */
[----:B------:R1:W-:Y:S01]  /*90460*/  @P3 STG.E desc[UR6][R16.64], R203 ;  /* 0x000000cb10003986 */ /* 0x0003e2000c101906 */
[----:B------:R-:W-:Y:S02]  /*90470*/  ISETP.GE.AND P0, PT, R15, UR5, PT ;  /* 0x000000050f007c0c */ /* 0x000fe4000bf06270 */
[----:B------:R-:W-:Y:S01]  /*90480*/  ISETP.LT.AND P3, PT, R13, UR4, !P1 ;  /* 0x000000040d007c0c */ /* 0x000fe2000cf61270 */
[----:B------:R2:W-:Y:S01]  /*90490*/  @P2 STG.E desc[UR6][R18.64], R199 ;  /* 0x000000c712002986 */ /* 0x0005e2000c101906 */
[----:B------:R-:W-:-:S02]  /*904a0*/  ISETP.LT.AND P1, PT, R14, UR4, !P1 ;  /* 0x000000040e007c0c */ /* 0x000fc4000cf21270 */
[----:B------:R-:W-:Y:S01]  /*904b0*/  ISETP.LT.AND P2, PT, R11, UR4, !P0 ;  /* 0x000000040b007c0c */ /* 0x000fe2000c741270 */
[----:B----4-:R-:W-:-:S04]  /*904c0*/  IMAD.WIDE R20, R144, 0x4, R2 ;  /* 0x0000000490147825 */ /* 0x010fc800078e0202 */
[----:B-1----:R-:W-:-:S04]  /*904d0*/  IMAD.WIDE R24, R144, 0x4, R4 ;  /* 0x0000000490187825 */ /* 0x002fc800078e0204 */
[----:B------:R-:W-:-:S04]  /*904e0*/  IMAD.WIDE R22, R144, 0x4, R6 ;  /* 0x0000000490167825 */ /* 0x000fc800078e0206 */
[----:B------:R-:W-:Y:S02]  /*904f0*/  IMAD.WIDE R16, R144, 0x4, R8 ;  /* 0x0000000490107825 */ /* 0x000fe400078e0208 */
[----:B------:R-:W4:Y:S04]  /*90500*/  LDL.LU R144, [R1+0x2830] ;  /* 0x0028300001907983 */ /* 0x000f280000300800 */
[----:B------:R1:W-:Y:S04]  /*90510*/  @P5 STG.E desc[UR6][R20.64], R192 ;  /* 0x000000c014005986 */ /* 0x0003e8000c101906 */
[----:B------:R1:W-:Y:S01]  /*90520*/  @P6 STG.E desc[UR6][R24.64], R188 ;  /* 0x000000bc18006986 */ /* 0x0003e2000c101906 */
[----:B------:R-:W-:-:S03]  /*90530*/  ISETP.LT.AND P6, PT, R12, UR4, !P0 ;  /* 0x000000040c007c0c */ /* 0x000fc6000c7c1270 */
[----:B------:R-:W-:Y:S04]  /*90540*/  @P3 STG.E desc[UR6][R22.64], R184 ;  /* 0x000000b816003986 */ /* 0x000fe8000c101906 */
[----:B------:R3:W-:Y:S01]  /*90550*/  @P1 STG.E desc[UR6][R16.64], R180 ;  /* 0x000000b410001986 */ /* 0x0007e2000c101906 */
[----:B--2---:R-:W-:-:S04]  /*90560*/  IMAD.WIDE R18, R143, 0x4, R2 ;  /* 0x000000048f127825 */ /* 0x004fc800078e0202 */
[----:B-1----:R-:W-:-:S04]  /*90570*/  IMAD.WIDE R20, R143, 0x4, R4 ;  /* 0x000000048f147825 */ /* 0x002fc800078e0204 */
[----:B------:R-:W-:-:S04]  /*90580*/  IMAD.WIDE R24, R143, 0x4, R6 ;  /* 0x000000048f187825 */ /* 0x000fc800078e0206 */
[----:B------:R-:W-:Y:S02]  /*90590*/  IMAD.WIDE R26, R143, 0x4, R8 ;  /* 0x000000048f1a7825 */ /* 0x000fe400078e0208 */
        /* <DEDUP_REMOVED lines=9> */
[----:B------:R-:W-:Y:S01]  /*90630*/  VIADD R0, R10, 0x1e2 ;  /* 0x000001e20a007836 */ /* 0x000fe20000000000 */
[----:B------:R-:W-:-:S04]  /*90640*/  ISETP.LT.AND P0, PT, R14, UR4, !P0 ;  /* 0x000000040e007c0c */ /* 0x000fc8000c701270 */
[----:B------:R-:W-:Y:S01]  /*90650*/  ISETP.GE.AND P4, PT, R0, UR5, PT ;  /* 0x0000000500007c0c */ /* 0x000fe2000bf86270 */
[----:B------:R-:W-:-:S03]  /*90660*/  VIADD R0, R10, 0x1e3 ;  /* 0x000001e30a007836 */ /* 0x000fc60000000000 */
[----:B------:R-:W-:Y:S02]  /*90670*/  ISETP.LT.AND P1, PT, R11, UR4, !P4 ;  /* 0x000000040b007c0c */ /* 0x000fe4000e721270 */
[----:B------:R-:W-:Y:S01]  /*90680*/  ISETP.GE.AND P3, PT, R0, UR5, PT ;  /* 0x0000000500007c0c */ /* 0x000fe2000bf66270 */
[----:B------:R1:W-:Y:S01]  /*90690*/  @P5 STG.E desc[UR6][R24.64], R136 ;  /* 0x0000008818005986 */ /* 0x0003e2000c101906 */
[----:B------:R-:W-:-:S03]  /*906a0*/  ISETP.LT.AND P2, PT, R12, UR4, !P4 ;  /* 0x000000040c007c0c */ /* 0x000fc6000e741270 */
[----:B------:R1:W-:Y:S01]  /*906b0*/  @P0 STG.E desc[UR6][R26.64], R132 ;  /* 0x000000841a000986 */ /* 0x0003e2000c101906 */
[----:B------:R-:W-:Y:S02]  /*906c0*/  ISETP.LT.AND P0, PT, R13, UR4, !P4 ;  /* 0x000000040d007c0c */ /* 0x000fe4000e701270 */
[----:B------:R-:W-:Y:S02]  /*906d0*/  ISETP.LT.AND P4, PT, R14, UR4, !P4 ;  /* 0x000000040e007c0c */ /* 0x000fe4000e781270 */
[----:B------:R-:W-:Y:S02]  /*906e0*/  ISETP.LT.AND P6, PT, R11, UR4, !P3 ;  /* 0x000000040b007c0c */ /* 0x000fe4000dfc1270 */
[----:B------:R-:W-:Y:S01]  /*906f0*/  ISETP.LT.AND P5, PT, R12, UR4, !P3 ;  /* 0x000000040c007c0c */ /* 0x000fe2000dfa1270 */
[----:B------:R-:W-:Y:S01]  /*90700*/  VIADD R0, R10, 0x1e4 ;  /* 0x000001e40a007836 */ /* 0x000fe20000000000 */
[----:B------:R4:W-:Y:S01]  /*90710*/  @P1 STG.E desc[UR6][R16.64], R193 ;  /* 0x000000c110001986 */ /* 0x0009e2000c101906 */
[----:B-1----:R-:W-:-:S03]  /*90720*/  IMAD.WIDE R24, R146, 0x4, R2 ;  /* 0x0000000492187825 */ /* 0x002fc600078e0202 */
[----:B------:R-:W-:Y:S01]  /*90730*/  @P2 STG.E desc[UR6][R22.64], R189 ;  /* 0x000000bd16002986 */ /* 0x000fe2000c101906 */
[----:B------:R-:W-:Y:S01]  /*90740*/  ISETP.GE.AND P1, PT, R0, UR5, PT ;  /* 0x0000000500007c0c */ /* 0x000fe2000bf26270 */
[----:B------:R-:W-:Y:S01]  /*90750*/  IMAD.WIDE R26, R146, 0x4, R4 ;  /* 0x00000004921a7825 */ /* 0x000fe200078e0204 */
[----:B------:R-:W-:Y:S01]  /*90760*/  ISETP.LT.AND P2, PT, R13, UR4, !P3 ;  /* 0x000000040d007c0c */ /* 0x000fe2000df41270 */
[----:B------:R1:W-:Y:S01]  /*90770*/  @P0 STG.E desc[UR6][R18.64], R185 ;  /* 0x000000b912000986 */ /* 0x0003e2000c101906 */
[----:B------:R-:W-:-:S03]  /*90780*/  ISETP.LT.AND P3, PT, R14, UR4, !P3 ;  /* 0x000000040e007c0c */ /* 0x000fc6000df61270 */
[----:B------:R1:W-:Y:S01]  /*90790*/  @P4 STG.E desc[UR6][R20.64], R181 ;  /* 0x000000b514004986 */ /* 0x0003e2000c101906 */
[----:B------:R-:W-:-:S03]  /*907a0*/  ISETP.LT.AND P4, PT, R12, UR4, !P1 ;  /* 0x000000040c007c0c */ /* 0x000fc6000cf81270 */
[----:B------:R1:W-:Y:S01]  /*907b0*/  @P6 STG.E desc[UR6][R24.64], R177 ;  /* 0x000000b118006986 */ /* 0x0003e2000c101906 */
[----:B------:R-:W-:-:S03]  /*907c0*/  ISETP.LT.AND P6, PT, R11, UR4, !P1 ;  /* 0x000000040b007c0c */ /* 0x000fc6000cfc1270 */
[----:B------:R-:W-:Y:S01]  /*907d0*/  @P5 STG.E desc[UR6][R26.64], R173 ;  /* 0x000000ad1a005986 */ /* 0x000fe2000c101906 */
[----:B------:R-:W-:Y:S01]  /*907e0*/  ISETP.LT.AND P5, PT, R13, UR4, !P1 ;  /* 0x000000040d007c0c */ /* 0x000fe2000cfa1270 */
[----:B----4-:R-:W-:-:S04]  /*907f0*/  IMAD.WIDE R16, R146, 0x4, R6 ;  /* 0x0000000492107825 */ /* 0x010fc800078e0206 */
[----:B------:R-:W-:Y:S02]  /*90800*/  VIADD R15, R10, 0x1e5 ;  /* 0x000001e50a0f7836 */ /* 0x000fe40000000000 */
[----:B-1----:R-:W-:Y:S01]  /*90810*/  IMAD.WIDE R18, R146, 0x4, R8 ;  /* 0x0000000492127825 */ /* 0x002fe200078e0208 */
[----:B------:R1:W-:Y:S03]  /*90820*/  @P2 STG.E desc[UR6][R16.64], R137 ;  /* 0x0000008910002986 */ /* 0x0003e6000c101906 */
[----:B------:R-:W-:Y:S01]  /*90830*/  IMAD.WIDE R20, R144, 0x4, R2 ;  /* 0x0000000490147825 */ /* 0x000fe200078e0202 */
[----:B------:R-:W-:-:S03]  /*90840*/  ISETP.GE.AND P0, PT, R15, UR5, PT ;  /* 0x000000050f007c0c */ /* 0x000fc6000bf06270 */
[C---:B------:R-:W-:Y:S01]  /*90850*/  IMAD.WIDE R22, R144.reuse, 0x4, R4 ;  /* 0x0000000490167825 */ /* 0x040fe200078e0204 */
[----:B------:R4:W-:Y:S03]  /*90860*/  @P3 STG.E desc[UR6][R18.64], R133 ;  /* 0x0000008512003986 */ /* 0x0009e6000c101906 */
[C---:B------:R-:W-:Y:S01]  /*90870*/  IMAD.WIDE R24, R144.reuse, 0x4, R6 ;  /* 0x0000000490187825 */ /* 0x040fe200078e0206 */
[----:B------:R4:W-:Y:S03]  /*90880*/  @P6 STG.E desc[UR6][R20.64], R194 ;  /* 0x000000c214006986 */ /* 0x0009e6000c101906 */
[----:B-1----:R-:W-:Y:S02]  /*90890*/  IMAD.WIDE R16, R144, 0x4, R8 ;  /* 0x0000000490107825 */ /* 0x002fe400078e0208 */
[----:B------:R-:W3:Y:S01]  /*908a0*/  LDL.LU R144, [R1+0x2818] ;  /* 0x0028180001907983 */ /* 0x000ee20000300800 */
[----:B------:R-:W-:-:S02]  /*908b0*/  ISETP.LT.AND P1, PT, R14, UR4, !P1 ;  /* 0x000000040e007c0c */ /* 0x000fc4000cf21270 */
[----:B------:R-:W-:Y:S01]  /*908c0*/  ISETP.LT.AND P3, PT, R11, UR4, !P0 ;  /* 0x000000040b007c0c */ /* 0x000fe2000c761270 */
[----:B------:R1:W-:Y:S01]  /*908d0*/  @P4 STG.E desc[UR6][R22.64], R190 ;  /* 0x000000be16004986 */ /* 0x0003e2000c101906 */
[----:B------:R-:W-:-:S03]  /*908e0*/  ISETP.LT.AND P4, PT, R13, UR4, !P0 ;  /* 0x000000040d007c0c */ /* 0x000fc6000c781270 */
[----:B------:R3:W-:Y:S01]  /*908f0*/  @P5 STG.E desc[UR6][R24.64], R186 ;  /* 0x000000ba18005986 */ /* 0x0007e2000c101906 */
[----:B------:R-:W-:-:S05]  /*90900*/  ISETP.LT.AND P5, PT, R12, UR4, !P0 ;  /* 0x000000040c007c0c */ /* 0x000fca000c7a1270 */
[----:B------:R3:W-:Y:S01]  /*90910*/  @P1 STG.E desc[UR6][R16.64], R182 ;  /* 0x000000b610001986 */ /* 0x0007e2000c101906 */
[----:B--2---:R-:W-:-:S04]  /*90920*/  IMAD.WIDE R26, R143, 0x4, R2 ;  /* 0x000000048f1a7825 */ /* 0x004fc800078e0202 */
[----:B----4-:R-:W-:-:S04]  /*90930*/  IMAD.WIDE R18, R143, 0x4, R4 ;  /* 0x000000048f127825 */ /* 0x010fc800078e0204 */
[----:B------:R-:W-:-:S04]  /*90940*/  IMAD.WIDE R20, R143, 0x4, R6 ;  /* 0x000000048f147825 */ /* 0x000fc800078e0206 */
[----:B-1----:R-:W-:Y:S02]  /*90950*/  IMAD.WIDE R22, R143, 0x4, R8 ;  /* 0x000000048f167825 */ /* 0x002fe400078e0208 */
[----:B------:R-:W2:Y:S04]  /*90960*/  LDL.LU R143, [R1+0x2810] ;  /* 0x00281000018f7983 */ /* 0x000ea80000300800 */
[----:B------:R-:W-:Y:S04]  /*90970*/  @P3 STG.E desc[UR6][R26.64], R178 ;  /* 0x000000b21a003986 */ /* 0x000fe8000c101906 */
[----:B------:R1:W-:Y:S04]  /*90980*/  @P5 STG.E desc[UR6][R18.64], R174 ;  /* 0x000000ae12005986 */ /* 0x0003e8000c101906 */
[----:B------:R4:W-:Y:S01]  /*90990*/  @P4 STG.E desc[UR6][R20.64], R138 ;  /* 0x0000008a14004986 */ /* 0x0009e2000c101906 */
[----:B---3--:R-:W-:-:S04]  /*909a0*/  IMAD.WIDE R24, R142, 0x4, R2 ;  /* 0x000000048e187825 */ /* 0x008fc800078e0202 */
[----:B------:R-:W-:-:S04]  /*909b0*/  IMAD.WIDE R16, R142, 0x4, R4 ;  /* 0x000000048e107825 */ /* 0x000fc800078e0204 */
[----:B-1----:R-:W-:-:S04]  /*909c0*/  IMAD.WIDE R18, R142, 0x4, R6 ;  /* 0x000000048e127825 */ /* 0x002fc800078e0206 */
[----:B----4-:R-:W-:Y:S02]  /*909d0*/  IMAD.WIDE R20, R142, 0x4, R8 ;  /* 0x000000048e147825 */ /* 0x010fe400078e0208 */
[----:B------:R-:W3:Y:S02]  /*909e0*/  LDL.LU R142, [R1+0x280c] ;  /* 0x00280c00018e7983 */ /* 0x000ee40000300800 */
[----:B------:R-:W-:Y:S01]  /*909f0*/  VIADD R0, R10, 0x1e6 ;  /* 0x000001e60a007836 */ /* 0x000fe20000000000 */
[----:B------:R-:W-:Y:S01]  /*90a00*/  ISETP.LT.AND P0, PT, R14, UR4, !P0 ;  /* 0x000000040e007c0c */ /* 0x000fe2000c701270 */
[----:B------:R-:W-:Y:S01]  /*90a10*/  VIADD R15, R10, 0x1e8 ;  /* 0x000001e80a0f7836 */ /* 0x000fe20000000000 */
[----:B------:R-:W4:Y:S02]  /*90a20*/  LDL.LU R146, [R1+0x2808] ;  /* 0x0028080001927983 */ /* 0x000f240000300800 */
        /* <DEDUP_REMOVED lines=10> */
[----:B------:R-:W-:Y:S02]  /*90ad0*/  ISETP.LT.AND P6, PT, R12, UR4, !P1 ;  /* 0x000000040c007c0c */ /* 0x000fe4000cfc1270 */
[----:B------:R-:W-:Y:S01]  /*90ae0*/  ISETP.GE.AND P0, PT, R15, UR5, PT ;  /* 0x000000050f007c0c */ /* 0x000fe2000bf06270 */
[----:B------:R1:W-:Y:S04]  /*90af0*/  @P3 STG.E desc[UR6][R16.64], R191 ;  /* 0x000000bf10003986 */ /* 0x0003e8000c101906 */
[----:B------:R1:W-:Y:S01]  /*90b00*/  @P4 STG.E desc[UR6][R18.64], R187 ;  /* 0x000000bb12004986 */ /* 0x0003e2000c101906 */
[----:B------:R-:W-:Y:S02]  /*90b10*/  ISETP.LT.AND P4, PT, R13, UR4, !P1 ;  /* 0x000000040d007c0c */ /* 0x000fe4000cf81270 */
[----:B------:R-:W-:Y:S01]  /*90b20*/  ISETP.LT.AND P1, PT, R14, UR4, !P1 ;  /* 0x000000040e007c0c */ /* 0x000fe2000cf21270 */
[----:B------:R2:W-:Y:S01]  /*90b30*/  @P2 STG.E desc[UR6][R20.64], R183 ;  /* 0x000000b714002986 */ /* 0x0005e2000c101906 */
[----:B------:R-:W-:Y:S01]  /*90b40*/  ISETP.LT.AND P2, PT, R11, UR4, !P0 ;  /* 0x000000040b007c0c */ /* 0x000fe2000c741270 */
[----:B-1----:R-:W-:-:S04]  /*90b50*/  IMAD.WIDE R22, R144, 0x4, R2 ;  /* 0x0000000490167825 */ /* 0x002fc800078e0202 */
[----:B------:R-:W-:Y:S01]  /*90b60*/  IMAD.WIDE R24, R144, 0x4, R4 ;  /* 0x0000000490187825 */ /* 0x000fe200078e0204 */
[----:B------:R1:W-:Y:S04]  /*90b70*/  @P5 STG.E desc[UR6][R22.64], R179 ;  /* 0x000000b316005986 */ /* 0x0003e8000c101906 */
[----:B------:R1:W-:Y:S01]  /*90b80*/  @P6 STG.E desc[UR6][R24.64], R175 ;  /* 0x000000af18006986 */ /* 0x0003e2000c101906 */
[----:B------:R-:W-:Y:S01]  /*90b90*/  ISETP.LT.AND P6, PT, R12, UR4, !P0 ;  /* 0x000000040c007c0c */ /* 0x000fe2000c7c1270 */
[----:B------:R-:W-:-:S04]  /*90ba0*/  IMAD.WIDE R16, R144, 0x4, R6 ;  /* 0x0000000490107825 */ /* 0x000fc800078e0206 */
[----:B------:R-:W-:Y:S01]  /*90bb0*/  IMAD.WIDE R18, R144, 0x4, R8 ;  /* 0x0000000490127825 */ /* 0x000fe200078e0208 */
[----:B------:R3:W-:Y:S04]  /*90bc0*/  @P4 STG.E desc[UR6][R16.64], R139 ;  /* 0x0000008b10004986 */ /* 0x0007e8000c101906 */
        /* <DEDUP_REMOVED lines=15> */
[----:B------:R-:W3:Y:S01]  /*90cc0*/  LDL.LU R144, [R1+0x27e8] ;  /* 0x0027e80001907983 */ /* 0x000ee20000300800 */
[----:B------:R-:W-:Y:S02]  /*90cd0*/  ISETP.LT.AND P0, PT, R14, UR4, !P0 ;  /* 0x000000040e007c0c */ /* 0x000fe4000c701270 */
[----:B------:R-:W-:Y:S01]  /*90ce0*/  ISETP.GE.AND P3, PT, R0, UR5, PT ;  /* 0x0000000500007c0c */ /* 0x000fe2000bf66270 */
[----:B------:R-:W-:-:S03]  /*90cf0*/  VIADD R0, R10, 0x1ea ;  /* 0x000001ea0a007836 */ /* 0x000fc60000000000 */
[----:B------:R-:W-:Y:S02]  /*90d00*/  ISETP.LT.AND P1, PT, R11, UR4, !P3 ;  /* 0x000000040b007c0c */ /* 0x000fe4000df21270 */
[----:B------:R-:W-:Y:S02]  /*90d10*/  ISETP.LT.AND P2, PT, R12, UR4, !P3 ;  /* 0x000000040c007c0c */ /* 0x000fe4000df41270 */
[----:B------:R-:W-:Y:S01]  /*90d20*/  ISETP.GE.AND P4, PT, R0, UR5, PT ;  /* 0x0000000500007c0c */ /* 0x000fe2000bf86270 */
[----:B------:R4:W-:Y:S04]  /*90d30*/  @P5 STG.E desc[UR6][R24.64], R120 ;  /* 0x0000007818005986 */ /* 0x0009e8000c101906 */
[----:B------:R1:W-:Y:S01]  /*90d40*/  @P0 STG.E desc[UR6][R26.64], R116 ;  /* 0x000000741a000986 */ /* 0x0003e2000c101906 */
[----:B------:R-:W-:-:S02]  /*90d50*/  ISETP.LT.AND P0, PT, R13, UR4, !P3 ;  /* 0x000000040d007c0c */ /* 0x000fc4000df01270 */
[----:B------:R-:W-:Y:S01]  /*90d60*/  ISETP.LT.AND P3, PT, R14, UR4, !P3 ;  /* 0x000000040e007c0c */ /* 0x000fe2000df61270 */
[----:B------:R1:W-:Y:S01]  /*90d70*/  @P1 STG.E desc[UR6][R16.64], R112 ;  /* 0x0000007010001986 */ /* 0x0003e2000c101906 */
[----:B------:R-:W-:Y:S02]  /*90d80*/  ISETP.LT.AND P6, PT, R11, UR4, !P4 ;  /* 0x000000040b007c0c */ /* 0x000fe4000e7c1270 */
[----:B------:R-:W-:Y:S01]  /*90d90*/  ISETP.LT.AND P5, PT, R12, UR4, !P4 ;  /* 0x000000040c007c0c */ /* 0x000fe2000e7a1270 */
[----:B------:R1:W-:Y:S01]  /*90da0*/  @P2 STG.E desc[UR6][R18.64], R108 ;  /* 0x0000006c12002986 */ /* 0x0003e2000c101906 */
[----:B------:R-:W-:Y:S01]  /*90db0*/  ISETP.LT.AND P2, PT, R13, UR4, !P4 ;  /* 0x000000040d007c0c */ /* 0x000fe2000e741270 */
[----:B------:R-:W-:Y:S02]  /*90dc0*/  VIADD R0, R10, 0x1eb ;  /* 0x000001eb0a007836 */ /* 0x000fe40000000000 */
[----:B----4-:R-:W-:Y:S02]  /*90dd0*/  IMAD.WIDE R24, R146, 0x4, R2 ;  /* 0x0000000492187825 */ /* 0x010fe400078e0202 */
[----:B------:R2:W-:Y:S01]  /*90de0*/  @P0 STG.E desc[UR6][R20.64], R104 ;  /* 0x0000006814000986 */ /* 0x0005e2000c101906 */
[----:B------:R-:W-:Y:S01]  /*90df0*/  ISETP.GE.AND P1, PT, R0, UR5, PT ;  /* 0x0000000500007c0c */ /* 0x000fe2000bf26270 */
[----:B-1----:R-:W-:Y:S01]  /*90e00*/  IMAD.WIDE R26, R146, 0x4, R4 ;  /* 0x00000004921a7825 */ /* 0x002fe200078e0204 */
[----:B------:R-:W-:Y:S01]  /*90e10*/  ISETP.LT.AND P4, PT, R14, UR4, !P4 ;  /* 0x000000040e007c0c */ /* 0x000fe2000e781270 */
[----:B------:R1:W-:Y:S02]  /*90e20*/  @P3 STG.E desc[UR6][R22.64], R100 ;  /* 0x0000006416003986 */ /* 0x0003e4000c101906 */
[----:B------:R-:W-:-:S02]  /*90e30*/  IMAD.WIDE R16, R146, 0x4, R6 ;  /* 0x0000000492107825 */ /* 0x000fc400078e0206 */
[----:B------:R4:W-:Y:S01]  /*90e40*/  @P6 STG.E desc[UR6][R24.64], R129 ;  /* 0x0000008118006986 */ /* 0x0009e2000c101906 */
[----:B------:R-:W-:Y:S02]  /*90e50*/  ISETP.LT.AND P6, PT, R11, UR4, !P1 ;  /* 0x000000040b007c0c */ /* 0x000fe4000cfc1270 */
[----:B------:R-:W-:Y:S01]  /*90e60*/  ISETP.LT.AND P3, PT, R12, UR4, !P1 ;  /* 0x000000040c007c0c */ /* 0x000fe2000cf61270 */
[----:B------:R-:W-:Y:S04]  /*90e70*/  @P5 STG.E desc[UR6][R26.64], R125 ;  /* 0x0000007d1a005986 */ /* 0x000fe8000c101906 */
[----:B------:R4:W-:Y:S01]  /*90e80*/  @P2 STG.E desc[UR6][R16.64], R121 ;  /* 0x0000007910002986 */ /* 0x0009e2000c101906 */
[----:B------:R-:W-:-:S05]  /*90e90*/  IMAD.WIDE R18, R146, 0x4, R8 ;  /* 0x0000000492127825 */ /* 0x000fca00078e0208 */
[----:B------:R3:W-:Y:S01]  /*90ea0*/  @P4 STG.E desc[UR6][R18.64], R117 ;  /* 0x0000007512004986 */ /* 0x0007e2000c101906 */
[----:B--2---:R-:W-:-:S04]  /*90eb0*/  IMAD.WIDE R20, R143, 0x4, R2 ;  /* 0x000000048f147825 */ /* 0x004fc800078e0202 */
[----:B-1----:R-:W-:-:S04]  /*90ec0*/  IMAD.WIDE R22, R143, 0x4, R4 ;  /* 0x000000048f167825 */ /* 0x002fc800078e0204 */
[----:B----4-:R-:W-:-:S04]  /*90ed0*/  IMAD.WIDE R24, R143, 0x4, R6 ;  /* 0x000000048f187825 */ /* 0x010fc800078e0206 */
[----:B------:R-:W-:Y:S02]  /*90ee0*/  IMAD.WIDE R16, R143, 0x4, R8 ;  /* 0x000000048f107825 */ /* 0x000fe400078e0208 */
[----:B------:R-:W2:Y:S04]  /*90ef0*/  LDL.LU R143, [R1+0x27e4] ;  /* 0x0027e400018f7983 */ /* 0x000ea80000300800 */
[----:B------:R1:W-:Y:S04]  /*90f00*/  @P6 STG.E desc[UR6][R20.64], R113 ;  /* 0x0000007114006986 */ /* 0x0003e8000c101906 */
[----:B------:R4:W-:Y:S01]  /*90f10*/  @P3 STG.E desc[UR6][R22.64], R109 ;  /* 0x0000006d16003986 */ /* 0x0009e2000c101906 */
[----:B---3--:R-:W-:-:S04]  /*90f20*/  IMAD.WIDE R26, R142, 0x4, R2 ;  /* 0x000000048e1a7825 */ /* 0x008fc800078e0202 */
[----:B------:R-:W-:-:S04]  /*90f30*/  IMAD.WIDE R18, R142, 0x4, R4 ;  /* 0x000000048e127825 */ /* 0x000fc800078e0204 */
[----:B-1----:R-:W-:-:S04]  /*90f40*/  IMAD.WIDE R20, R142, 0x4, R6 ;  /* 0x000000048e147825 */ /* 0x002fc800078e0206 */
[----:B----4-:R-:W-:Y:S02]  /*90f50*/  IMAD.WIDE R22, R142, 0x4, R8 ;  /* 0x000000048e167825 */ /* 0x010fe400078e0208 */
[----:B------:R-:W3:Y:S01]  /*90f60*/  LDL.LU R142, [R1+0x27e0] ;  /* 0x0027e000018e7983 */ /* 0x000ee20000300800 */
[----:B------:R-:W-:Y:S01]  /*90f70*/  ISETP.LT.AND P5, PT, R13, UR4, !P1 ;  /* 0x000000040d007c0c */ /* 0x000fe2000cfa1270 */
[----:B------:R-:W-:Y:S01]  /*90f80*/  VIADD R15, R10, 0x1ec ;  /* 0x000001ec0a0f7836 */ /* 0x000fe20000000000 */
[----:B------:R-:W-:-:S04]  /*90f90*/  ISETP.LT.AND P1, PT, R14, UR4, !P1 ;  /* 0x000000040e007c0c */ /* 0x000fc8000cf21270 */
[----:B------:R-:W-:-:S04]  /*90fa0*/  ISETP.GE.AND P0, PT, R15, UR5, PT ;  /* 0x000000050f007c0c */ /* 0x000fc8000bf06270 */
[----:B------:R-:W-:-:S03]  /*90fb0*/  ISETP.LT.AND P4, PT, R11, UR4, !P0 ;  /* 0x000000040b007c0c */ /* 0x000fc6000c781270 */
[----:B------:R1:W-:Y:S01]  /*90fc0*/  @P5 STG.E desc[UR6][R24.64], R105 ;  /* 0x0000006918005986 */ /* 0x0003e2000c101906 */
[----:B------:R-:W-:Y:S02]  /*90fd0*/  ISETP.LT.AND P5, PT, R12, UR4, !P0 ;  /* 0x000000040c007c0c */ /* 0x000fe4000c7a1270 */
[----:B------:R-:W-:Y:S01]  /*90fe0*/  ISETP.LT.AND P3, PT, R13, UR4, !P0 ;  /* 0x000000040d007c0c */ /* 0x000fe2000c761270 */
[----:B------:R-:W-:Y:S01]  /*90ff0*/  VIADD R0, R10, 0x1ed ;  /* 0x000001ed0a007836 */ /* 0x000fe20000000000 */
[----:B------:R4:W-:Y:S01]  /*91000*/  @P1 STG.E desc[UR6][R16.64], R101 ;  /* 0x0000006510001986 */ /* 0x0009e2000c101906 */
[----:B------:R-:W-:-:S03]  /*91010*/  ISETP.LT.AND P0, PT, R14, UR4, !P0 ;  /* 0x000000040e007c0c */ /* 0x000fc6000c701270 */
[----:B------:R-:W-:Y:S01]  /*91020*/  ISETP.GE.AND P2, PT, R0, UR5, PT ;  /* 0x0000000500007c0c */ /* 0x000fe2000bf46270 */
[----:B------:R-:W-:Y:S03]  /*91030*/  @P4 STG.E desc[UR6][R26.64], R130 ;  /* 0x000000821a004986 */ /* 0x000fe6000c101906 */
[----:B------:R-:W-:Y:S01]  /*91040*/  ISETP.LT.AND P6, PT, R11, UR4, !P2 ;  /* 0x000000040b007c0c */ /* 0x000fe2000d7c1270 */
[----:B------:R4:W-:Y:S01]  /*91050*/  @P5 STG.E desc[UR6][R18.64], R126 ;  /* 0x0000007e12005986 */ /* 0x0009e2000c101906 */
[----:B------:R-:W-:-:S03]  /*91060*/  ISETP.LT.AND P4, PT, R12, UR4, !P2 ;  /* 0x000000040c007c0c */ /* 0x000fc6000d781270 */
[----:B------:R4:W-:Y:S01]  /*91070*/  @P3 STG.E desc[UR6][R20.64], R122 ;  /* 0x0000007a14003986 */ /* 0x0009e2000c101906 */
[----:B------:R-:W-:Y:S01]  /*91080*/  ISETP.LT.AND P3, PT, R13, UR4, !P2 ;  /* 0x000000040d007c0c */ /* 0x000fe2000d761270 */
[----:B------:R-:W-:Y:S02]  /*91090*/  VIADD R0, R10, 0x1ee ;  /* 0x000001ee0a007836 */ /* 0x000fe40000000000 */
[----:B-1----:R-:W-:-:S04]  /*910a0*/  IMAD.WIDE R24, R144, 0x4, R2 ;  /* 0x0000000490187825 */ /* 0x002fc800078e0202 */
[----:B----4-:R-:W-:-:S04]  /*910b0*/  IMAD.WIDE R16, R144, 0x4, R4 ;  /* 0x0000000490107825 */ /* 0x010fc800078e0204 */
[----:B------:R-:W-:-:S04]  /*910c0*/  IMAD.WIDE R18, R144, 0x4, R6 ;  /* 0x0000000490127825 */ /* 0x000fc800078e0206 */
[----:B------:R-:W-:Y:S02]  /*910d0*/  IMAD.WIDE R20, R144, 0x4, R8 ;  /* 0x0000000490147825 */ /* 0x000fe400078e0208 */
[----:B------:R-:W4:Y:S01]  /*910e0*/  LDL.LU R144, [R1+0x27dc] ;  /* 0x0027dc0001907983 */ /* 0x000f220000300800 */
[----:B------:R-:W-:Y:S02]  /*910f0*/  ISETP.GE.AND P1, PT, R0, UR5, PT ;  /* 0x0000000500007c0c */ /* 0x000fe4000bf26270 */
[----:B------:R-:W-:Y:S01]  /*91100*/  ISETP.LT.AND P2, PT, R14, UR4, !P2 ;  /* 0x000000040e007c0c */ /* 0x000fe2000d741270 */
[----:B------:R2:W-:Y:S01]  /*91110*/  @P0 STG.E desc[UR6][R22.64], R118 ;  /* 0x0000007616000986 */ /* 0x0005e2000c101906 */
[----:B------:R-:W-:-:S03]  /*91120*/  ISETP.LT.AND P5, PT, R11, UR4, !P1 ;  /* 0x000000040b007c0c */ /* 0x000fc6000cfa1270 */
[----:B------:R1:W-:Y:S01]  /*91130*/  @P6 STG.E desc[UR6][R24.64], R114 ;  /* 0x0000007218006986 */ /* 0x0003e2000c101906 */
[----:B------:R-:W-:-:S03]  /*91140*/  ISETP.LT.AND P6, PT, R12, UR4, !P1 ;  /* 0x000000040c007c0c */ /* 0x000fc6000cfc1270 */
[----:B------:R1:W-:Y:S04]  /*91150*/  @P4 STG.E desc[UR6][R16.64], R110 ;  /* 0x0000006e10004986 */ /* 0x0003e8000c101906 */
        /* <DEDUP_REMOVED lines=15> */
[----:B------:R-:W-:-:S04]  /*91250*/  ISETP.LT.AND P3, PT, R13, UR4, !P1 ;  /* 0x000000040d007c0c */ /* 0x000fc8000cf61270 */
[----:B------:R-:W-:Y:S02]  /*91260*/  ISETP.GE.AND P0, PT, R15, UR5, PT ;  /* 0x000000050f007c0c */ /* 0x000fe4000bf06270 */
[----:B------:R-:W-:Y:S02]  /*91270*/  ISETP.LT.AND P1, PT, R14, UR4, !P1 ;  /* 0x000000040e007c0c */ /* 0x000fe4000cf21270 */
[----:B------:R-:W-:Y:S02]  /*91280*/  ISETP.LT.AND P2, PT, R11, UR4, !P0 ;  /* 0x000000040b007c0c */ /* 0x000fe4000c741270 */
[----:B------:R-:W-:Y:S01]  /*91290*/  ISETP.LT.AND P5, PT, R12, UR4, !P0 ;  /* 0x000000040c007c0c */ /* 0x000fe2000c7a1270 */
[----:B------:R-:W-:Y:S01]  /*912a0*/  VIADD R0, R10, 0x1f0 ;  /* 0x000001f00a007836 */ /* 0x000fe20000000000 */
[----:B------:R-:W-:Y:S01]  /*912b0*/  ISETP.LT.AND P6, PT, R13, UR4, !P0 ;  /* 0x000000040d007c0c */ /* 0x000fe2000c7c1270 */
[----:B------:R4:W-:Y:S03]  /*912c0*/  @P3 STG.E desc[UR6][R16.64], R123 ;  /* 0x0000007b10003986 */ /* 0x0009e6000c101906 */
[----:B------:R-:W-:-:S02]  /*912d0*/  ISETP.GE.AND P4, PT, R0, UR5, PT ;  /* 0x0000000500007c0c */ /* 0x000fc4000bf86270 */
[----:B------:R-:W-:Y:S01]  /*912e0*/  ISETP.LT.AND P0, PT, R14, UR4, !P0 ;  /* 0x000000040e007c0c */ /* 0x000fe2000c701270 */
[----:B------:R1:W-:Y:S01]  /*912f0*/  @P1 STG.E desc[UR6][R18.64], R119 ;  /* 0x0000007712001986 */ /* 0x0003e2000c101906 */
[----:B------:R-:W-:-:S03]  /*91300*/  ISETP.LT.AND P1, PT, R11, UR4, !P4 ;  /* 0x000000040b007c0c */ /* 0x000fc6000e721270 */
[----:B------:R1:W-:Y:S01]  /*91310*/  @P2 STG.E desc[UR6][R26.64], R115 ;  /* 0x000000731a002986 */ /* 0x0003e2000c101906 */
[----:B------:R-:W-:-:S03]  /*91320*/  ISETP.LT.AND P2, PT, R13, UR4, !P4 ;  /* 0x000000040d007c0c */ /* 0x000fc6000e741270 */
[----:B------:R1:W-:Y:S01]  /*91330*/  @P5 STG.E desc[UR6][R20.64], R111 ;  /* 0x0000006f14005986 */ /* 0x0003e2000c101906 */
[----:B------:R-:W-:Y:S01]  /*91340*/  ISETP.LT.AND P5, PT, R12, UR4, !P4 ;  /* 0x000000040c007c0c */ /* 0x000fe2000e7a1270 */
[----:B------:R-:W-:Y:S02]  /*91350*/  VIADD R0, R10, 0x1f1 ;  /* 0x000001f10a007836 */ /* 0x000fe40000000000 */
[----:B----4-:R-:W-:-:S03]  /*91360*/  IMAD.WIDE R16, R144, 0x4, R2 ;  /* 0x0000000490107825 */ /* 0x010fc600078e0202 */
[----:B------:R-:W-:Y:S01]  /*91370*/  ISETP.GE.AND P3, PT, R0, UR5, PT ;  /* 0x0000000500007c0c */ /* 0x000fe2000bf66270 */
[----:B-1----:R-:W-:-:S04]  /*91380*/  IMAD.WIDE R18, R144, 0x4, R4 ;  /* 0x0000000490127825 */ /* 0x002fc800078e0204 */
[----:B------:R-:W-:-:S04]  /*91390*/  IMAD.WIDE R26, R144, 0x4, R6 ;  /* 0x00000004901a7825 */ /* 0x000fc800078e0206 */
[----:B------:R-:W-:Y:S02]  /*913a0*/  IMAD.WIDE R20, R144, 0x4, R8 ;  /* 0x0000000490147825 */ /* 0x000fe400078e0208 */
[----:B------:R-:W4:Y:S01]  /*913b0*/  LDL.LU R144, [R1+0x27c8] ;  /* 0x0027c80001907983 */ /* 0x000f220000300800 */
[----:B------:R-:W-:-:S03]  /*913c0*/  ISETP.LT.AND P4, PT, R14, UR4, !P4 ;  /* 0x000000040e007c0c */ /* 0x000fc6000e781270 */
[----:B------:R2:W-:Y:S01]  /*913d0*/  @P6 STG.E desc[UR6][R22.64], R107 ;  /* 0x0000006b16006986 */ /* 0x0005e2000c101906 */
[----:B------:R-:W-:-:S03]  /*913e0*/  ISETP.LT.AND P6, PT, R12, UR4, !P3 ;  /* 0x000000040c007c0c */ /* 0x000fc6000dfc1270 */
[----:B------:R1:W-:Y:S01]  /*913f0*/  @P0 STG.E desc[UR6][R24.64], R103 ;  /* 0x0000006718000986 */ /* 0x0003e2000c101906 */
[----:B------:R-:W-:-:S03]  /*91400*/  ISETP.LT.AND P0, PT, R11, UR4, !P3 ;  /* 0x000000040b007c0c */ /* 0x000fc6000df01270 */
[----:B------:R1:W-:Y:S04]  /*91410*/  @P1 STG.E desc[UR6][R16.64], R96 ;  /* 0x0000006010001986 */ /* 0x0003e8000c101906 */
[----:B------:R1:W-:Y:S04]  /*91420*/  @P5 STG.E desc[UR6][R18.64], R92 ;  /* 0x0000005c12005986 */ /* 0x0003e8000c101906 */
        /* <DEDUP_REMOVED lines=8> */
[----:B------:R1:W-:Y:S04]  /*914b0*/  @P0 STG.E desc[UR6][R22.64], R64 ;  /* 0x0000004016000986 */ /* 0x0003e8000c101906 */
[----:B------:R-:W-:Y:S04]  /*914c0*/  @P6 STG.E desc[UR6][R24.64], R32 ;  /* 0x0000002018006986 */ /* 0x000fe8000c101906 */
        /* <DEDUP_REMOVED lines=17> */
[----:B------:R-:W-:Y:S01]  /*915e0*/  @P5 STG.E desc[UR6][R26.64], R97 ;  /* 0x000000611a005986 */ /* 0x000fe2000c101906 */
[----:B------:R-:W-:Y:S01]  /*915f0*/  ISETP.LT.AND P5, PT, R12, UR4, !P0 ;  /* 0x000000040c007c0c */ /* 0x000fe2000c7a1270 */
[----:B------:R-:W-:Y:S02]  /*91600*/  VIADD R0, R10, 0x1f4 ;  /* 0x000001f40a007836 */ /* 0x000fe40000000000 */
[----:B------:R1:W-:Y:S04]  /*91610*/  @P6 STG.E desc[UR6][R20.64], R93 ;  /* 0x0000005d14006986 */ /* 0x0003e8000c101906 */
[----:B------:R1:W-:Y:S01]  /*91620*/  @P4 STG.E desc[UR6][R22.64], R89 ;  /* 0x0000005916004986 */ /* 0x0003e2000c101906 */
[----:B----4-:R-:W-:-:S04]  /*91630*/  IMAD.WIDE R18, R144, 0x4, R2 ;  /* 0x0000000490127825 */ /* 0x010fc800078e0202 */
[----:B------:R-:W-:-:S04]  /*91640*/  IMAD.WIDE R24, R144, 0x4, R4 ;  /* 0x0000000490187825 */ /* 0x000fc800078e0204 */
[----:B-1----:R-:W-:-:S04]  /*91650*/  IMAD.WIDE R20, R144, 0x4, R6 ;  /* 0x0000000490147825 */ /* 0x002fc800078e0206 */
        /* <DEDUP_REMOVED lines=8> */
[----:B------:R1:W-:Y:S01]  /*916e0*/  @P5 STG.E desc[UR6][R24.64], R33 ;  /* 0x0000002118005986 */ /* 0x0003e2000c101906 */
[----:B------:R-:W-:-:S03]  /*916f0*/  ISETP.LT.AND P5, PT, R11, UR4, !P1 ;  /* 0x000000040b007c0c */ /* 0x000fc6000cfa1270 */
[----:B------:R3:W-:Y:S04]  /*91700*/  @P6 STG.E desc[UR6][R20.64], R45 ;  /* 0x0000002d14006986 */ /* 0x0007e8000c101906 */
[----:B------:R-:W-:Y:S01]  /*91710*/  @P0 STG.E desc[UR6][R22.64], R49 ;  /* 0x0000003116000986 */ /* 0x000fe2000c101906 */
        /* <DEDUP_REMOVED lines=8> */
[----:B-1----:R-:W-:-:S04]  /*917a0*/  IMAD.WIDE R16, R142, 0x4, R4 ;  /* 0x000000048e107825 */ /* 0x002fc800078e0204 */
[----:B------:R-:W-:-:S04]  /*917b0*/  IMAD.WIDE R18, R142, 0x4, R6 ;  /* 0x000000048e127825 */ /* 0x000fc800078e0206 */
[----:B------:R-:W-:Y:S02]  /*917c0*/  IMAD.WIDE R22, R142, 0x4, R8 ;  /* 0x000000048e167825 */ /* 0x000fe400078e0208 */
[----:B------:R-:W3:Y:S01]  /*917d0*/  LDL.LU R142, [R1+0x27a4] ;  /* 0x0027a400018e7983 */ /* 0x000ee20000300800 */
[----:B------:R-:W-:Y:S01]  /*917e0*/  ISETP.LT.AND P3, PT, R13, UR4, !P1 ;  /* 0x000000040d007c0c */ /* 0x000fe2000cf61270 */
[----:B------:R-:W-:Y:S01]  /*917f0*/  VIADD R0, R10, 0x1f5 ;  /* 0x000001f50a007836 */ /* 0x000fe20000000000 */
[----:B------:R-:W-:-:S04]  /*91800*/  ISETP.LT.AND P1, PT, R14, UR4, !P1 ;  /* 0x000000040e007c0c */ /* 0x000fc8000cf21270 */
[----:B------:R-:W-:-:S04]  /*91810*/  ISETP.GE.AND P4, PT, R0, UR5, PT ;  /* 0x0000000500007c0c */ /* 0x000fc8000bf86270 */
[----:B------:R-:W-:Y:S02]  /*91820*/  ISETP.LT.AND P0, PT, R11, UR4, !P4 ;  /* 0x000000040b007c0c */ /* 0x000fe4000e701270 */
[----:B------:R-:W-:Y:S01]  /*91830*/  ISETP.LT.AND P2, PT, R12, UR4, !P4 ;  /* 0x000000040c007c0c */ /* 0x000fe2000e741270 */
[----:B------:R4:W-:Y:S01]  /*91840*/  @P3 STG.E desc[UR6][R24.64], R90 ;  /* 0x0000005a18003986 */ /* 0x0009e2000c101906 */
[----:B------:R-:W-:Y:S01]  /*91850*/  ISETP.LT.AND P3, PT, R13, UR4, !P4 ;  /* 0x000000040d007c0c */ /* 0x000fe2000e761270 */
[----:B------:R-:W-:Y:S01]  /*91860*/  VIADD R0, R10, 0x1f6 ;  /* 0x000001f60a007836 */ /* 0x000fe20000000000 */
[----:B------:R-:W-:Y:S01]  /*91870*/  ISETP.LT.AND P4, PT, R14, UR4, !P4 ;  /* 0x000000040e007c0c */ /* 0x000fe2000e781270 */
[----:B------:R-:W-:Y:S03]  /*91880*/  @P1 STG.E desc[UR6][R26.64], R74 ;  /* 0x0000004a1a001986 */ /* 0x000fe6000c101906 */
[----:B------:R-:W-:-:S03]  /*91890*/  ISETP.GE.AND P6, PT, R0, UR5, PT ;  /* 0x0000000500007c0c */ /* 0x000fc6000bfc6270 */
[----:B------:R1:W-:Y:S01]  /*918a0*/  @P0 STG.E desc[UR6][R20.64], R66 ;  /* 0x0000004214000986 */ /* 0x0003e2000c101906 */
[----:B------:R-:W-:-:S03]  /*918b0*/  ISETP.LT.AND P5, PT, R11, UR4, !P6 ;  /* 0x000000040b007c0c */ /* 0x000fc6000f7a1270 */
[----:B------:R1:W-:Y:S01]  /*918c0*/  @P2 STG.E desc[UR6][R16.64], R34 ;  /* 0x0000002210002986 */ /* 0x0003e2000c101906 */
[----:B------:R-:W-:-:S03]  /*918d0*/  ISETP.LT.AND P2, PT, R12, UR4, !P6 ;  /* 0x000000040c007c0c */ /* 0x000fc6000f741270 */
[----:B------:R2:W-:Y:S01]  /*918e0*/  @P3 STG.E desc[UR6][R18.64], R46 ;  /* 0x0000002e12003986 */ /* 0x0005e2000c101906 */
[----:B------:R-:W-:Y:S01]  /*918f0*/  ISETP.LT.AND P3, PT, R13, UR4, !P6 ;  /* 0x000000040d007c0c */ /* 0x000fe2000f761270 */
[----:B------:R-:W-:Y:S02]  /*91900*/  VIADD R15, R10, 0x1f7 ;  /* 0x000001f70a0f7836 */ /* 0x000fe40000000000 */
[----:B----4-:R-:W-:-:S04]  /*91910*/  IMAD.WIDE R24, R144, 0x4, R2 ;  /* 0x0000000490187825 */ /* 0x010fc800078e0202 */
[----:B-1----:R-:W-:-:S04]  /*91920*/  IMAD.WIDE R20, R144, 0x4, R4 ;  /* 0x0000000490147825 */ /* 0x002fc800078e0204 */
[----:B------:R-:W-:-:S04]  /*91930*/  IMAD.WIDE R16, R144, 0x4, R6 ;  /* 0x0000000490107825 */ /* 0x000fc800078e0206 */
[----:B------:R-:W-:Y:S02]  /*91940*/  IMAD.WIDE R26, R144, 0x4, R8 ;  /* 0x00000004901a7825 */ /* 0x000fe400078e0208 */
[----:B------:R-:W4:Y:S01]  /*91950*/  LDL.LU R144, [R1+0x279c] ;  /* 0x00279c0001907983 */ /* 0x000f220000300800 */
[----:B------:R-:W-:Y:S02]  /*91960*/  ISETP.GE.AND P1, PT, R15, UR5, PT ;  /* 0x000000050f007c0c */ /* 0x000fe4000bf26270 */
[----:B------:R-:W-:Y:S01]  /*91970*/  ISETP.LT.AND P6, PT, R14, UR4, !P6 ;  /* 0x000000040e007c0c */ /* 0x000fe2000f7c1270 */
[----:B------:R1:W-:Y:S01]  /*91980*/  @P4 STG.E desc[UR6][R22.64], R50 ;  /* 0x0000003216004986 */ /* 0x0003e2000c101906 */
[----:B------:R-:W-:-:S03]  /*91990*/  ISETP.LT.AND P4, PT, R12, UR4, !P1 ;  /* 0x000000040c007c0c */ /* 0x000fc6000cf81270 */
[----:B------:R-:W-:Y:S01]  /*919a0*/  @P5 STG.E desc[UR6][R24.64], R99 ;  /* 0x0000006318005986 */ /* 0x000fe2000c101906 */
[----:B------:R-:W-:-:S03]  /*919b0*/  ISETP.LT.AND P5, PT, R11, UR4, !P1 ;  /* 0x000000040b007c0c */ /* 0x000fc6000cfa1270 */
[----:B------:R1:W-:Y:S04]  /*919c0*/  @P2 STG.E desc[UR6][R20.64], R95 ;  /* 0x0000005f14002986 */ /* 0x0003e8000c101906 */
        /* <DEDUP_REMOVED lines=13> */
[----:B------:R-:W3:Y:S02]  /*91aa0*/  LDL.LU R142, [R1+0x2790] ;  /* 0x00279000018e7983 */ /* 0x000ee40000300800 */
[----:B------:R-:W-:Y:S01]  /*91ab0*/  VIADD R0, R10, 0x1f8 ;  /* 0x000001f80a007836 */ /* 0x000fe20000000000 */
[----:B------:R-:W-:Y:S01]  /*91ac0*/  ISETP.LT.AND P3, PT, R13, UR4, !P1 ;  /* 0x000000040d007c0c */ /* 0x000fe2000cf61270 */
[----:B------:R-:W3:Y:S03]  /*91ad0*/  LDL.LU R146, [R1+0x2788] ;  /* 0x0027880001927983 */ /* 0x000ee60000300800 */
[----:B------:R-:W-:Y:S02]  /*91ae0*/  ISETP.GE.AND P0, PT, R0, UR5, PT ;  /* 0x0000000500007c0c */ /* 0x000fe4000bf06270 */
[----:B------:R-:W-:-:S02]  /*91af0*/  ISETP.LT.AND P1, PT, R14, UR4, !P1 ;  /* 0x000000040e007c0c */ /* 0x000fc4000cf21270 */
[----:B------:R-:W-:Y:S02]  /*91b00*/  ISETP.LT.AND P5, PT, R11, UR4, !P0 ;  /* 0x000000040b007c0c */ /* 0x000fe4000c7a1270 */
[----:B------:R-:W-:Y:S01]  /*91b10*/  ISETP.LT.AND P6, PT, R12, UR4, !P0 ;  /* 0x000000040c007c0c */ /* 0x000fe2000c7c1270 */
[----:B------:R-:W-:Y:S01]  /*91b20*/  VIADD R0, R10, 0x1f9 ;  /* 0x000001f90a007836 */ /* 0x000fe20000000000 */
[----:B------:R-:W-:Y:S01]  /*91b30*/  ISETP.LT.AND P4, PT, R13, UR4, !P0 ;  /* 0x000000040d007c0c */ /* 0x000fe2000c781270 */
[----:B------:R-:W-:Y:S03]  /*91b40*/  @P3 STG.E desc[UR6][R20.64], R47 ;  /* 0x0000002f14003986 */ /* 0x000fe6000c101906 */
[----:B------:R-:W-:Y:S02]  /*91b50*/  ISETP.GE.AND P2, PT, R0, UR5, PT ;  /* 0x0000000500007c0c */ /* 0x000fe4000bf46270 */
        /* <DEDUP_REMOVED lines=10> */
[----:B------:R-:W-:-:S04]  /*91c00*/  IMAD.WIDE R20, R144, 0x4, R4 ;  /* 0x0000000490147825 */ /* 0x000fc800078e0204 */
[----:B-1----:R-:W-:-:S04]  /*91c10*/  IMAD.WIDE R24, R144, 0x4, R6 ;  /* 0x0000000490187825 */ /* 0x002fc800078e0206 */
        /* <DEDUP_REMOVED lines=27> */
[----:B------:R-:W-:Y:S01]  /*91dd0*/  ISETP.GE.AND P1, PT, R0, UR5, PT ;  /* 0x0000000500007c0c */ /* 0x000fe2000bf26270 */
[----:B------:R-:W-:-:S03]  /*91de0*/  VIADD R0, R10, 0x1fc ;  /* 0x000001fc0a007836 */ /* 0x000fc60000000000 */
[----:B------:R-:W-:Y:S02]  /*91df0*/  ISETP.LT.AND P6, PT, R11, UR4, !P1 ;  /* 0x000000040b007c0c */ /* 0x000fe4000cfc1270 */
[----:B------:R-:W-:Y:S02]  /*91e00*/  ISETP.LT.AND P4, PT, R12, UR4, !P1 ;  /* 0x000000040c007c0c */ /* 0x000fe4000cf81270 */
[----:B------:R-:W-:Y:S01]  /*91e10*/  ISETP.GE.AND P0, PT, R0, UR5, PT ;  /* 0x0000000500007c0c */ /* 0x000fe2000bf06270 */
[----:B------:R1:W-:Y:S01]  /*91e20*/  @P3 STG.E desc[UR6][R20.64], R53 ;  /* 0x0000003514003986 */ /* 0x0003e2000c101906 */
[----:B------:R-:W-:Y:S02]  /*91e30*/  ISETP.LT.AND P2, PT, R13, UR4, !P1 ;  /* 0x000000040d007c0c */ /* 0x000fe4000cf41270 */
[----:B------:R-:W-:Y:S02]  /*91e40*/  ISETP.LT.AND P3, PT, R14, UR4, !P1 ;  /* 0x000000040e007c0c */ /* 0x000fe4000cf61270 */
[----:B------:R-:W-:Y:S01]  /*91e50*/  ISETP.LT.AND P5, PT, R11, UR4, !P0 ;  /* 0x000000040b007c0c */ /* 0x000fe2000c7a1270 */
[----:B------:R-:W-:-:S02]  /*91e60*/  VIADD R0, R10, 0x1fd ;  /* 0x000001fd0a007836 */ /* 0x000fc40000000000 */
[----:B------:R4:W-:Y:S01]  /*91e70*/  @P6 STG.E desc[UR6][R24.64], R61 ;  /* 0x0000003d18006986 */ /* 0x0009e2000c101906 */
[----:B------:R-:W-:Y:S01]  /*91e80*/  ISETP.LT.AND P6, PT, R12, UR4, !P0 ;  /* 0x000000040c007c0c */ /* 0x000fe2000c7c1270 */
[----:B-1----:R-:W-:Y:S02]  /*91e90*/  IMAD.WIDE R20, R146, 0x4, R2 ;  /* 0x0000000492147825 */ /* 0x002fe400078e0202 */
[----:B------:R1:W-:Y:S01]  /*91ea0*/  @P4 STG.E desc[UR6][R18.64], R69 ;  /* 0x0000004512004986 */ /* 0x0003e2000c101906 */
[----:B------:R-:W-:Y:S02]  /*91eb0*/  ISETP.GE.AND P1, PT, R0, UR5, PT ;  /* 0x0000000500007c0c */ /* 0x000fe4000bf26270 */
[----:B------:R-:W-:Y:S01]  /*91ec0*/  ISETP.LT.AND P4, PT, R13, UR4, !P0 ;  /* 0x000000040d007c0c */ /* 0x000fe2000c781270 */
[----:B------:R1:W-:Y:S01]  /*91ed0*/  @P2 STG.E desc[UR6][R22.64], R85 ;  /* 0x0000005516002986 */ /* 0x0003e2000c101906 */
[----:B------:R-:W-:-:S03]  /*91ee0*/  ISETP.LT.AND P0, PT, R14, UR4, !P0 ;  /* 0x000000040e007c0c */ /* 0x000fc6000c701270 */
[----:B------:R1:W-:Y:S01]  /*91ef0*/  @P3 STG.E desc[UR6][R16.64], R153 ;  /* 0x0000009910003986 */ /* 0x0003e2000c101906 */
[----:B----4-:R-:W-:-:S03]  /*91f00*/  IMAD.WIDE R24, R146, 0x4, R4 ;  /* 0x0000000492187825 */ /* 0x010fc600078e0204 */
[----:B------:R4:W-:Y:S01]  /*91f10*/  @P5 STG.E desc[UR6][R20.64], R42 ;  /* 0x0000002a14005986 */ /* 0x0009e2000c101906 */
[----:B------:R-:W-:Y:S01]  /*91f20*/  ISETP.LT.AND P5, PT, R11, UR4, !P1 ;  /* 0x000000040b007c0c */ /* 0x000fe2000cfa1270 */
[----:B------:R-:W-:Y:S01]  /*91f30*/  VIADD R0, R10, 0x1fe ;  /* 0x000001fe0a007836 */ /* 0x000fe20000000000 */
[----:B------:R-:W-:Y:S01]  /*91f40*/  ISETP.LT.AND P3, PT, R12, UR4, !P1 ;  /* 0x000000040c007c0c */ /* 0x000fe2000cf61270 */
[----:B-1----:R-:W-:Y:S01]  /*91f50*/  IMAD.WIDE R18, R146, 0x4, R6 ;  /* 0x0000000492127825 */ /* 0x002fe200078e0206 */
[----:B------:R1:W-:Y:S01]  /*91f60*/  @P6 STG.E desc[UR6][R24.64], R38 ;  /* 0x0000002618006986 */ /* 0x0003e2000c101906 */
[----:B------:R-:W-:Y:S02]  /*91f70*/  ISETP.LT.AND P6, PT, R13, UR4, !P1 ;  /* 0x000000040d007c0c */ /* 0x000fe4000cfc1270 */
[----:B------:R-:W-:Y:S02]  /*91f80*/  VIADD R10, R10, 0x1ff ;  /* 0x000001ff0a0a7836 */ /* 0x000fe40000000000 */
[----:B------:R-:W-:Y:S01]  /*91f90*/  IMAD.WIDE R22, R146, 0x4, R8 ;  /* 0x0000000492167825 */ /* 0x000fe200078e0208 */
[----:B------:R-:W-:-:S02]  /*91fa0*/  ISETP.GE.AND P2, PT, R0, UR5, PT ;  /* 0x0000000500007c0c */ /* 0x000fc4000bf46270 */
[----:B------:R-:W-:Y:S01]  /*91fb0*/  ISETP.LT.AND P1, PT, R14, UR4, !P1 ;  /* 0x000000040e007c0c */ /* 0x000fe2000cf21270 */
[----:B------:R-:W-:Y:S01]  /*91fc0*/  IMAD.WIDE R16, R144, 0x4, R2 ;  /* 0x0000000490107825 */ /* 0x000fe200078e0202 */
[----:B------:R2:W-:Y:S01]  /*91fd0*/  @P4 STG.E desc[UR6][R18.64], R58 ;  /* 0x0000003a12004986 */ /* 0x0005e2000c101906 */
[----:B------:R-:W-:-:S03]  /*91fe0*/  ISETP.GE.AND P4, PT, R10, UR5, PT ;  /* 0x000000050a007c0c */ /* 0x000fc6000bf86270 */
[----:B------:R-:W-:Y:S01]  /*91ff0*/  @P0 STG.E desc[UR6][R22.64], R54 ;  /* 0x0000003616000986 */ /* 0x000fe2000c101906 */
[C---:B------:R-:W-:Y:S01]  /*92000*/  ISETP.LT.AND P0, PT, R11.reuse, UR4, !P2 ;  /* 0x000000040b007c0c */ /* 0x040fe2000d701270 */
[C---:B----4-:R-:W-:Y:S02]  /*92010*/  IMAD.WIDE R20, R144.reuse, 0x4, R4 ;  /* 0x0000000490147825 */ /* 0x050fe400078e0204 */
[----:B------:R4:W-:Y:S01]  /*92020*/  @P5 STG.E desc[UR6][R16.64], R62 ;  /* 0x0000003e10005986 */ /* 0x0009e2000c101906 */
[----:B------:R-:W-:Y:S01]  /*92030*/  ISETP.LT.AND P5, PT, R11, UR4, !P4 ;  /* 0x000000040b007c0c */ /* 0x000fe2000e7a1270 */
[----:B-1----:R-:W-:-:S04]  /*92040*/  IMAD.WIDE R24, R144, 0x4, R6 ;  /* 0x0000000490187825 */ /* 0x002fc800078e0206 */
[----:B------:R-:W-:Y:S01]  /*92050*/  IMAD.WIDE R10, R144, 0x4, R8 ;  /* 0x00000004900a7825 */ /* 0x000fe200078e0208 */
[----:B------:R1:W-:Y:S01]  /*92060*/  @P3 STG.E desc[UR6][R20.64], R70 ;  /* 0x0000004614003986 */ /* 0x0003e2000c101906 */
[----:B------:R-:W-:-:S03]  /*92070*/  ISETP.LT.AND P3, PT, R12, UR4, !P2 ;  /* 0x000000040c007c0c */ /* 0x000fc6000d761270 */
[----:B------:R1:W-:Y:S04]  /*92080*/  @P6 STG.E desc[UR6][R24.64], R86 ;  /* 0x0000005618006986 */ /* 0x0003e8000c101906 */
[----:B------:R1:W-:Y:S01]  /*92090*/  @P1 STG.E desc[UR6][R10.64], R154 ;  /* 0x0000009a0a001986 */ /* 0x0003e2000c101906 */
[----:B------:R-:W-:Y:S02]  /*920a0*/  ISETP.LT.AND P1, PT, R13, UR4, !P2 ;  /* 0x000000040d007c0c */ /* 0x000fe4000d721270 */
[----:B------:R-:W-:Y:S02]  /*920b0*/  ISETP.LT.AND P2, PT, R14, UR4, !P2 ;  /* 0x000000040e007c0c */ /* 0x000fe4000d741270 */
[----:B------:R-:W-:Y:S01]  /*920c0*/  ISETP.LT.AND P6, PT, R12, UR4, !P4 ;  /* 0x000000040c007c0c */ /* 0x000fe2000e7c1270 */
[----:B--2---:R-:W-:-:S05]  /*920d0*/  IMAD.WIDE R18, R143, 0x4, R2 ;  /* 0x000000048f127825 */ /* 0x004fca00078e0202 */
[----:B------:R1:W-:Y:S01]  /*920e0*/  @P0 STG.E desc[UR6][R18.64], R43 ;  /* 0x0000002b12000986 */ /* 0x0003e2000c101906 */
[----:B------:R-:W-:Y:S02]  /*920f0*/  ISETP.LT.AND P0, PT, R13, UR4, !P4 ;  /* 0x000000040d007c0c */ /* 0x000fe4000e701270 */
[----:B------:R-:W-:Y:S01]  /*92100*/  ISETP.LT.AND P4, PT, R14, UR4, !P4 ;  /* 0x000000040e007c0c */ /* 0x000fe2000e781270 */
[----:B------:R-:W-:-:S04]  /*92110*/  IMAD.WIDE R12, R143, 0x4, R4 ;  /* 0x000000048f0c7825 */ /* 0x000fc800078e0204 */
[C---:B------:R-:W-:Y:S01]  /*92120*/  IMAD.WIDE R14, R143.reuse, 0x4, R6 ;  /* 0x000000048f0e7825 */ /* 0x040fe200078e0206 */
[----:B------:R1:W-:Y:S03]  /*92130*/  @P3 STG.E desc[UR6][R12.64], R39 ;  /* 0x000000270c003986 */ /* 0x0003e6000c101906 */
[----:B----4-:R-:W-:Y:S01]  /*92140*/  IMAD.WIDE R16, R143, 0x4, R8 ;  /* 0x000000048f107825 */ /* 0x010fe200078e0208 */
[----:B------:R1:W-:Y:S04]  /*92150*/  @P1 STG.E desc[UR6][R14.64], R59 ;  /* 0x0000003b0e001986 */ /* 0x0003e8000c101906 */
[----:B------:R1:W-:Y:S01]  /*92160*/  @P2 STG.E desc[UR6][R16.64], R55 ;  /* 0x0000003710002986 */ /* 0x0003e2000c101906 */
[----:B---3--:R-:W-:-:S04]  /*92170*/  IMAD.WIDE R2, R142, 0x4, R2 ;  /* 0x000000048e027825 */ /* 0x008fc800078e0202 */
[C---:B------:R-:W-:Y:S01]  /*92180*/  IMAD.WIDE R4, R142.reuse, 0x4, R4 ;  /* 0x000000048e047825 */ /* 0x040fe200078e0204 */
[----:B------:R1:W-:Y:S03]  /*92190*/  @P5 STG.E desc[UR6][R2.64], R63 ;  /* 0x0000003f02005986 */ /* 0x0003e6000c101906 */
[C---:B------:R-:W-:Y:S01]  /*921a0*/  IMAD.WIDE R6, R142.reuse, 0x4, R6 ;  /* 0x000000048e067825 */ /* 0x040fe200078e0206 */
[----:B------:R1:W-:Y:S04]  /*921b0*/  @P6 STG.E desc[UR6][R4.64], R71 ;  /* 0x0000004704006986 */ /* 0x0003e8000c101906 */
[----:B------:R1:W-:Y:S01]  /*921c0*/  @P0 STG.E desc[UR6][R6.64], R87 ;  /* 0x0000005706000986 */ /* 0x0003e2000c101906 */
[----:B------:R-:W-:Y:S01]  /*921d0*/  IMAD.WIDE R8, R142, 0x4, R8 ;  /* 0x000000048e087825 */ /* 0x000fe200078e0208 */
[----:B------:R-:W-:Y:S06]  /*921e0*/  @!P4 EXIT ;  /* 0x000000000000c94d */ /* 0x000fec0003800000 */
[----:B------:R-:W-:Y:S01]  /*921f0*/  STG.E desc[UR6][R8.64], R155 ;  /* 0x0000009b08007986 */ /* 0x000fe2000c101906 */
[----:B------:R-:W-:Y:S05]  /*92200*/  EXIT ;  /* 0x000000000000794d */ /* 0x000fea0003800000 */
.L_x_2:
[----:B------:R-:W-:-:S00]  /*92210*/  BRA `(.L_x_2) ;  /* 0xfffffffc00fc7947 */ /* 0x000fc0000383ffff */
[----:B------:R-:W-:-:S00]  /*92220*/  NOP ;  /* 0x0000000000007918 */ /* 0x000fc00000000000 */
        /* <DEDUP_REMOVED lines=13> */
.L_x_3:


//--------------------- .nv.shared.matmul_kernel  --------------------------
	.section	.nv.shared.matmul_kernel,"aw",@nobits
	.sectionflags	@""
	.align	16
	.zero		1024


//--------------------- .nv.shared.reserved.0     --------------------------
	.section	.nv.shared.reserved.0,"aw",@nobits
	.weak		__nv_reservedSMEM_offset_0_alias
	.size		__nv_reservedSMEM_offset_0_alias, 0, 0
	.other		__nv_reservedSMEM_offset_0_alias,@"STO_CUDA_RESERVED_SHARED STV_DEFAULT"
__nv_reservedSMEM_offset_0_alias:
	.zero		0


//--------------------- .nv.constant0.matmul_kernel --------------------------
	.section	.nv.constant0.matmul_kernel,"a",@progbits
	.sectionflags	@""
	.align	4
.nv.constant0.matmul_kernel:
	.zero		608


//--------------------- SYMBOLS --------------------------

	.type		.nv.reservedSmem.offset0,@object
	.size		.nv.reservedSmem.offset0,0x4
